//
// Generated by NVIDIA NVVM Compiler
//
// Compiler Build ID: CL-36424714
// Cuda compilation tools, release 13.0, V13.0.88
// Based on NVVM 20.0.0
//

.version 9.0
.target sm_100
.address_size 64

	// .globl	_Z14buoyancyKernelPdS_S_S_S_id
.func  (.param .b64 func_retval0) __internal_accurate_pow
(
	.param .b64 __internal_accurate_pow_param_0,
	.param .b64 __internal_accurate_pow_param_1
)
;

.visible .entry _Z14buoyancyKernelPdS_S_S_S_id(
	.param .u64 .ptr .align 1 _Z14buoyancyKernelPdS_S_S_S_id_param_0,
	.param .u64 .ptr .align 1 _Z14buoyancyKernelPdS_S_S_S_id_param_1,
	.param .u64 .ptr .align 1 _Z14buoyancyKernelPdS_S_S_S_id_param_2,
	.param .u64 .ptr .align 1 _Z14buoyancyKernelPdS_S_S_S_id_param_3,
	.param .u64 .ptr .align 1 _Z14buoyancyKernelPdS_S_S_S_id_param_4,
	.param .u32 _Z14buoyancyKernelPdS_S_S_S_id_param_5,
	.param .f64 _Z14buoyancyKernelPdS_S_S_S_id_param_6
)
{
	.reg .pred 	%p<48>;
	.reg .b32 	%r<49>;
	.reg .b64 	%rd<16>;
	.reg .b64 	%fd<91>;

	ld.param.u64 	%rd4, [_Z14buoyancyKernelPdS_S_S_S_id_param_1];
	ld.param.u64 	%rd5, [_Z14buoyancyKernelPdS_S_S_S_id_param_2];
	ld.param.u64 	%rd6, [_Z14buoyancyKernelPdS_S_S_S_id_param_3];
	ld.param.u64 	%rd7, [_Z14buoyancyKernelPdS_S_S_S_id_param_4];
	ld.param.u32 	%r7, [_Z14buoyancyKernelPdS_S_S_S_id_param_5];
	ld.param.f64 	%fd32, [_Z14buoyancyKernelPdS_S_S_S_id_param_6];
	cvta.to.global.u64 	%rd1, %rd7;
	mov.u32 	%r8, %ctaid.x;
	mov.u32 	%r9, %ntid.x;
	mov.u32 	%r10, %tid.x;
	mad.lo.s32 	%r1, %r8, %r9, %r10;
	mul.lo.s32 	%r11, %r7, %r7;
	mul.lo.s32 	%r12, %r11, %r7;
	setp.ge.s32 	%p4, %r1, %r12;
	setp.lt.s32 	%p5, %r1, 0;
	or.pred  	%p6, %p5, %p4;
	@%p6 bra 	$L__BB0_28;
	cvta.to.global.u64 	%rd8, %rd5;
	cvta.to.global.u64 	%rd9, %rd4;
	cvta.to.global.u64 	%rd10, %rd6;
	mul.lo.s32 	%r13, %r1, 3;
	mul.wide.u32 	%rd11, %r13, 8;
	add.s64 	%rd2, %rd10, %rd11;
	mul.wide.u32 	%rd12, %r1, 8;
	add.s64 	%rd13, %rd8, %rd12;
	ld.global.f64 	%fd1, [%rd13];
	add.s64 	%rd14, %rd9, %rd12;
	ld.global.f64 	%fd33, [%rd14];
	add.f64 	%fd34, %fd33, 0d3FF0000000000000;
	div.rn.f64 	%fd35, %fd33, %fd34;
	mul.f64 	%fd36, %fd35, 0d4024000000000000;
	mul.f64 	%fd37, %fd36, 0d4032051EB851EB85;
	mov.f64 	%fd38, 0d3FF0000000000000;
	sub.f64 	%fd39, %fd38, %fd36;
	fma.rn.f64 	%fd2, %fd39, 0d403CF5C28F5C28F6, %fd37;
	div.rn.f64 	%fd40, %fd37, %fd2;
	sub.f64 	%fd41, %fd38, %fd40;
	mul.f64 	%fd42, %fd41, 0d3FF6666666666666;
	fma.rn.f64 	%fd3, %fd40, 0d3FF547AE147AE148, %fd42;
	mul.f64 	%fd4, %fd1, 0d3FE4CCCCCCCCCCCD;
	div.rn.f64 	%fd43, %fd4, 0dC072526666666666;
	add.f64 	%fd5, %fd43, 0d3FF0000000000000;
	{
	.reg .b32 %temp; 
	mov.b64 	{%temp, %r2}, %fd5;
	}
	mov.f64 	%fd44, 0d4015063F141205BC;
	{
	.reg .b32 %temp; 
	mov.b64 	{%temp, %r3}, %fd44;
	}
	and.b32  	%r4, %r3, 2146435072;
	abs.f64 	%fd6, %fd5;
	setp.neu.f64 	%p7, %fd5, 0d0000000000000000;
	@%p7 bra 	$L__BB0_3;
	setp.eq.s32 	%p9, %r4, 1125122048;
	selp.b32 	%r14, %r2, 0, %p9;
	setp.lt.s32 	%p10, %r3, 0;
	or.b32  	%r15, %r14, 2146435072;
	selp.b32 	%r16, %r15, %r14, %p10;
	mov.b32 	%r17, 0;
	mov.b64 	%fd87, {%r17, %r16};
	bra.uni 	$L__BB0_4;
$L__BB0_3:
	setp.lt.s32 	%p8, %r2, 0;
	{ // callseq 0, 0
	.param .b64 param0;
	st.param.f64 	[param0], %fd6;
	.param .b64 param1;
	st.param.f64 	[param1], 0d4015063F141205BC;
	.param .b64 retval0;
	call.uni (retval0), 
	__internal_accurate_pow, 
	(
	param0, 
	param1
	);
	ld.param.f64 	%fd45, [retval0];
	} // callseq 0
	selp.f64 	%fd87, 0dFFF8000000000000, %fd45, %p8;
$L__BB0_4:
	add.f64 	%fd47, %fd5, 0d4015063F141205BC;
	{
	.reg .b32 %temp; 
	mov.b64 	{%temp, %r18}, %fd47;
	}
	and.b32  	%r19, %r18, 2146435072;
	setp.ne.s32 	%p11, %r19, 2146435072;
	@%p11 bra 	$L__BB0_9;
	setp.num.f64 	%p12, %fd5, %fd5;
	@%p12 bra 	$L__BB0_7;
	mov.f64 	%fd48, 0d4015063F141205BC;
	add.rn.f64 	%fd87, %fd5, %fd48;
	bra.uni 	$L__BB0_9;
$L__BB0_7:
	setp.neu.f64 	%p13, %fd6, 0d7FF0000000000000;
	@%p13 bra 	$L__BB0_9;
	setp.lt.s32 	%p14, %r2, 0;
	setp.eq.s32 	%p15, %r4, 1125122048;
	setp.lt.s32 	%p16, %r3, 0;
	selp.b32 	%r21, 0, 2146435072, %p16;
	and.b32  	%r22, %r3, 2147483647;
	setp.ne.s32 	%p17, %r22, 1071644672;
	or.b32  	%r23, %r21, -2147483648;
	selp.b32 	%r24, %r23, %r21, %p17;
	selp.b32 	%r25, %r24, %r21, %p15;
	selp.b32 	%r26, %r25, %r21, %p14;
	mov.b32 	%r27, 0;
	mov.b64 	%fd87, {%r27, %r26};
$L__BB0_9:
	setp.eq.f64 	%p18, %fd5, 0d3FF0000000000000;
	selp.f64 	%fd13, 0d3FF0000000000000, %fd87, %p18;
	rcp.rn.f64 	%fd49, %fd3;
	mov.f64 	%fd50, 0d3FF0000000000000;
	sub.f64 	%fd14, %fd50, %fd49;
	{
	.reg .b32 %temp; 
	mov.b64 	{%temp, %r5}, %fd13;
	}
	{
	.reg .b32 %temp; 
	mov.b64 	{%temp, %r6}, %fd14;
	}
	shr.u32 	%r28, %r6, 20;
	and.b32  	%r29, %r28, 2047;
	add.s32 	%r30, %r29, -1012;
	mov.b64 	%rd15, %fd14;
	shl.b64 	%rd3, %rd15, %r30;
	setp.eq.s64 	%p3, %rd3, -9223372036854775808;
	abs.f64 	%fd15, %fd13;
	setp.neu.f64 	%p19, %fd13, 0d0000000000000000;
	@%p19 bra 	$L__BB0_11;
	setp.eq.s64 	%p22, %rd3, -9223372036854775808;
	abs.f64 	%fd59, %fd14;
	setp.neu.f64 	%p23, %fd59, 0d3FE0000000000000;
	and.pred  	%p3, %p23, %p22;
	selp.b32 	%r31, %r5, 0, %p3;
	setp.lt.s32 	%p24, %r6, 0;
	or.b32  	%r32, %r31, 2146435072;
	selp.b32 	%r33, %r32, %r31, %p24;
	mov.b32 	%r34, 0;
	mov.b64 	%fd89, {%r34, %r33};
	bra.uni 	$L__BB0_12;
$L__BB0_11:
	{ // callseq 1, 0
	.param .b64 param0;
	st.param.f64 	[param0], %fd15;
	.param .b64 param1;
	st.param.f64 	[param1], %fd14;
	.param .b64 retval0;
	call.uni (retval0), 
	__internal_accurate_pow, 
	(
	param0, 
	param1
	);
	ld.param.f64 	%fd51, [retval0];
	} // callseq 1
	setp.lt.s32 	%p20, %r5, 0;
	cvt.rzi.f64.f64 	%fd53, %fd14;
	setp.neu.f64 	%p21, %fd14, %fd53;
	neg.f64 	%fd55, %fd51;
	selp.f64 	%fd56, %fd55, %fd51, %p3;
	selp.f64 	%fd57, %fd56, %fd51, %p20;
	selp.f64 	%fd58, 0dFFF8000000000000, %fd57, %p21;
	selp.f64 	%fd89, %fd58, %fd57, %p20;
$L__BB0_12:
	add.f64 	%fd60, %fd14, %fd13;
	{
	.reg .b32 %temp; 
	mov.b64 	{%temp, %r35}, %fd60;
	}
	and.b32  	%r36, %r35, 2146435072;
	setp.ne.s32 	%p25, %r36, 2146435072;
	@%p25 bra 	$L__BB0_19;
	setp.num.f64 	%p26, %fd13, %fd13;
	setp.num.f64 	%p27, %fd14, %fd14;
	and.pred  	%p28, %p26, %p27;
	@%p28 bra 	$L__BB0_15;
	add.rn.f64 	%fd89, %fd13, %fd14;
	bra.uni 	$L__BB0_19;
$L__BB0_15:
	abs.f64 	%fd61, %fd14;
	setp.neu.f64 	%p29, %fd61, 0d7FF0000000000000;
	@%p29 bra 	$L__BB0_17;
	setp.gt.f64 	%p34, %fd15, 0d3FF0000000000000;
	selp.b32 	%r44, 2146435072, 0, %p34;
	setp.lt.s32 	%p35, %r6, 0;
	xor.b32  	%r45, %r44, 2146435072;
	selp.b32 	%r46, %r45, %r44, %p35;
	setp.eq.f64 	%p36, %fd13, 0dBFF0000000000000;
	selp.b32 	%r47, 1072693248, %r46, %p36;
	mov.b32 	%r48, 0;
	mov.b64 	%fd89, {%r48, %r47};
	bra.uni 	$L__BB0_19;
$L__BB0_17:
	setp.neu.f64 	%p30, %fd15, 0d7FF0000000000000;
	@%p30 bra 	$L__BB0_19;
	setp.lt.s32 	%p31, %r5, 0;
	setp.lt.s32 	%p32, %r6, 0;
	selp.b32 	%r37, 0, 2146435072, %p32;
	and.b32  	%r38, %r6, 2147483647;
	setp.ne.s32 	%p33, %r38, 1071644672;
	or.b32  	%r39, %r37, -2147483648;
	selp.b32 	%r40, %r39, %r37, %p33;
	selp.b32 	%r41, %r40, %r37, %p3;
	selp.b32 	%r42, %r41, %r37, %p31;
	mov.b32 	%r43, 0;
	mov.b64 	%fd89, {%r43, %r42};
$L__BB0_19:
	setp.eq.f64 	%p37, %fd13, 0d3FF0000000000000;
	setp.eq.f64 	%p38, %fd14, 0d0000000000000000;
	mul.f64 	%fd62, %fd89, 0d4071F4CCCCCCCCCD;
	mul.f64 	%fd63, %fd62, 0d403CF5C28F5C28F6;
	selp.f64 	%fd64, 0d40C0401A9FBE76C9, %fd63, %p38;
	selp.f64 	%fd65, 0d40C0401A9FBE76C9, %fd64, %p37;
	mov.f64 	%fd66, 0d4072526666666666;
	sub.f64 	%fd67, %fd66, %fd4;
	setp.lt.f64 	%p39, %fd1, 0d4022000000000000;
	selp.f64 	%fd68, %fd67, 0d4072D00000000000, %p39;
	mul.f64 	%fd69, %fd68, %fd2;
	div.rn.f64 	%fd70, %fd65, %fd69;
	add.f64 	%fd71, %fd70, 0dBFF0000000000000;
	mul.f64 	%fd72, %fd71, 0d3FA999999999999A;
	setp.lt.f64 	%p40, %fd72, 0d0000000000000000;
	selp.f64 	%fd23, 0d0000000000000000, %fd72, %p40;
	ld.global.f64 	%fd90, [%rd2+8];
	setp.geu.f64 	%p41, %fd90, 0d3FC999999999999A;
	@%p41 bra 	$L__BB0_21;
	setp.gt.f64 	%p42, %fd23, 0d3FB999999999999A;
	selp.f64 	%fd73, 0d3FB999999999999A, %fd23, %p42;
	fma.rn.f64 	%fd90, %fd32, %fd73, %fd90;
	st.global.f64 	[%rd2+8], %fd90;
$L__BB0_21:
	setp.geu.f64 	%p43, %fd1, 0d4018000000000000;
	@%p43 bra 	$L__BB0_28;
	ld.global.f64 	%fd27, [%rd2];
	abs.f64 	%fd74, %fd27;
	ld.global.f64 	%fd28, [%rd1];
	abs.f64 	%fd75, %fd28;
	setp.geu.f64 	%p44, %fd74, %fd75;
	@%p44 bra 	$L__BB0_24;
	mul.f64 	%fd76, %fd28, 0d3F947AE147AE147B;
	fma.rn.f64 	%fd77, %fd32, %fd76, %fd27;
	st.global.f64 	[%rd2], %fd77;
$L__BB0_24:
	abs.f64 	%fd78, %fd90;
	ld.global.f64 	%fd29, [%rd1+8];
	abs.f64 	%fd79, %fd29;
	setp.geu.f64 	%p45, %fd78, %fd79;
	@%p45 bra 	$L__BB0_26;
	mul.f64 	%fd80, %fd29, 0d3F947AE147AE147B;
	fma.rn.f64 	%fd81, %fd32, %fd80, %fd90;
	st.global.f64 	[%rd2+8], %fd81;
$L__BB0_26:
	ld.global.f64 	%fd30, [%rd2+16];
	abs.f64 	%fd82, %fd30;
	ld.global.f64 	%fd31, [%rd1+16];
	abs.f64 	%fd83, %fd31;
	setp.geu.f64 	%p46, %fd82, %fd83;
	@%p46 bra 	$L__BB0_28;
	mul.f64 	%fd84, %fd31, 0d3F947AE147AE147B;
	fma.rn.f64 	%fd85, %fd32, %fd84, %fd30;
	st.global.f64 	[%rd2+16], %fd85;
$L__BB0_28:
	ret;

}
	// .globl	_Z12advectKernelPdPiS_idd
.visible .entry _Z12advectKernelPdPiS_idd(
	.param .u64 .ptr .align 1 _Z12advectKernelPdPiS_idd_param_0,
	.param .u64 .ptr .align 1 _Z12advectKernelPdPiS_idd_param_1,
	.param .u64 .ptr .align 1 _Z12advectKernelPdPiS_idd_param_2,
	.param .u32 _Z12advectKernelPdPiS_idd_param_3,
	.param .f64 _Z12advectKernelPdPiS_idd_param_4,
	.param .f64 _Z12advectKernelPdPiS_idd_param_5
)
{
	.reg .pred 	%p<75>;
	.reg .b32 	%r<36>;
	.reg .b64 	%rd<23>;
	.reg .b64 	%fd<51>;

	ld.param.u64 	%rd9, [_Z12advectKernelPdPiS_idd_param_0];
	ld.param.u64 	%rd7, [_Z12advectKernelPdPiS_idd_param_1];
	ld.param.u64 	%rd8, [_Z12advectKernelPdPiS_idd_param_2];
	ld.param.u32 	%r8, [_Z12advectKernelPdPiS_idd_param_3];
	ld.param.f64 	%fd13, [_Z12advectKernelPdPiS_idd_param_4];
	ld.param.f64 	%fd14, [_Z12advectKernelPdPiS_idd_param_5];
	cvta.to.global.u64 	%rd1, %rd9;
	mov.u32 	%r9, %ctaid.x;
	mov.u32 	%r10, %ntid.x;
	mov.u32 	%r11, %tid.x;
	mad.lo.s32 	%r1, %r9, %r10, %r11;
	mul.lo.s32 	%r12, %r8, %r8;
	mul.lo.s32 	%r13, %r12, %r8;
	setp.ge.s32 	%p2, %r1, %r13;
	setp.lt.s32 	%p3, %r1, 0;
	or.pred  	%p4, %p3, %p2;
	@%p4 bra 	$L__BB1_14;
	cvta.to.global.u64 	%rd10, %rd7;
	cvta.to.global.u64 	%rd2, %rd8;
	mul.lo.s32 	%r14, %r1, 3;
	cvt.u64.u32 	%rd3, %r14;
	mul.wide.u32 	%rd11, %r14, 4;
	add.s64 	%rd12, %rd10, %rd11;
	ld.global.u32 	%r2, [%rd12];
	ld.global.u32 	%r15, [%rd12+4];
	ld.global.u32 	%r16, [%rd12+8];
	setp.lt.s32 	%p5, %r2, 0;
	setp.lt.s32 	%p6, %r15, 1;
	or.pred  	%p7, %p5, %p6;
	setp.lt.s32 	%p8, %r16, 0;
	or.pred  	%p9, %p7, %p8;
	setp.ge.s32 	%p10, %r2, %r8;
	or.pred  	%p11, %p10, %p9;
	setp.gt.s32 	%p12, %r15, %r8;
	or.pred  	%p13, %p11, %p12;
	setp.ge.s32 	%p14, %r16, %r8;
	or.pred  	%p15, %p13, %p14;
	setp.eq.s32 	%p16, %r15, %r8;
	or.pred  	%p17, %p15, %p16;
	mov.f64 	%fd45, 0d0000000000000000;
	@%p17 bra 	$L__BB1_3;
	mad.lo.s32 	%r17, %r2, %r8, %r15;
	add.s32 	%r18, %r17, -1;
	mad.lo.s32 	%r19, %r18, %r8, %r16;
	mul.lo.s32 	%r20, %r19, 3;
	mul.wide.s32 	%rd13, %r20, 8;
	add.s64 	%rd14, %rd1, %rd13;
	ld.global.f64 	%fd45, [%rd14+8];
$L__BB1_3:
	setp.ge.s32 	%p18, %r16, %r8;
	setp.ge.s32 	%p19, %r2, %r8;
	setp.lt.s32 	%p20, %r16, 0;
	setp.lt.s32 	%p21, %r2, 0;
	add.s32 	%r5, %r15, 1;
	setp.lt.s32 	%p22, %r15, -1;
	or.pred  	%p23, %p21, %p22;
	or.pred  	%p24, %p23, %p20;
	or.pred  	%p25, %p19, %p24;
	setp.ge.s32 	%p26, %r5, %r8;
	or.pred  	%p27, %p25, %p26;
	or.pred  	%p28, %p27, %p18;
	add.s32 	%r6, %r8, -2;
	setp.eq.s32 	%p29, %r15, %r6;
	or.pred  	%p30, %p28, %p29;
	mov.f64 	%fd46, 0d0000000000000000;
	@%p30 bra 	$L__BB1_5;
	mad.lo.s32 	%r21, %r2, %r8, %r5;
	mad.lo.s32 	%r22, %r21, %r8, %r16;
	mul.lo.s32 	%r23, %r22, 3;
	mul.wide.s32 	%rd15, %r23, 8;
	add.s64 	%rd16, %rd1, %rd15;
	ld.global.f64 	%fd46, [%rd16+8];
$L__BB1_5:
	shl.b64 	%rd17, %rd3, 3;
	add.s64 	%rd4, %rd1, %rd17;
	add.s64 	%rd5, %rd2, %rd17;
	setp.ge.s32 	%p31, %r16, %r8;
	setp.lt.s32 	%p32, %r16, 0;
	ld.global.f64 	%fd18, [%rd4+8];
	mul.f64 	%fd19, %fd46, %fd46;
	mul.f64 	%fd20, %fd45, %fd45;
	sub.f64 	%fd21, %fd19, %fd20;
	mul.f64 	%fd22, %fd21, 0dBFEE666666666666;
	mul.f64 	%fd23, %fd22, 0d3FE0000000000000;
	div.rn.f64 	%fd24, %fd23, %fd13;
	fma.rn.f64 	%fd25, %fd14, %fd24, %fd18;
	st.global.f64 	[%rd5+8], %fd25;
	setp.lt.s32 	%p33, %r2, 1;
	setp.lt.s32 	%p34, %r15, 0;
	or.pred  	%p35, %p33, %p34;
	or.pred  	%p36, %p35, %p32;
	setp.gt.s32 	%p37, %r2, %r8;
	or.pred  	%p38, %p37, %p36;
	setp.ge.s32 	%p39, %r15, %r8;
	or.pred  	%p40, %p38, %p39;
	or.pred  	%p41, %p40, %p31;
	setp.eq.s32 	%p42, %r2, %r8;
	or.pred  	%p43, %p42, %p41;
	mov.f64 	%fd47, 0d0000000000000000;
	@%p43 bra 	$L__BB1_7;
	add.s32 	%r24, %r2, -1;
	mad.lo.s32 	%r25, %r24, %r8, %r15;
	mad.lo.s32 	%r26, %r25, %r8, %r16;
	mul.lo.s32 	%r27, %r26, 3;
	mul.wide.s32 	%rd18, %r27, 8;
	add.s64 	%rd19, %rd1, %rd18;
	ld.global.f64 	%fd47, [%rd19];
$L__BB1_7:
	setp.ge.s32 	%p44, %r15, %r8;
	setp.lt.s32 	%p45, %r15, 0;
	setp.ge.s32 	%p46, %r16, %r8;
	setp.lt.s32 	%p47, %r16, 0;
	add.s32 	%r7, %r2, 1;
	setp.lt.s32 	%p48, %r2, -1;
	or.pred  	%p49, %p48, %p45;
	or.pred  	%p50, %p49, %p47;
	setp.ge.s32 	%p51, %r7, %r8;
	or.pred  	%p52, %p50, %p51;
	or.pred  	%p53, %p52, %p44;
	or.pred  	%p54, %p53, %p46;
	setp.eq.s32 	%p55, %r2, %r6;
	or.pred  	%p56, %p55, %p54;
	mov.f64 	%fd48, 0d0000000000000000;
	@%p56 bra 	$L__BB1_9;
	mad.lo.s32 	%r28, %r7, %r8, %r15;
	mad.lo.s32 	%r29, %r28, %r8, %r16;
	mul.lo.s32 	%r30, %r29, 3;
	mul.wide.s32 	%rd20, %r30, 8;
	add.s64 	%rd21, %rd1, %rd20;
	ld.global.f64 	%fd48, [%rd21];
$L__BB1_9:
	setp.ge.s32 	%p57, %r15, %r8;
	setp.ge.s32 	%p58, %r16, %r8;
	setp.ge.s32 	%p59, %r2, %r8;
	or.b32  	%r31, %r2, %r15;
	ld.global.f64 	%fd28, [%rd4];
	mul.f64 	%fd29, %fd48, %fd48;
	mul.f64 	%fd30, %fd47, %fd47;
	sub.f64 	%fd31, %fd29, %fd30;
	mul.f64 	%fd32, %fd31, 0dBFEE666666666666;
	mul.f64 	%fd33, %fd32, 0d3FE0000000000000;
	div.rn.f64 	%fd34, %fd33, %fd13;
	fma.rn.f64 	%fd35, %fd14, %fd34, %fd28;
	st.global.f64 	[%rd5], %fd35;
	setp.lt.s32 	%p1, %r31, 0;
	setp.lt.s32 	%p60, %r16, 1;
	or.pred  	%p61, %p1, %p60;
	or.pred  	%p62, %p59, %p61;
	or.pred  	%p63, %p62, %p57;
	or.pred  	%p64, %p63, %p58;
	mad.lo.s32 	%r32, %r2, %r8, %r15;
	mad.lo.s32 	%r33, %r32, %r8, %r16;
	mad.lo.s32 	%r34, %r33, 3, -3;
	mul.wide.s32 	%rd22, %r34, 8;
	add.s64 	%rd6, %rd1, %rd22;
	mov.f64 	%fd49, 0d0000000000000000;
	@%p64 bra 	$L__BB1_11;
	ld.global.f64 	%fd49, [%rd6+16];
$L__BB1_11:
	setp.ge.s32 	%p65, %r15, %r8;
	setp.ge.s32 	%p66, %r2, %r8;
	add.s32 	%r35, %r16, 1;
	setp.lt.s32 	%p67, %r16, -1;
	or.pred  	%p68, %p1, %p67;
	or.pred  	%p69, %p66, %p68;
	or.pred  	%p70, %p69, %p65;
	setp.ge.s32 	%p71, %r35, %r8;
	setp.eq.s32 	%p72, %r16, %r6;
	or.pred  	%p73, %p72, %p71;
	or.pred  	%p74, %p70, %p73;
	mov.f64 	%fd50, 0d0000000000000000;
	@%p74 bra 	$L__BB1_13;
	ld.global.f64 	%fd50, [%rd6+64];
$L__BB1_13:
	ld.global.f64 	%fd37, [%rd4+16];
	mul.f64 	%fd38, %fd50, %fd50;
	mul.f64 	%fd39, %fd49, %fd49;
	sub.f64 	%fd40, %fd38, %fd39;
	mul.f64 	%fd41, %fd40, 0dBFEE666666666666;
	mul.f64 	%fd42, %fd41, 0d3FE0000000000000;
	div.rn.f64 	%fd43, %fd42, %fd13;
	fma.rn.f64 	%fd44, %fd14, %fd43, %fd37;
	st.global.f64 	[%rd5+16], %fd44;
$L__BB1_14:
	ret;

}
	// .globl	_Z15viscosityKernelPdPiS_didd
.visible .entry _Z15viscosityKernelPdPiS_didd(
	.param .u64 .ptr .align 1 _Z15viscosityKernelPdPiS_didd_param_0,
	.param .u64 .ptr .align 1 _Z15viscosityKernelPdPiS_didd_param_1,
	.param .u64 .ptr .align 1 _Z15viscosityKernelPdPiS_didd_param_2,
	.param .f64 _Z15viscosityKernelPdPiS_didd_param_3,
	.param .u32 _Z15viscosityKernelPdPiS_didd_param_4,
	.param .f64 _Z15viscosityKernelPdPiS_didd_param_5,
	.param .f64 _Z15viscosityKernelPdPiS_didd_param_6
)
{
	.reg .pred 	%p<109>;
	.reg .b32 	%r<42>;
	.reg .b64 	%rd<25>;
	.reg .b64 	%fd<103>;

	ld.param.u64 	%rd12, [_Z15viscosityKernelPdPiS_didd_param_0];
	ld.param.u64 	%rd10, [_Z15viscosityKernelPdPiS_didd_param_1];
	ld.param.u64 	%rd11, [_Z15viscosityKernelPdPiS_didd_param_2];
	ld.param.f64 	%fd53, [_Z15viscosityKernelPdPiS_didd_param_3];
	ld.param.u32 	%r9, [_Z15viscosityKernelPdPiS_didd_param_4];
	ld.param.f64 	%fd54, [_Z15viscosityKernelPdPiS_didd_param_5];
	ld.param.f64 	%fd55, [_Z15viscosityKernelPdPiS_didd_param_6];
	cvta.to.global.u64 	%rd1, %rd12;
	mov.u32 	%r10, %ctaid.x;
	mov.u32 	%r11, %ntid.x;
	mov.u32 	%r12, %tid.x;
	mad.lo.s32 	%r1, %r10, %r11, %r12;
	mul.lo.s32 	%r13, %r9, %r9;
	mul.lo.s32 	%r14, %r13, %r9;
	setp.ge.s32 	%p7, %r1, %r14;
	setp.lt.s32 	%p8, %r1, 0;
	or.pred  	%p9, %p8, %p7;
	@%p9 bra 	$L__BB2_40;
	cvta.to.global.u64 	%rd13, %rd10;
	cvta.to.global.u64 	%rd14, %rd11;
	mul.lo.s32 	%r15, %r1, 3;
	cvt.u64.u32 	%rd2, %r15;
	mul.wide.u32 	%rd15, %r15, 4;
	add.s64 	%rd16, %rd13, %rd15;
	mul.wide.u32 	%rd17, %r15, 8;
	add.s64 	%rd3, %rd14, %rd17;
	ld.global.u32 	%r2, [%rd16];
	ld.global.u32 	%r16, [%rd16+4];
	ld.global.u32 	%r17, [%rd16+8];
	add.s32 	%r5, %r9, -1;
	max.s32 	%r18, %r2, %r16;
	max.s32 	%r19, %r18, %r17;
	setp.ge.s32 	%p10, %r19, %r5;
	@%p10 bra 	$L__BB2_39;
	shl.b64 	%rd19, %rd2, 3;
	add.s64 	%rd4, %rd1, %rd19;
	mul.f64 	%fd57, %fd53, %fd55;
	div.rn.f64 	%fd58, %fd57, %fd54;
	div.rn.f64 	%fd1, %fd58, %fd54;
	ld.global.f64 	%fd2, [%rd4];
	add.s32 	%r20, %r2, 1;
	setp.lt.s32 	%p11, %r2, -1;
	setp.lt.s32 	%p12, %r16, 0;
	or.pred  	%p13, %p11, %p12;
	setp.lt.s32 	%p14, %r17, 0;
	or.pred  	%p15, %p13, %p14;
	setp.ge.s32 	%p16, %r20, %r9;
	or.pred  	%p17, %p15, %p16;
	setp.ge.s32 	%p18, %r16, %r9;
	or.pred  	%p19, %p17, %p18;
	setp.ge.s32 	%p20, %r17, %r9;
	or.pred  	%p1, %p19, %p20;
	add.s32 	%r6, %r9, -2;
	setp.eq.s32 	%p21, %r2, %r6;
	or.pred  	%p22, %p21, %p1;
	mad.lo.s32 	%r21, %r9, %r2, %r9;
	add.s32 	%r22, %r21, %r16;
	mad.lo.s32 	%r23, %r22, %r9, %r17;
	mul.lo.s32 	%r24, %r23, 3;
	mul.wide.s32 	%rd20, %r24, 8;
	add.s64 	%rd5, %rd1, %rd20;
	mov.f64 	%fd85, 0d0000000000000000;
	@%p22 bra 	$L__BB2_4;
	ld.global.f64 	%fd85, [%rd5];
$L__BB2_4:
	setp.ge.s32 	%p23, %r17, %r9;
	setp.ge.s32 	%p24, %r16, %r9;
	setp.lt.s32 	%p25, %r17, 0;
	setp.lt.s32 	%p26, %r16, 0;
	setp.lt.s32 	%p27, %r2, 1;
	or.pred  	%p28, %p27, %p26;
	or.pred  	%p29, %p28, %p25;
	setp.gt.s32 	%p30, %r2, %r9;
	or.pred  	%p31, %p30, %p29;
	or.pred  	%p32, %p31, %p24;
	or.pred  	%p2, %p32, %p23;
	setp.eq.s32 	%p33, %r2, %r9;
	or.pred  	%p34, %p33, %p2;
	add.s32 	%r25, %r2, -1;
	mad.lo.s32 	%r26, %r25, %r9, %r16;
	mad.lo.s32 	%r27, %r26, %r9, %r17;
	mul.lo.s32 	%r28, %r27, 3;
	mul.wide.s32 	%rd21, %r28, 8;
	add.s64 	%rd6, %rd1, %rd21;
	mov.f64 	%fd86, 0d0000000000000000;
	@%p34 bra 	$L__BB2_6;
	ld.global.f64 	%fd86, [%rd6];
$L__BB2_6:
	setp.ge.s32 	%p35, %r17, %r9;
	setp.lt.s32 	%p36, %r17, 0;
	fma.rn.f64 	%fd61, %fd2, 0dC018000000000000, %fd85;
	add.f64 	%fd7, %fd61, %fd86;
	add.s32 	%r29, %r16, 1;
	setp.lt.s32 	%p37, %r2, 0;
	setp.lt.s32 	%p38, %r16, -1;
	or.pred  	%p39, %p37, %p38;
	or.pred  	%p40, %p39, %p36;
	setp.ge.s32 	%p41, %r2, %r9;
	or.pred  	%p42, %p41, %p40;
	setp.ge.s32 	%p43, %r29, %r9;
	or.pred  	%p44, %p42, %p43;
	or.pred  	%p3, %p44, %p35;
	setp.eq.s32 	%p45, %r2, %r5;
	or.pred  	%p46, %p45, %p3;
	mul.lo.s32 	%r7, %r2, %r9;
	add.s32 	%r30, %r29, %r7;
	mad.lo.s32 	%r31, %r30, %r9, %r17;
	mul.lo.s32 	%r32, %r31, 3;
	mul.wide.s32 	%rd22, %r32, 8;
	add.s64 	%rd7, %rd1, %rd22;
	mov.f64 	%fd87, 0d0000000000000000;
	@%p46 bra 	$L__BB2_8;
	ld.global.f64 	%fd87, [%rd7];
$L__BB2_8:
	setp.eq.s32 	%p47, %r2, %r5;
	setp.ge.s32 	%p48, %r2, %r9;
	setp.lt.s32 	%p49, %r2, 0;
	setp.ge.s32 	%p50, %r17, %r9;
	setp.lt.s32 	%p51, %r17, 0;
	add.f64 	%fd10, %fd7, %fd87;
	setp.lt.s32 	%p52, %r16, 1;
	or.pred  	%p53, %p49, %p52;
	or.pred  	%p54, %p53, %p51;
	or.pred  	%p55, %p48, %p54;
	setp.gt.s32 	%p56, %r16, %r9;
	or.pred  	%p57, %p55, %p56;
	or.pred  	%p4, %p57, %p50;
	or.pred  	%p58, %p47, %p4;
	add.s32 	%r33, %r16, %r7;
	add.s32 	%r34, %r33, -1;
	mad.lo.s32 	%r35, %r34, %r9, %r17;
	mul.lo.s32 	%r36, %r35, 3;
	mul.wide.s32 	%rd23, %r36, 8;
	add.s64 	%rd8, %rd1, %rd23;
	mov.f64 	%fd88, 0d0000000000000000;
	@%p58 bra 	$L__BB2_10;
	ld.global.f64 	%fd88, [%rd8];
$L__BB2_10:
	setp.eq.s32 	%p59, %r2, %r5;
	setp.ge.s32 	%p60, %r2, %r9;
	or.b32  	%r37, %r2, %r16;
	setp.ge.s32 	%p61, %r16, %r9;
	add.f64 	%fd13, %fd10, %fd88;
	add.s32 	%r8, %r17, 1;
	setp.lt.s32 	%p62, %r37, 0;
	setp.lt.s32 	%p63, %r17, -1;
	or.pred  	%p64, %p62, %p63;
	or.pred  	%p65, %p60, %p64;
	or.pred  	%p5, %p65, %p61;
	setp.ge.s32 	%p66, %r8, %r9;
	or.pred  	%p67, %p5, %p66;
	or.pred  	%p68, %p59, %p67;
	add.s32 	%r38, %r7, %r16;
	mad.lo.s32 	%r39, %r38, %r9, %r8;
	mul.lo.s32 	%r40, %r39, 3;
	mul.wide.s32 	%rd24, %r40, 8;
	add.s64 	%rd9, %rd1, %rd24;
	mov.f64 	%fd89, 0d0000000000000000;
	@%p68 bra 	$L__BB2_12;
	ld.global.f64 	%fd89, [%rd9];
$L__BB2_12:
	setp.eq.s32 	%p69, %r2, %r5;
	setp.ge.s32 	%p70, %r2, %r9;
	setp.ge.s32 	%p71, %r16, %r9;
	add.f64 	%fd16, %fd13, %fd89;
	setp.lt.s32 	%p72, %r17, 1;
	or.b32  	%r41, %r2, %r16;
	setp.lt.s32 	%p73, %r41, 0;
	or.pred  	%p74, %p73, %p72;
	or.pred  	%p75, %p70, %p74;
	or.pred  	%p6, %p75, %p71;
	setp.gt.s32 	%p76, %r17, %r9;
	or.pred  	%p77, %p6, %p76;
	or.pred  	%p78, %p69, %p77;
	mov.f64 	%fd90, 0d0000000000000000;
	@%p78 bra 	$L__BB2_14;
	ld.global.f64 	%fd90, [%rd9+-48];
$L__BB2_14:
	add.f64 	%fd66, %fd16, %fd90;
	fma.rn.f64 	%fd67, %fd1, %fd66, %fd2;
	st.global.f64 	[%rd3], %fd67;
	ld.global.f64 	%fd19, [%rd4+8];
	setp.eq.s32 	%p79, %r16, %r5;
	or.pred  	%p80, %p1, %p79;
	mov.f64 	%fd91, 0d0000000000000000;
	@%p80 bra 	$L__BB2_16;
	ld.global.f64 	%fd91, [%rd5+8];
$L__BB2_16:
	setp.eq.s32 	%p81, %r16, %r5;
	or.pred  	%p82, %p2, %p81;
	mov.f64 	%fd92, 0d0000000000000000;
	@%p82 bra 	$L__BB2_18;
	ld.global.f64 	%fd92, [%rd6+8];
$L__BB2_18:
	fma.rn.f64 	%fd70, %fd19, 0dC018000000000000, %fd91;
	add.f64 	%fd24, %fd70, %fd92;
	setp.eq.s32 	%p83, %r16, %r6;
	or.pred  	%p84, %p3, %p83;
	mov.f64 	%fd93, 0d0000000000000000;
	@%p84 bra 	$L__BB2_20;
	ld.global.f64 	%fd93, [%rd7+8];
$L__BB2_20:
	add.f64 	%fd27, %fd24, %fd93;
	setp.eq.s32 	%p85, %r16, %r9;
	or.pred  	%p86, %p4, %p85;
	mov.f64 	%fd94, 0d0000000000000000;
	@%p86 bra 	$L__BB2_22;
	ld.global.f64 	%fd94, [%rd8+8];
$L__BB2_22:
	setp.eq.s32 	%p87, %r16, %r5;
	add.f64 	%fd30, %fd27, %fd94;
	setp.ge.s32 	%p88, %r8, %r9;
	or.pred  	%p89, %p5, %p88;
	or.pred  	%p90, %p89, %p87;
	mov.f64 	%fd95, 0d0000000000000000;
	@%p90 bra 	$L__BB2_24;
	ld.global.f64 	%fd95, [%rd9+8];
$L__BB2_24:
	setp.eq.s32 	%p91, %r16, %r5;
	add.f64 	%fd33, %fd30, %fd95;
	setp.gt.s32 	%p92, %r17, %r9;
	or.pred  	%p93, %p6, %p92;
	or.pred  	%p94, %p93, %p91;
	mov.f64 	%fd96, 0d0000000000000000;
	@%p94 bra 	$L__BB2_26;
	ld.global.f64 	%fd96, [%rd9+-40];
$L__BB2_26:
	add.f64 	%fd75, %fd33, %fd96;
	fma.rn.f64 	%fd76, %fd1, %fd75, %fd19;
	st.global.f64 	[%rd3+8], %fd76;
	ld.global.f64 	%fd36, [%rd4+16];
	setp.eq.s32 	%p95, %r17, %r5;
	or.pred  	%p96, %p1, %p95;
	mov.f64 	%fd97, 0d0000000000000000;
	@%p96 bra 	$L__BB2_28;
	ld.global.f64 	%fd97, [%rd5+16];
$L__BB2_28:
	setp.eq.s32 	%p97, %r17, %r5;
	or.pred  	%p98, %p2, %p97;
	mov.f64 	%fd98, 0d0000000000000000;
	@%p98 bra 	$L__BB2_30;
	ld.global.f64 	%fd98, [%rd6+16];
$L__BB2_30:
	setp.eq.s32 	%p99, %r17, %r5;
	fma.rn.f64 	%fd79, %fd36, 0dC018000000000000, %fd97;
	add.f64 	%fd41, %fd79, %fd98;
	or.pred  	%p100, %p3, %p99;
	mov.f64 	%fd99, 0d0000000000000000;
	@%p100 bra 	$L__BB2_32;
	ld.global.f64 	%fd99, [%rd7+16];
$L__BB2_32:
	setp.eq.s32 	%p101, %r17, %r5;
	add.f64 	%fd44, %fd41, %fd99;
	or.pred  	%p102, %p4, %p101;
	mov.f64 	%fd100, 0d0000000000000000;
	@%p102 bra 	$L__BB2_34;
	ld.global.f64 	%fd100, [%rd8+16];
$L__BB2_34:
	setp.ge.s32 	%p103, %r8, %r9;
	add.f64 	%fd47, %fd44, %fd100;
	setp.eq.s32 	%p104, %r17, %r6;
	or.pred  	%p105, %p104, %p103;
	or.pred  	%p106, %p5, %p105;
	mov.f64 	%fd101, 0d0000000000000000;
	@%p106 bra 	$L__BB2_36;
	ld.global.f64 	%fd101, [%rd9+16];
$L__BB2_36:
	setp.ge.s32 	%p107, %r17, %r9;
	add.f64 	%fd50, %fd47, %fd101;
	or.pred  	%p108, %p6, %p107;
	mov.f64 	%fd102, 0d0000000000000000;
	@%p108 bra 	$L__BB2_38;
	ld.global.f64 	%fd102, [%rd9+-32];
$L__BB2_38:
	add.f64 	%fd83, %fd50, %fd102;
	fma.rn.f64 	%fd84, %fd1, %fd83, %fd36;
	st.global.f64 	[%rd3+16], %fd84;
	bra.uni 	$L__BB2_40;
$L__BB2_39:
	mov.b64 	%rd18, 0;
	st.global.u64 	[%rd3], %rd18;
	st.global.u64 	[%rd3+8], %rd18;
	st.global.u64 	[%rd3+16], %rd18;
$L__BB2_40:
	ret;

}
	// .globl	_Z19pre_vorticityKernelPdPiS_S_idd
.visible .entry _Z19pre_vorticityKernelPdPiS_S_idd(
	.param .u64 .ptr .align 1 _Z19pre_vorticityKernelPdPiS_S_idd_param_0,
	.param .u64 .ptr .align 1 _Z19pre_vorticityKernelPdPiS_S_idd_param_1,
	.param .u64 .ptr .align 1 _Z19pre_vorticityKernelPdPiS_S_idd_param_2,
	.param .u64 .ptr .align 1 _Z19pre_vorticityKernelPdPiS_S_idd_param_3,
	.param .u32 _Z19pre_vorticityKernelPdPiS_S_idd_param_4,
	.param .f64 _Z19pre_vorticityKernelPdPiS_S_idd_param_5,
	.param .f64 _Z19pre_vorticityKernelPdPiS_S_idd_param_6
)
{
	.reg .pred 	%p<276>;
	.reg .b32 	%r<59>;
	.reg .b64 	%rd<32>;
	.reg .b64 	%fd<132>;

	ld.param.u64 	%rd12, [_Z19pre_vorticityKernelPdPiS_S_idd_param_0];
	ld.param.u64 	%rd9, [_Z19pre_vorticityKernelPdPiS_S_idd_param_1];
	ld.param.u64 	%rd10, [_Z19pre_vorticityKernelPdPiS_S_idd_param_2];
	ld.param.u32 	%r13, [_Z19pre_vorticityKernelPdPiS_S_idd_param_4];
	cvta.to.global.u64 	%rd1, %rd12;
	mov.u32 	%r14, %ctaid.x;
	mov.u32 	%r15, %ntid.x;
	mov.u32 	%r16, %tid.x;
	mad.lo.s32 	%r1, %r14, %r15, %r16;
	mul.lo.s32 	%r17, %r13, %r13;
	mul.lo.s32 	%r18, %r17, %r13;
	setp.ge.s32 	%p3, %r1, %r18;
	setp.lt.s32 	%p4, %r1, 0;
	or.pred  	%p5, %p4, %p3;
	@%p5 bra 	$L__BB3_50;
	cvta.to.global.u64 	%rd13, %rd9;
	cvta.to.global.u64 	%rd14, %rd10;
	mul.lo.s32 	%r19, %r1, 3;
	mul.wide.u32 	%rd15, %r19, 4;
	add.s64 	%rd16, %rd13, %rd15;
	mul.wide.u32 	%rd17, %r19, 8;
	add.s64 	%rd2, %rd14, %rd17;
	ld.global.u32 	%r2, [%rd16];
	ld.global.u32 	%r20, [%rd16+4];
	ld.global.u32 	%r21, [%rd16+8];
	add.s32 	%r5, %r21, 1;
	or.b32  	%r22, %r2, %r20;
	setp.lt.s32 	%p6, %r22, 0;
	setp.lt.s32 	%p7, %r21, -1;
	or.pred  	%p8, %p6, %p7;
	setp.ge.s32 	%p9, %r2, %r13;
	or.pred  	%p10, %p9, %p8;
	setp.ge.s32 	%p11, %r20, %r13;
	or.pred  	%p12, %p10, %p11;
	setp.ge.s32 	%p13, %r5, %r13;
	or.pred  	%p14, %p12, %p13;
	add.s32 	%r6, %r13, -1;
	setp.eq.s32 	%p15, %r20, %r6;
	or.pred  	%p16, %p14, %p15;
	mul.lo.s32 	%r7, %r2, %r13;
	add.s32 	%r23, %r7, %r20;
	mad.lo.s32 	%r24, %r23, %r13, %r5;
	mul.lo.s32 	%r25, %r24, 3;
	mul.wide.s32 	%rd18, %r25, 8;
	add.s64 	%rd3, %rd1, %rd18;
	mov.f64 	%fd108, 0d0000000000000000;
	@%p16 bra 	$L__BB3_3;
	ld.global.f64 	%fd108, [%rd3+8];
$L__BB3_3:
	setp.ge.s32 	%p17, %r5, %r13;
	setp.ge.s32 	%p18, %r2, %r13;
	setp.lt.s32 	%p19, %r21, -1;
	setp.lt.s32 	%p20, %r2, 0;
	setp.lt.s32 	%p21, %r20, 1;
	or.pred  	%p22, %p20, %p21;
	or.pred  	%p23, %p22, %p19;
	or.pred  	%p24, %p18, %p23;
	setp.gt.s32 	%p25, %r20, %r13;
	or.pred  	%p26, %p24, %p25;
	or.pred  	%p27, %p26, %p17;
	setp.eq.s32 	%p28, %r20, %r13;
	or.pred  	%p29, %p27, %p28;
	add.s32 	%r26, %r20, %r7;
	add.s32 	%r27, %r26, -1;
	mad.lo.s32 	%r28, %r27, %r13, %r5;
	mul.lo.s32 	%r29, %r28, 3;
	mul.wide.s32 	%rd19, %r29, 8;
	add.s64 	%rd4, %rd1, %rd19;
	mov.f64 	%fd109, 0d0000000000000000;
	@%p29 bra 	$L__BB3_5;
	ld.global.f64 	%fd109, [%rd4+8];
$L__BB3_5:
	setp.eq.s32 	%p30, %r20, %r6;
	setp.ge.s32 	%p31, %r20, %r13;
	setp.ge.s32 	%p32, %r2, %r13;
	add.f64 	%fd5, %fd108, %fd109;
	setp.lt.s32 	%p33, %r21, 1;
	setp.lt.s32 	%p34, %r22, 0;
	or.pred  	%p35, %p34, %p33;
	or.pred  	%p36, %p32, %p35;
	or.pred  	%p37, %p36, %p31;
	setp.gt.s32 	%p38, %r21, %r13;
	or.pred  	%p39, %p37, %p38;
	or.pred  	%p40, %p39, %p30;
	mov.f64 	%fd110, 0d0000000000000000;
	@%p40 bra 	$L__BB3_7;
	ld.global.f64 	%fd110, [%rd3+-40];
$L__BB3_7:
	setp.gt.s32 	%p41, %r21, %r13;
	setp.lt.s32 	%p42, %r21, 1;
	setp.eq.s32 	%p43, %r20, %r13;
	setp.gt.s32 	%p44, %r20, %r13;
	setp.ge.s32 	%p45, %r2, %r13;
	sub.f64 	%fd8, %fd5, %fd110;
	setp.lt.s32 	%p46, %r2, 0;
	setp.lt.s32 	%p47, %r20, 1;
	or.pred  	%p48, %p46, %p47;
	or.pred  	%p49, %p48, %p42;
	or.pred  	%p50, %p45, %p49;
	or.pred  	%p51, %p50, %p44;
	or.pred  	%p52, %p51, %p41;
	or.pred  	%p53, %p52, %p43;
	mov.f64 	%fd111, 0d0000000000000000;
	@%p53 bra 	$L__BB3_9;
	ld.global.f64 	%fd111, [%rd4+-40];
$L__BB3_9:
	setp.ge.s32 	%p54, %r2, %r13;
	setp.lt.s32 	%p55, %r2, 0;
	sub.f64 	%fd11, %fd8, %fd111;
	add.s32 	%r8, %r20, 1;
	setp.lt.s32 	%p56, %r20, -1;
	or.pred  	%p57, %p55, %p56;
	setp.lt.s32 	%p58, %r21, 0;
	or.pred  	%p59, %p57, %p58;
	or.pred  	%p60, %p54, %p59;
	setp.ge.s32 	%p61, %r8, %r13;
	or.pred  	%p62, %p60, %p61;
	setp.ge.s32 	%p63, %r21, %r13;
	or.pred  	%p64, %p62, %p63;
	setp.eq.s32 	%p65, %r21, %r6;
	or.pred  	%p66, %p64, %p65;
	add.s32 	%r31, %r8, %r7;
	mad.lo.s32 	%r32, %r31, %r13, %r21;
	mul.lo.s32 	%r33, %r32, 3;
	mul.wide.s32 	%rd20, %r33, 8;
	add.s64 	%rd5, %rd1, %rd20;
	mov.f64 	%fd112, 0d0000000000000000;
	@%p66 bra 	$L__BB3_11;
	ld.global.f64 	%fd112, [%rd5+16];
$L__BB3_11:
	setp.ge.s32 	%p67, %r21, %r13;
	setp.ge.s32 	%p68, %r8, %r13;
	setp.lt.s32 	%p69, %r21, 1;
	setp.ge.s32 	%p70, %r2, %r13;
	setp.lt.s32 	%p71, %r2, 0;
	setp.lt.s32 	%p72, %r20, -1;
	or.pred  	%p73, %p71, %p72;
	or.pred  	%p74, %p73, %p69;
	or.pred  	%p75, %p70, %p74;
	or.pred  	%p76, %p75, %p68;
	or.pred  	%p77, %p76, %p67;
	mov.f64 	%fd113, 0d0000000000000000;
	@%p77 bra 	$L__BB3_13;
	ld.global.f64 	%fd113, [%rd5+-8];
$L__BB3_13:
	setp.eq.s32 	%p78, %r21, %r6;
	setp.ge.s32 	%p79, %r21, %r13;
	setp.lt.s32 	%p80, %r21, 0;
	setp.gt.s32 	%p81, %r20, %r13;
	setp.ge.s32 	%p82, %r2, %r13;
	add.f64 	%fd16, %fd112, %fd113;
	setp.lt.s32 	%p83, %r2, 0;
	setp.lt.s32 	%p84, %r20, 1;
	or.pred  	%p85, %p83, %p84;
	or.pred  	%p86, %p85, %p80;
	or.pred  	%p87, %p82, %p86;
	or.pred  	%p88, %p87, %p81;
	or.pred  	%p89, %p88, %p79;
	or.pred  	%p90, %p89, %p78;
	mov.f64 	%fd114, 0d0000000000000000;
	@%p90 bra 	$L__BB3_15;
	ld.global.f64 	%fd114, [%rd4+-8];
$L__BB3_15:
	setp.ge.s32 	%p91, %r21, %r13;
	sub.f64 	%fd19, %fd16, %fd114;
	setp.ge.s32 	%p92, %r2, %r13;
	setp.lt.s32 	%p93, %r2, 0;
	setp.lt.s32 	%p94, %r20, 1;
	or.pred  	%p95, %p93, %p94;
	setp.lt.s32 	%p96, %r21, 1;
	or.pred  	%p97, %p95, %p96;
	or.pred  	%p98, %p92, %p97;
	setp.gt.s32 	%p99, %r20, %r13;
	or.pred  	%p100, %p98, %p99;
	or.pred  	%p101, %p100, %p91;
	mov.f64 	%fd115, 0d0000000000000000;
	@%p101 bra 	$L__BB3_17;
	ld.global.f64 	%fd115, [%rd4+-32];
$L__BB3_17:
	ld.param.f64 	%fd105, [_Z19pre_vorticityKernelPdPiS_S_idd_param_5];
	setp.eq.s32 	%p102, %r21, %r6;
	setp.ge.s32 	%p103, %r21, %r13;
	setp.lt.s32 	%p104, %r21, 0;
	setp.ge.s32 	%p105, %r20, %r13;
	setp.lt.s32 	%p106, %r20, 0;
	sub.f64 	%fd76, %fd19, %fd115;
	sub.f64 	%fd77, %fd76, %fd11;
	mul.f64 	%fd78, %fd77, 0d3FD0000000000000;
	div.rn.f64 	%fd22, %fd78, %fd105;
	st.global.f64 	[%rd2], %fd22;
	add.s32 	%r9, %r2, 1;
	setp.lt.s32 	%p107, %r2, -1;
	or.pred  	%p108, %p107, %p106;
	or.pred  	%p109, %p108, %p104;
	setp.ge.s32 	%p110, %r9, %r13;
	or.pred  	%p111, %p109, %p110;
	or.pred  	%p112, %p111, %p105;
	or.pred  	%p113, %p112, %p103;
	or.pred  	%p114, %p113, %p102;
	mad.lo.s32 	%r10, %r13, %r2, %r13;
	add.s32 	%r34, %r10, %r20;
	mad.lo.s32 	%r35, %r34, %r13, %r21;
	mul.lo.s32 	%r36, %r35, 3;
	mul.wide.s32 	%rd21, %r36, 8;
	add.s64 	%rd6, %rd1, %rd21;
	mov.f64 	%fd116, 0d0000000000000000;
	@%p114 bra 	$L__BB3_19;
	ld.global.f64 	%fd116, [%rd6+16];
$L__BB3_19:
	setp.ge.s32 	%p115, %r9, %r13;
	setp.ge.s32 	%p116, %r21, %r13;
	setp.lt.s32 	%p117, %r21, 1;
	setp.ge.s32 	%p118, %r20, %r13;
	setp.lt.s32 	%p119, %r2, -1;
	setp.lt.s32 	%p120, %r20, 0;
	or.pred  	%p121, %p119, %p120;
	or.pred  	%p122, %p121, %p117;
	or.pred  	%p123, %p122, %p115;
	or.pred  	%p124, %p123, %p118;
	or.pred  	%p125, %p124, %p116;
	mov.f64 	%fd117, 0d0000000000000000;
	@%p125 bra 	$L__BB3_21;
	ld.global.f64 	%fd117, [%rd6+-8];
$L__BB3_21:
	setp.eq.s32 	%p126, %r21, %r6;
	setp.ge.s32 	%p127, %r21, %r13;
	setp.lt.s32 	%p128, %r21, 0;
	setp.ge.s32 	%p129, %r20, %r13;
	setp.lt.s32 	%p130, %r20, 0;
	add.f64 	%fd27, %fd116, %fd117;
	setp.lt.s32 	%p131, %r2, 1;
	or.pred  	%p132, %p131, %p130;
	or.pred  	%p133, %p132, %p128;
	setp.gt.s32 	%p134, %r2, %r13;
	or.pred  	%p135, %p134, %p133;
	or.pred  	%p136, %p135, %p129;
	or.pred  	%p1, %p136, %p127;
	or.pred  	%p137, %p1, %p126;
	add.s32 	%r37, %r2, -1;
	mul.lo.s32 	%r11, %r37, %r13;
	add.s32 	%r38, %r11, %r20;
	mad.lo.s32 	%r39, %r38, %r13, %r21;
	mul.lo.s32 	%r40, %r39, 3;
	mul.wide.s32 	%rd22, %r40, 8;
	add.s64 	%rd7, %rd1, %rd22;
	mov.f64 	%fd118, 0d0000000000000000;
	@%p137 bra 	$L__BB3_23;
	ld.global.f64 	%fd118, [%rd7+16];
$L__BB3_23:
	setp.gt.s32 	%p138, %r2, %r13;
	setp.ge.s32 	%p139, %r21, %r13;
	setp.lt.s32 	%p140, %r21, 1;
	setp.ge.s32 	%p141, %r20, %r13;
	sub.f64 	%fd30, %fd27, %fd118;
	setp.lt.s32 	%p142, %r2, 1;
	setp.lt.s32 	%p143, %r20, 0;
	or.pred  	%p144, %p142, %p143;
	or.pred  	%p145, %p144, %p140;
	or.pred  	%p146, %p138, %p145;
	or.pred  	%p147, %p146, %p141;
	or.pred  	%p148, %p147, %p139;
	mov.f64 	%fd119, 0d0000000000000000;
	@%p148 bra 	$L__BB3_25;
	ld.global.f64 	%fd119, [%rd7+-8];
$L__BB3_25:
	sub.f64 	%fd33, %fd30, %fd119;
	setp.eq.s32 	%p149, %r2, %r6;
	setp.ge.s32 	%p150, %r2, %r13;
	or.b32  	%r41, %r2, %r20;
	setp.lt.s32 	%p151, %r41, 0;
	setp.lt.s32 	%p152, %r21, -1;
	or.pred  	%p153, %p151, %p152;
	or.pred  	%p154, %p150, %p153;
	or.pred  	%p156, %p154, %p141;
	setp.ge.s32 	%p157, %r5, %r13;
	or.pred  	%p158, %p156, %p157;
	or.pred  	%p159, %p158, %p149;
	mov.f64 	%fd120, 0d0000000000000000;
	@%p159 bra 	$L__BB3_27;
	ld.global.f64 	%fd120, [%rd3];
$L__BB3_27:
	setp.gt.s32 	%p160, %r2, %r13;
	setp.ge.s32 	%p161, %r5, %r13;
	setp.ge.s32 	%p162, %r20, %r13;
	setp.lt.s32 	%p163, %r21, -1;
	setp.lt.s32 	%p164, %r2, 1;
	setp.lt.s32 	%p165, %r20, 0;
	or.pred  	%p166, %p164, %p165;
	or.pred  	%p167, %p166, %p163;
	or.pred  	%p168, %p160, %p167;
	or.pred  	%p169, %p168, %p162;
	or.pred  	%p170, %p169, %p161;
	setp.eq.s32 	%p171, %r2, %r13;
	or.pred  	%p172, %p171, %p170;
	mov.f64 	%fd121, 0d0000000000000000;
	@%p172 bra 	$L__BB3_29;
	ld.global.f64 	%fd121, [%rd7+24];
$L__BB3_29:
	setp.eq.s32 	%p173, %r2, %r6;
	add.f64 	%fd38, %fd120, %fd121;
	setp.ge.s32 	%p174, %r2, %r13;
	or.b32  	%r42, %r2, %r20;
	setp.lt.s32 	%p175, %r42, 0;
	setp.lt.s32 	%p176, %r21, 1;
	or.pred  	%p177, %p175, %p176;
	or.pred  	%p178, %p174, %p177;
	or.pred  	%p180, %p178, %p162;
	setp.gt.s32 	%p181, %r21, %r13;
	or.pred  	%p182, %p180, %p181;
	or.pred  	%p183, %p182, %p173;
	mov.f64 	%fd122, 0d0000000000000000;
	@%p183 bra 	$L__BB3_31;
	ld.global.f64 	%fd122, [%rd3+-48];
$L__BB3_31:
	setp.eq.s32 	%p184, %r2, %r13;
	setp.gt.s32 	%p185, %r21, %r13;
	sub.f64 	%fd41, %fd38, %fd122;
	setp.gt.s32 	%p186, %r2, %r13;
	setp.lt.s32 	%p187, %r2, 1;
	setp.lt.s32 	%p188, %r20, 0;
	or.pred  	%p189, %p187, %p188;
	setp.lt.s32 	%p190, %r21, 1;
	or.pred  	%p191, %p189, %p190;
	or.pred  	%p192, %p186, %p191;
	setp.ge.s32 	%p193, %r20, %r13;
	or.pred  	%p194, %p192, %p193;
	or.pred  	%p195, %p194, %p185;
	or.pred  	%p196, %p184, %p195;
	mov.f64 	%fd123, 0d0000000000000000;
	@%p196 bra 	$L__BB3_33;
	ld.global.f64 	%fd123, [%rd7+-24];
$L__BB3_33:
	ld.param.f64 	%fd106, [_Z19pre_vorticityKernelPdPiS_S_idd_param_5];
	setp.eq.s32 	%p197, %r2, %r6;
	sub.f64 	%fd87, %fd41, %fd123;
	sub.f64 	%fd88, %fd87, %fd33;
	mul.f64 	%fd89, %fd88, 0d3FD0000000000000;
	div.rn.f64 	%fd90, %fd89, %fd106;
	st.global.f64 	[%rd2+8], %fd90;
	mul.f64 	%fd91, %fd90, %fd90;
	fma.rn.f64 	%fd44, %fd22, %fd22, %fd91;
	setp.ge.s32 	%p198, %r2, %r13;
	setp.lt.s32 	%p199, %r2, 0;
	setp.lt.s32 	%p200, %r20, -1;
	or.pred  	%p201, %p199, %p200;
	setp.lt.s32 	%p202, %r21, 0;
	or.pred  	%p203, %p201, %p202;
	or.pred  	%p204, %p198, %p203;
	setp.ge.s32 	%p205, %r8, %r13;
	or.pred  	%p206, %p204, %p205;
	setp.ge.s32 	%p207, %r21, %r13;
	or.pred  	%p208, %p206, %p207;
	or.pred  	%p209, %p208, %p197;
	mov.f64 	%fd124, 0d0000000000000000;
	@%p209 bra 	$L__BB3_35;
	ld.global.f64 	%fd124, [%rd5];
$L__BB3_35:
	setp.eq.s32 	%p210, %r2, %r13;
	setp.gt.s32 	%p211, %r2, %r13;
	setp.lt.s32 	%p212, %r2, 1;
	setp.ge.s32 	%p213, %r21, %r13;
	setp.ge.s32 	%p214, %r8, %r13;
	setp.lt.s32 	%p215, %r21, 0;
	setp.lt.s32 	%p216, %r20, -1;
	or.pred  	%p217, %p212, %p216;
	or.pred  	%p218, %p217, %p215;
	or.pred  	%p219, %p211, %p218;
	or.pred  	%p220, %p219, %p214;
	or.pred  	%p221, %p220, %p213;
	or.pred  	%p222, %p210, %p221;
	mov.f64 	%fd125, 0d0000000000000000;
	@%p222 bra 	$L__BB3_37;
	add.s32 	%r43, %r11, %r8;
	mad.lo.s32 	%r44, %r43, %r13, %r21;
	mul.lo.s32 	%r45, %r44, 3;
	mul.wide.s32 	%rd23, %r45, 8;
	add.s64 	%rd24, %rd1, %rd23;
	ld.global.f64 	%fd125, [%rd24];
$L__BB3_37:
	setp.eq.s32 	%p223, %r2, %r6;
	add.f64 	%fd49, %fd124, %fd125;
	setp.ge.s32 	%p224, %r2, %r13;
	setp.lt.s32 	%p225, %r2, 0;
	setp.lt.s32 	%p226, %r20, 1;
	or.pred  	%p227, %p225, %p226;
	setp.lt.s32 	%p228, %r21, 0;
	or.pred  	%p229, %p227, %p228;
	or.pred  	%p230, %p224, %p229;
	setp.gt.s32 	%p231, %r20, %r13;
	or.pred  	%p232, %p230, %p231;
	setp.ge.s32 	%p233, %r21, %r13;
	or.pred  	%p234, %p232, %p233;
	or.pred  	%p235, %p234, %p223;
	mov.f64 	%fd126, 0d0000000000000000;
	@%p235 bra 	$L__BB3_39;
	ld.global.f64 	%fd126, [%rd4+-24];
$L__BB3_39:
	setp.eq.s32 	%p236, %r2, %r13;
	setp.gt.s32 	%p237, %r2, %r13;
	setp.ge.s32 	%p238, %r21, %r13;
	setp.lt.s32 	%p239, %r21, 0;
	setp.gt.s32 	%p240, %r20, %r13;
	sub.f64 	%fd52, %fd49, %fd126;
	min.s32 	%r46, %r2, %r20;
	setp.lt.s32 	%p241, %r46, 1;
	or.pred  	%p242, %p241, %p239;
	or.pred  	%p243, %p237, %p242;
	or.pred  	%p244, %p243, %p240;
	or.pred  	%p2, %p244, %p238;
	or.pred  	%p245, %p236, %p2;
	add.s32 	%r12, %r20, -1;
	add.s32 	%r47, %r12, %r11;
	mad.lo.s32 	%r48, %r47, %r13, %r21;
	mul.lo.s32 	%r49, %r48, 3;
	mul.wide.s32 	%rd25, %r49, 8;
	add.s64 	%rd8, %rd1, %rd25;
	mov.f64 	%fd127, 0d0000000000000000;
	@%p245 bra 	$L__BB3_41;
	ld.global.f64 	%fd127, [%rd8];
$L__BB3_41:
	setp.eq.s32 	%p246, %r20, %r6;
	sub.f64 	%fd55, %fd52, %fd127;
	setp.lt.s32 	%p247, %r2, -1;
	setp.lt.s32 	%p248, %r20, 0;
	or.pred  	%p249, %p247, %p248;
	setp.lt.s32 	%p250, %r21, 0;
	or.pred  	%p251, %p249, %p250;
	add.s32 	%r50, %r2, 1;
	setp.ge.s32 	%p252, %r50, %r13;
	or.pred  	%p253, %p251, %p252;
	setp.ge.s32 	%p254, %r20, %r13;
	or.pred  	%p255, %p253, %p254;
	setp.ge.s32 	%p256, %r21, %r13;
	or.pred  	%p257, %p255, %p256;
	or.pred  	%p258, %p257, %p246;
	mov.f64 	%fd128, 0d0000000000000000;
	@%p258 bra 	$L__BB3_43;
	ld.global.f64 	%fd128, [%rd6+8];
$L__BB3_43:
	add.s32 	%r51, %r2, 1;
	setp.ge.s32 	%p259, %r51, %r13;
	setp.lt.s32 	%p260, %r2, -1;
	setp.ge.s32 	%p261, %r21, %r13;
	setp.lt.s32 	%p262, %r21, 0;
	setp.eq.s32 	%p263, %r20, %r13;
	setp.gt.s32 	%p264, %r20, %r13;
	setp.lt.s32 	%p265, %r20, 1;
	or.pred  	%p266, %p260, %p265;
	or.pred  	%p267, %p266, %p262;
	or.pred  	%p268, %p267, %p259;
	or.pred  	%p269, %p268, %p264;
	or.pred  	%p270, %p269, %p261;
	or.pred  	%p271, %p270, %p263;
	mov.f64 	%fd129, 0d0000000000000000;
	@%p271 bra 	$L__BB3_45;
	add.s32 	%r52, %r12, %r10;
	mad.lo.s32 	%r53, %r52, %r13, %r21;
	mul.lo.s32 	%r54, %r53, 3;
	mul.wide.s32 	%rd26, %r54, 8;
	add.s64 	%rd27, %rd1, %rd26;
	ld.global.f64 	%fd129, [%rd27+8];
$L__BB3_45:
	setp.eq.s32 	%p272, %r20, %r6;
	add.f64 	%fd60, %fd128, %fd129;
	or.pred  	%p273, %p1, %p272;
	mov.f64 	%fd130, 0d0000000000000000;
	@%p273 bra 	$L__BB3_47;
	ld.global.f64 	%fd130, [%rd7+8];
$L__BB3_47:
	setp.eq.s32 	%p274, %r20, %r13;
	sub.f64 	%fd63, %fd60, %fd130;
	or.pred  	%p275, %p2, %p274;
	mov.f64 	%fd131, 0d0000000000000000;
	@%p275 bra 	$L__BB3_49;
	ld.global.f64 	%fd131, [%rd8+8];
$L__BB3_49:
	ld.param.f64 	%fd107, [_Z19pre_vorticityKernelPdPiS_S_idd_param_5];
	ld.param.u64 	%rd31, [_Z19pre_vorticityKernelPdPiS_S_idd_param_3];
	sub.f64 	%fd99, %fd63, %fd131;
	sub.f64 	%fd100, %fd99, %fd55;
	mul.f64 	%fd101, %fd100, 0d3FD0000000000000;
	div.rn.f64 	%fd102, %fd101, %fd107;
	st.global.f64 	[%rd2+16], %fd102;
	fma.rn.f64 	%fd103, %fd102, %fd102, %fd44;
	sqrt.rn.f64 	%fd104, %fd103;
	cvta.to.global.u64 	%rd28, %rd31;
	mov.u32 	%r55, %ctaid.x;
	mov.u32 	%r56, %ntid.x;
	mov.u32 	%r57, %tid.x;
	mad.lo.s32 	%r58, %r55, %r56, %r57;
	mul.wide.u32 	%rd29, %r58, 8;
	add.s64 	%rd30, %rd28, %rd29;
	st.global.f64 	[%rd30], %fd104;
$L__BB3_50:
	ret;

}
	// .globl	_Z15vorticityKernelPdPiS_S_S_idd
.visible .entry _Z15vorticityKernelPdPiS_S_S_idd(
	.param .u64 .ptr .align 1 _Z15vorticityKernelPdPiS_S_S_idd_param_0,
	.param .u64 .ptr .align 1 _Z15vorticityKernelPdPiS_S_S_idd_param_1,
	.param .u64 .ptr .align 1 _Z15vorticityKernelPdPiS_S_S_idd_param_2,
	.param .u64 .ptr .align 1 _Z15vorticityKernelPdPiS_S_S_idd_param_3,
	.param .u64 .ptr .align 1 _Z15vorticityKernelPdPiS_S_S_idd_param_4,
	.param .u32 _Z15vorticityKernelPdPiS_S_S_idd_param_5,
	.param .f64 _Z15vorticityKernelPdPiS_S_S_idd_param_6,
	.param .f64 _Z15vorticityKernelPdPiS_S_S_idd_param_7
)
{
	.reg .pred 	%p<11>;
	.reg .b32 	%r<46>;
	.reg .b64 	%rd<34>;
	.reg .b64 	%fd<52>;

	ld.param.u64 	%rd5, [_Z15vorticityKernelPdPiS_S_S_idd_param_1];
	ld.param.u64 	%rd7, [_Z15vorticityKernelPdPiS_S_S_idd_param_3];
	ld.param.u64 	%rd8, [_Z15vorticityKernelPdPiS_S_S_idd_param_4];
	ld.param.u32 	%r3, [_Z15vorticityKernelPdPiS_S_S_idd_param_5];
	ld.param.f64 	%fd5, [_Z15vorticityKernelPdPiS_S_S_idd_param_6];
	ld.param.f64 	%fd6, [_Z15vorticityKernelPdPiS_S_S_idd_param_7];
	mov.u32 	%r4, %ctaid.x;
	mov.u32 	%r5, %ntid.x;
	mov.u32 	%r6, %tid.x;
	mad.lo.s32 	%r1, %r4, %r5, %r6;
	mul.lo.s32 	%r2, %r3, %r3;
	mul.lo.s32 	%r7, %r2, %r3;
	setp.ge.s32 	%p1, %r1, %r7;
	setp.lt.s32 	%p2, %r1, 0;
	or.pred  	%p3, %p2, %p1;
	@%p3 bra 	$L__BB4_4;
	ld.param.u64 	%rd33, [_Z15vorticityKernelPdPiS_S_S_idd_param_2];
	ld.param.u64 	%rd32, [_Z15vorticityKernelPdPiS_S_S_idd_param_0];
	cvta.to.global.u64 	%rd9, %rd5;
	cvta.to.global.u64 	%rd10, %rd8;
	cvta.to.global.u64 	%rd11, %rd32;
	cvta.to.global.u64 	%rd12, %rd33;
	cvta.to.global.u64 	%rd13, %rd7;
	mul.lo.s32 	%r8, %r1, 3;
	mul.wide.u32 	%rd14, %r8, 4;
	add.s64 	%rd15, %rd9, %rd14;
	mul.wide.u32 	%rd16, %r8, 8;
	add.s64 	%rd1, %rd11, %rd16;
	add.s64 	%rd2, %rd12, %rd16;
	ld.global.u32 	%r9, [%rd15];
	ld.global.u32 	%r10, [%rd15+4];
	ld.global.u32 	%r11, [%rd15+8];
	add.s64 	%rd3, %rd13, %rd16;
	max.s32 	%r12, %r9, -1;
	add.s32 	%r13, %r12, 1;
	max.s32 	%r14, %r10, 0;
	max.s32 	%r15, %r11, 0;
	setp.lt.s32 	%p4, %r13, %r3;
	add.s32 	%r16, %r3, -1;
	selp.b32 	%r17, %r13, %r16, %p4;
	setp.lt.s32 	%p5, %r14, %r3;
	selp.b32 	%r18, %r14, %r16, %p5;
	setp.lt.s32 	%p6, %r15, %r3;
	selp.b32 	%r19, %r15, %r16, %p6;
	mul.lo.s32 	%r20, %r18, %r3;
	add.s32 	%r21, %r19, %r20;
	mad.lo.s32 	%r22, %r2, %r17, %r21;
	mul.wide.s32 	%rd17, %r22, 8;
	add.s64 	%rd18, %rd10, %rd17;
	ld.global.f64 	%fd7, [%rd18];
	max.s32 	%r23, %r9, 1;
	min.s32 	%r24, %r23, %r3;
	add.s32 	%r25, %r24, -1;
	mad.lo.s32 	%r26, %r2, %r25, %r21;
	mul.wide.s32 	%rd19, %r26, 8;
	add.s64 	%rd20, %rd10, %rd19;
	ld.global.f64 	%fd8, [%rd20];
	sub.f64 	%fd9, %fd7, %fd8;
	mul.f64 	%fd10, %fd9, 0d3FE0000000000000;
	div.rn.f64 	%fd1, %fd10, %fd5;
	max.s32 	%r27, %r9, 0;
	max.s32 	%r28, %r10, -1;
	add.s32 	%r29, %r28, 1;
	setp.lt.s32 	%p7, %r27, %r3;
	selp.b32 	%r30, %r27, %r16, %p7;
	setp.lt.s32 	%p8, %r29, %r3;
	selp.b32 	%r31, %r29, %r16, %p8;
	mul.lo.s32 	%r32, %r2, %r30;
	add.s32 	%r33, %r19, %r32;
	mad.lo.s32 	%r34, %r31, %r3, %r33;
	mul.wide.s32 	%rd21, %r34, 8;
	add.s64 	%rd22, %rd10, %rd21;
	ld.global.f64 	%fd11, [%rd22];
	max.s32 	%r35, %r10, 1;
	min.s32 	%r36, %r35, %r3;
	add.s32 	%r37, %r36, -1;
	mad.lo.s32 	%r38, %r37, %r3, %r33;
	mul.wide.s32 	%rd23, %r38, 8;
	add.s64 	%rd24, %rd10, %rd23;
	ld.global.f64 	%fd12, [%rd24];
	sub.f64 	%fd13, %fd11, %fd12;
	mul.f64 	%fd14, %fd13, 0d3FE0000000000000;
	div.rn.f64 	%fd2, %fd14, %fd5;
	max.s32 	%r39, %r11, -1;
	add.s32 	%r40, %r39, 1;
	setp.lt.s32 	%p9, %r40, %r3;
	selp.b32 	%r41, %r40, %r16, %p9;
	add.s32 	%r42, %r32, %r20;
	add.s32 	%r43, %r42, %r41;
	mul.wide.s32 	%rd25, %r43, 8;
	add.s64 	%rd26, %rd10, %rd25;
	ld.global.f64 	%fd15, [%rd26];
	max.s32 	%r44, %r11, 1;
	min.s32 	%r45, %r44, %r3;
	cvt.s64.s32 	%rd27, %r42;
	cvt.s64.s32 	%rd28, %r45;
	add.s64 	%rd29, %rd28, %rd27;
	shl.b64 	%rd30, %rd29, 3;
	add.s64 	%rd31, %rd10, %rd30;
	ld.global.f64 	%fd16, [%rd31+-8];
	sub.f64 	%fd17, %fd15, %fd16;
	mul.f64 	%fd18, %fd17, 0d3FE0000000000000;
	div.rn.f64 	%fd3, %fd18, %fd5;
	mul.f64 	%fd19, %fd2, %fd2;
	fma.rn.f64 	%fd20, %fd1, %fd1, %fd19;
	fma.rn.f64 	%fd4, %fd3, %fd3, %fd20;
	setp.leu.f64 	%p10, %fd4, 0d0000000000000000;
	@%p10 bra 	$L__BB4_3;
	sqrt.rn.f64 	%fd24, %fd4;
	ld.global.f64 	%fd25, [%rd3+16];
	ld.global.f64 	%fd26, [%rd3+8];
	ld.global.f64 	%fd27, [%rd3];
	div.rn.f64 	%fd28, %fd1, %fd24;
	div.rn.f64 	%fd29, %fd2, %fd24;
	div.rn.f64 	%fd30, %fd3, %fd24;
	ld.global.f64 	%fd31, [%rd1];
	mul.f64 	%fd32, %fd29, %fd25;
	mul.f64 	%fd33, %fd30, %fd26;
	sub.f64 	%fd34, %fd32, %fd33;
	mul.f64 	%fd35, %fd5, %fd34;
	mul.f64 	%fd36, %fd6, %fd35;
	fma.rn.f64 	%fd37, %fd36, 0d3F50624DD2F1A9FC, %fd31;
	st.global.f64 	[%rd2], %fd37;
	ld.global.f64 	%fd38, [%rd1+8];
	mul.f64 	%fd39, %fd30, %fd27;
	mul.f64 	%fd40, %fd28, %fd25;
	sub.f64 	%fd41, %fd39, %fd40;
	mul.f64 	%fd42, %fd5, %fd41;
	mul.f64 	%fd43, %fd6, %fd42;
	fma.rn.f64 	%fd44, %fd43, 0d3F50624DD2F1A9FC, %fd38;
	st.global.f64 	[%rd2+8], %fd44;
	ld.global.f64 	%fd45, [%rd1+16];
	mul.f64 	%fd46, %fd28, %fd26;
	mul.f64 	%fd47, %fd29, %fd27;
	sub.f64 	%fd48, %fd46, %fd47;
	mul.f64 	%fd49, %fd5, %fd48;
	mul.f64 	%fd50, %fd6, %fd49;
	fma.rn.f64 	%fd51, %fd50, 0d3F50624DD2F1A9FC, %fd45;
	st.global.f64 	[%rd2+16], %fd51;
	bra.uni 	$L__BB4_4;
$L__BB4_3:
	ld.global.f64 	%fd21, [%rd1];
	st.global.f64 	[%rd2], %fd21;
	ld.global.f64 	%fd22, [%rd1+8];
	st.global.f64 	[%rd2+8], %fd22;
	ld.global.f64 	%fd23, [%rd1+16];
	st.global.f64 	[%rd2+16], %fd23;
$L__BB4_4:
	ret;

}
	// .globl	_Z16pre_JacobiKernelPdPididS_S_
.visible .entry _Z16pre_JacobiKernelPdPididS_S_(
	.param .u64 .ptr .align 1 _Z16pre_JacobiKernelPdPididS_S__param_0,
	.param .u64 .ptr .align 1 _Z16pre_JacobiKernelPdPididS_S__param_1,
	.param .f64 _Z16pre_JacobiKernelPdPididS_S__param_2,
	.param .u32 _Z16pre_JacobiKernelPdPididS_S__param_3,
	.param .f64 _Z16pre_JacobiKernelPdPididS_S__param_4,
	.param .u64 .ptr .align 1 _Z16pre_JacobiKernelPdPididS_S__param_5,
	.param .u64 .ptr .align 1 _Z16pre_JacobiKernelPdPididS_S__param_6
)
{
	.reg .pred 	%p<54>;
	.reg .b32 	%r<31>;
	.reg .b64 	%rd<20>;
	.reg .b64 	%fd<48>;

	ld.param.u64 	%rd6, [_Z16pre_JacobiKernelPdPididS_S__param_0];
	ld.param.u64 	%rd3, [_Z16pre_JacobiKernelPdPididS_S__param_1];
	ld.param.f64 	%fd15, [_Z16pre_JacobiKernelPdPididS_S__param_2];
	ld.param.u32 	%r7, [_Z16pre_JacobiKernelPdPididS_S__param_3];
	ld.param.f64 	%fd16, [_Z16pre_JacobiKernelPdPididS_S__param_4];
	ld.param.u64 	%rd4, [_Z16pre_JacobiKernelPdPididS_S__param_5];
	ld.param.u64 	%rd5, [_Z16pre_JacobiKernelPdPididS_S__param_6];
	cvta.to.global.u64 	%rd1, %rd6;
	mov.u32 	%r8, %ctaid.x;
	mov.u32 	%r9, %ntid.x;
	mov.u32 	%r10, %tid.x;
	mad.lo.s32 	%r1, %r8, %r9, %r10;
	mul.lo.s32 	%r11, %r7, %r7;
	mul.lo.s32 	%r12, %r11, %r7;
	setp.ge.s32 	%p2, %r1, %r12;
	setp.lt.s32 	%p3, %r1, 0;
	or.pred  	%p4, %p3, %p2;
	@%p4 bra 	$L__BB5_14;
	cvta.to.global.u64 	%rd7, %rd3;
	mul.lo.s32 	%r13, %r1, 3;
	mul.wide.u32 	%rd8, %r13, 4;
	add.s64 	%rd9, %rd7, %rd8;
	ld.global.u32 	%r2, [%rd9];
	ld.global.u32 	%r14, [%rd9+4];
	ld.global.u32 	%r15, [%rd9+8];
	setp.lt.s32 	%p5, %r2, 1;
	setp.lt.s32 	%p6, %r14, 0;
	or.pred  	%p7, %p5, %p6;
	setp.lt.s32 	%p8, %r15, 0;
	or.pred  	%p9, %p7, %p8;
	setp.gt.s32 	%p10, %r2, %r7;
	or.pred  	%p11, %p10, %p9;
	setp.ge.s32 	%p12, %r14, %r7;
	or.pred  	%p13, %p11, %p12;
	setp.ge.s32 	%p14, %r15, %r7;
	or.pred  	%p15, %p13, %p14;
	setp.eq.s32 	%p16, %r2, %r7;
	or.pred  	%p17, %p16, %p15;
	mov.f64 	%fd42, 0d0000000000000000;
	@%p17 bra 	$L__BB5_3;
	add.s32 	%r16, %r2, -1;
	mad.lo.s32 	%r17, %r16, %r7, %r14;
	mad.lo.s32 	%r18, %r17, %r7, %r15;
	mul.lo.s32 	%r19, %r18, 3;
	mul.wide.s32 	%rd10, %r19, 8;
	add.s64 	%rd11, %rd1, %rd10;
	ld.global.f64 	%fd42, [%rd11];
$L__BB5_3:
	or.b32  	%r20, %r2, %r14;
	or.b32  	%r21, %r20, %r15;
	setp.lt.s32 	%p18, %r21, 0;
	max.s32 	%r22, %r2, %r14;
	max.s32 	%r23, %r22, %r15;
	setp.ge.s32 	%p19, %r23, %r7;
	or.pred  	%p1, %p19, %p18;
	add.s32 	%r5, %r7, -1;
	setp.eq.s32 	%p20, %r2, %r5;
	or.pred  	%p21, %p1, %p20;
	mad.lo.s32 	%r6, %r2, %r7, %r14;
	mad.lo.s32 	%r24, %r6, %r7, %r15;
	mul.lo.s32 	%r25, %r24, 3;
	mul.wide.s32 	%rd12, %r25, 8;
	add.s64 	%rd2, %rd1, %rd12;
	mov.f64 	%fd43, 0d0000000000000000;
	@%p21 bra 	$L__BB5_5;
	ld.global.f64 	%fd43, [%rd2];
$L__BB5_5:
	setp.ge.s32 	%p22, %r2, %r7;
	setp.lt.s32 	%p23, %r2, 0;
	setp.ge.s32 	%p24, %r15, %r7;
	setp.lt.s32 	%p25, %r15, 0;
	sub.f64 	%fd20, %fd43, %fd42;
	div.rn.f64 	%fd5, %fd20, %fd16;
	setp.lt.s32 	%p26, %r14, 1;
	or.pred  	%p27, %p23, %p26;
	or.pred  	%p28, %p27, %p25;
	or.pred  	%p29, %p22, %p28;
	setp.gt.s32 	%p30, %r14, %r7;
	or.pred  	%p31, %p29, %p30;
	or.pred  	%p32, %p31, %p24;
	setp.eq.s32 	%p33, %r14, %r7;
	or.pred  	%p34, %p32, %p33;
	mov.f64 	%fd44, 0d0000000000000000;
	@%p34 bra 	$L__BB5_7;
	add.s32 	%r26, %r6, -1;
	mad.lo.s32 	%r27, %r26, %r7, %r15;
	mul.lo.s32 	%r28, %r27, 3;
	mul.wide.s32 	%rd13, %r28, 8;
	add.s64 	%rd14, %rd1, %rd13;
	ld.global.f64 	%fd44, [%rd14+8];
$L__BB5_7:
	setp.eq.s32 	%p35, %r14, %r5;
	or.pred  	%p36, %p1, %p35;
	mov.f64 	%fd45, 0d0000000000000000;
	@%p36 bra 	$L__BB5_9;
	ld.global.f64 	%fd45, [%rd2+8];
$L__BB5_9:
	setp.ge.s32 	%p37, %r2, %r7;
	setp.ge.s32 	%p38, %r15, %r7;
	setp.ge.s32 	%p39, %r14, %r7;
	sub.f64 	%fd23, %fd45, %fd44;
	div.rn.f64 	%fd24, %fd23, %fd16;
	mov.f64 	%fd46, 0d0000000000000000;
	sub.f64 	%fd25, %fd46, %fd5;
	sub.f64 	%fd10, %fd25, %fd24;
	setp.lt.s32 	%p40, %r15, 1;
	setp.lt.s32 	%p41, %r20, 0;
	or.pred  	%p42, %p41, %p40;
	or.pred  	%p43, %p37, %p42;
	or.pred  	%p44, %p43, %p39;
	or.pred  	%p45, %p44, %p38;
	@%p45 bra 	$L__BB5_11;
	ld.global.f64 	%fd46, [%rd2+-8];
$L__BB5_11:
	setp.eq.s32 	%p46, %r15, %r5;
	or.pred  	%p47, %p1, %p46;
	mov.f64 	%fd47, 0d0000000000000000;
	@%p47 bra 	$L__BB5_13;
	ld.global.f64 	%fd47, [%rd2+16];
$L__BB5_13:
	setp.lt.s32 	%p48, %r15, 1;
	setp.lt.s32 	%p49, %r14, 1;
	setp.lt.s32 	%p50, %r2, 1;
	sub.f64 	%fd27, %fd47, %fd46;
	div.rn.f64 	%fd28, %fd27, %fd16;
	sub.f64 	%fd29, %fd10, %fd28;
	div.rn.f64 	%fd30, %fd29, %fd15;
	cvta.to.global.u64 	%rd15, %rd5;
	mul.wide.u32 	%rd16, %r1, 8;
	add.s64 	%rd17, %rd15, %rd16;
	st.global.f64 	[%rd17], %fd30;
	add.s32 	%r30, %r7, -2;
	setp.gt.s32 	%p51, %r2, %r30;
	selp.f64 	%fd31, 0d4014000000000000, 0d4018000000000000, %p51;
	add.f64 	%fd32, %fd31, 0dBFF0000000000000;
	selp.f64 	%fd33, %fd32, %fd31, %p50;
	setp.gt.s32 	%p52, %r14, %r30;
	add.f64 	%fd34, %fd33, 0dBFF0000000000000;
	selp.f64 	%fd35, %fd34, %fd33, %p52;
	add.f64 	%fd36, %fd35, 0dBFF0000000000000;
	selp.f64 	%fd37, %fd36, %fd35, %p49;
	setp.gt.s32 	%p53, %r15, %r30;
	add.f64 	%fd38, %fd37, 0dBFF0000000000000;
	selp.f64 	%fd39, %fd38, %fd37, %p53;
	add.f64 	%fd40, %fd39, 0dBFF0000000000000;
	selp.f64 	%fd41, %fd40, %fd39, %p48;
	cvta.to.global.u64 	%rd18, %rd4;
	add.s64 	%rd19, %rd18, %rd16;
	st.global.f64 	[%rd19], %fd41;
$L__BB5_14:
	ret;

}
	// .globl	_Z6jacobiPdS_S_S_Piiii
.visible .entry _Z6jacobiPdS_S_S_Piiii(
	.param .u64 .ptr .align 1 _Z6jacobiPdS_S_S_Piiii_param_0,
	.param .u64 .ptr .align 1 _Z6jacobiPdS_S_S_Piiii_param_1,
	.param .u64 .ptr .align 1 _Z6jacobiPdS_S_S_Piiii_param_2,
	.param .u64 .ptr .align 1 _Z6jacobiPdS_S_S_Piiii_param_3,
	.param .u64 .ptr .align 1 _Z6jacobiPdS_S_S_Piiii_param_4,
	.param .u32 _Z6jacobiPdS_S_S_Piiii_param_5,
	.param .u32 _Z6jacobiPdS_S_S_Piiii_param_6,
	.param .u32 _Z6jacobiPdS_S_S_Piiii_param_7
)
{
	.reg .pred 	%p<10>;
	.reg .b32 	%r<17>;
	.reg .b64 	%rd<29>;
	.reg .b64 	%fd<30>;

	ld.param.u64 	%rd2, [_Z6jacobiPdS_S_S_Piiii_param_0];
	ld.param.u64 	%rd3, [_Z6jacobiPdS_S_S_Piiii_param_1];
	ld.param.u64 	%rd6, [_Z6jacobiPdS_S_S_Piiii_param_2];
	ld.param.u64 	%rd4, [_Z6jacobiPdS_S_S_Piiii_param_3];
	ld.param.u64 	%rd5, [_Z6jacobiPdS_S_S_Piiii_param_4];
	ld.param.u32 	%r7, [_Z6jacobiPdS_S_S_Piiii_param_5];
	ld.param.u32 	%r6, [_Z6jacobiPdS_S_S_Piiii_param_6];
	cvta.to.global.u64 	%rd1, %rd6;
	mov.u32 	%r8, %ctaid.x;
	mov.u32 	%r9, %ntid.x;
	mov.u32 	%r10, %tid.x;
	mad.lo.s32 	%r1, %r8, %r9, %r10;
	setp.ge.s32 	%p1, %r1, %r7;
	setp.lt.s32 	%p2, %r1, 0;
	or.pred  	%p3, %p2, %p1;
	@%p3 bra 	$L__BB6_14;
	cvta.to.global.u64 	%rd7, %rd5;
	mul.lo.s32 	%r11, %r1, 3;
	mul.wide.u32 	%rd8, %r11, 4;
	add.s64 	%rd9, %rd7, %rd8;
	ld.global.u32 	%r2, [%rd9];
	ld.global.u32 	%r3, [%rd9+4];
	ld.global.u32 	%r4, [%rd9+8];
	setp.lt.s32 	%p4, %r2, 1;
	mov.f64 	%fd25, 0d0000000000000000;
	@%p4 bra 	$L__BB6_3;
	mul.lo.s32 	%r12, %r6, %r6;
	sub.s32 	%r13, %r1, %r12;
	mul.wide.s32 	%rd10, %r13, 8;
	add.s64 	%rd11, %rd1, %rd10;
	ld.global.f64 	%fd14, [%rd11];
	add.f64 	%fd25, %fd14, 0d0000000000000000;
$L__BB6_3:
	add.s32 	%r5, %r6, -1;
	setp.ge.s32 	%p5, %r2, %r5;
	@%p5 bra 	$L__BB6_5;
	mad.lo.s32 	%r14, %r6, %r6, %r1;
	mul.wide.u32 	%rd12, %r14, 8;
	add.s64 	%rd13, %rd1, %rd12;
	ld.global.f64 	%fd15, [%rd13];
	add.f64 	%fd25, %fd25, %fd15;
$L__BB6_5:
	setp.lt.s32 	%p6, %r3, 1;
	@%p6 bra 	$L__BB6_7;
	sub.s32 	%r15, %r1, %r6;
	mul.wide.s32 	%rd14, %r15, 8;
	add.s64 	%rd15, %rd1, %rd14;
	ld.global.f64 	%fd16, [%rd15];
	add.f64 	%fd25, %fd25, %fd16;
$L__BB6_7:
	setp.ge.s32 	%p7, %r3, %r5;
	@%p7 bra 	$L__BB6_9;
	add.s32 	%r16, %r6, %r1;
	mul.wide.s32 	%rd16, %r16, 8;
	add.s64 	%rd17, %rd1, %rd16;
	ld.global.f64 	%fd17, [%rd17];
	add.f64 	%fd25, %fd25, %fd17;
$L__BB6_9:
	setp.lt.s32 	%p8, %r4, 1;
	@%p8 bra 	$L__BB6_11;
	mul.wide.u32 	%rd18, %r1, 8;
	add.s64 	%rd19, %rd1, %rd18;
	ld.global.f64 	%fd18, [%rd19+-8];
	add.f64 	%fd25, %fd25, %fd18;
$L__BB6_11:
	setp.ge.s32 	%p9, %r4, %r5;
	@%p9 bra 	$L__BB6_13;
	mul.wide.u32 	%rd20, %r1, 8;
	add.s64 	%rd21, %rd1, %rd20;
	ld.global.f64 	%fd19, [%rd21+8];
	add.f64 	%fd25, %fd25, %fd19;
$L__BB6_13:
	cvta.to.global.u64 	%rd22, %rd4;
	mul.wide.u32 	%rd23, %r1, 8;
	add.s64 	%rd24, %rd22, %rd23;
	ld.global.f64 	%fd20, [%rd24];
	add.f64 	%fd21, %fd25, %fd20;
	cvta.to.global.u64 	%rd25, %rd3;
	add.s64 	%rd26, %rd25, %rd23;
	ld.global.f64 	%fd22, [%rd26];
	div.rn.f64 	%fd23, %fd21, %fd22;
	cvta.to.global.u64 	%rd27, %rd2;
	add.s64 	%rd28, %rd27, %rd23;
	st.global.f64 	[%rd28], %fd23;
$L__BB6_14:
	ret;

}
	// .globl	_Z14pressureKernelPdPiS_S_didd
.visible .entry _Z14pressureKernelPdPiS_S_didd(
	.param .u64 .ptr .align 1 _Z14pressureKernelPdPiS_S_didd_param_0,
	.param .u64 .ptr .align 1 _Z14pressureKernelPdPiS_S_didd_param_1,
	.param .u64 .ptr .align 1 _Z14pressureKernelPdPiS_S_didd_param_2,
	.param .u64 .ptr .align 1 _Z14pressureKernelPdPiS_S_didd_param_3,
	.param .f64 _Z14pressureKernelPdPiS_S_didd_param_4,
	.param .u32 _Z14pressureKernelPdPiS_S_didd_param_5,
	.param .f64 _Z14pressureKernelPdPiS_S_didd_param_6,
	.param .f64 _Z14pressureKernelPdPiS_S_didd_param_7
)
{
	.reg .pred 	%p<27>;
	.reg .b32 	%r<50>;
	.reg .b64 	%rd<30>;
	.reg .b64 	%fd<35>;

	ld.param.u64 	%rd4, [_Z14pressureKernelPdPiS_S_didd_param_0];
	ld.param.u64 	%rd5, [_Z14pressureKernelPdPiS_S_didd_param_1];
	ld.param.u64 	%rd6, [_Z14pressureKernelPdPiS_S_didd_param_2];
	ld.param.u64 	%rd7, [_Z14pressureKernelPdPiS_S_didd_param_3];
	ld.param.f64 	%fd8, [_Z14pressureKernelPdPiS_S_didd_param_4];
	ld.param.u32 	%r7, [_Z14pressureKernelPdPiS_S_didd_param_5];
	ld.param.f64 	%fd9, [_Z14pressureKernelPdPiS_S_didd_param_6];
	ld.param.f64 	%fd10, [_Z14pressureKernelPdPiS_S_didd_param_7];
	cvta.to.global.u64 	%rd1, %rd7;
	mov.u32 	%r8, %ctaid.x;
	mov.u32 	%r9, %ntid.x;
	mov.u32 	%r10, %tid.x;
	mad.lo.s32 	%r1, %r8, %r9, %r10;
	mul.lo.s32 	%r2, %r7, %r7;
	mul.lo.s32 	%r11, %r2, %r7;
	setp.ge.s32 	%p1, %r1, %r11;
	setp.lt.s32 	%p2, %r1, 0;
	or.pred  	%p3, %p2, %p1;
	@%p3 bra 	$L__BB7_15;
	cvta.to.global.u64 	%rd8, %rd5;
	cvta.to.global.u64 	%rd9, %rd4;
	cvta.to.global.u64 	%rd10, %rd6;
	mul.lo.s32 	%r12, %r1, 3;
	mul.wide.u32 	%rd11, %r12, 4;
	add.s64 	%rd12, %rd8, %rd11;
	mul.wide.u32 	%rd13, %r12, 8;
	add.s64 	%rd2, %rd9, %rd13;
	add.s64 	%rd3, %rd10, %rd13;
	ld.global.u32 	%r3, [%rd12];
	ld.global.u32 	%r4, [%rd12+4];
	ld.global.u32 	%r5, [%rd12+8];
	add.s32 	%r6, %r7, -1;
	setp.ge.s32 	%p4, %r3, %r6;
	mov.f64 	%fd32, 0d0000000000000000;
	@%p4 bra 	$L__BB7_3;
	max.s32 	%r13, %r3, -1;
	add.s32 	%r14, %r13, 1;
	max.s32 	%r15, %r4, 0;
	max.s32 	%r16, %r5, 0;
	setp.lt.s32 	%p5, %r14, %r7;
	selp.b32 	%r17, %r14, %r6, %p5;
	setp.lt.s32 	%p6, %r15, %r7;
	selp.b32 	%r18, %r15, %r6, %p6;
	setp.lt.s32 	%p7, %r16, %r7;
	selp.b32 	%r19, %r16, %r6, %p7;
	mad.lo.s32 	%r20, %r18, %r7, %r19;
	mad.lo.s32 	%r21, %r2, %r17, %r20;
	mul.wide.s32 	%rd14, %r21, 8;
	add.s64 	%rd15, %rd1, %rd14;
	ld.global.f64 	%fd12, [%rd15];
	max.s32 	%r22, %r3, 0;
	setp.lt.s32 	%p8, %r22, %r7;
	selp.b32 	%r23, %r22, %r6, %p8;
	mad.lo.s32 	%r24, %r2, %r23, %r20;
	mul.wide.s32 	%rd16, %r24, 8;
	add.s64 	%rd17, %rd1, %rd16;
	ld.global.f64 	%fd13, [%rd17];
	sub.f64 	%fd32, %fd12, %fd13;
$L__BB7_3:
	ld.global.f64 	%fd15, [%rd2];
	mul.f64 	%fd16, %fd10, %fd32;
	mul.f64 	%fd3, %fd8, %fd9;
	div.rn.f64 	%fd17, %fd16, %fd3;
	sub.f64 	%fd18, %fd15, %fd17;
	st.global.f64 	[%rd3], %fd18;
	setp.ge.s32 	%p9, %r4, %r6;
	mov.f64 	%fd33, 0d0000000000000000;
	@%p9 bra 	$L__BB7_5;
	max.s32 	%r25, %r3, 0;
	max.s32 	%r26, %r4, -1;
	add.s32 	%r27, %r26, 1;
	max.s32 	%r28, %r5, 0;
	setp.lt.s32 	%p10, %r25, %r7;
	selp.b32 	%r29, %r25, %r6, %p10;
	setp.lt.s32 	%p11, %r27, %r7;
	selp.b32 	%r30, %r27, %r6, %p11;
	setp.lt.s32 	%p12, %r28, %r7;
	selp.b32 	%r31, %r28, %r6, %p12;
	mad.lo.s32 	%r32, %r2, %r29, %r31;
	mad.lo.s32 	%r33, %r30, %r7, %r32;
	mul.wide.s32 	%rd18, %r33, 8;
	add.s64 	%rd19, %rd1, %rd18;
	ld.global.f64 	%fd19, [%rd19];
	max.s32 	%r34, %r4, 0;
	setp.lt.s32 	%p13, %r34, %r7;
	selp.b32 	%r35, %r34, %r6, %p13;
	mad.lo.s32 	%r36, %r35, %r7, %r32;
	mul.wide.s32 	%rd20, %r36, 8;
	add.s64 	%rd21, %rd1, %rd20;
	ld.global.f64 	%fd20, [%rd21];
	sub.f64 	%fd33, %fd19, %fd20;
$L__BB7_5:
	ld.global.f64 	%fd22, [%rd2+8];
	mul.f64 	%fd23, %fd10, %fd33;
	div.rn.f64 	%fd24, %fd23, %fd3;
	sub.f64 	%fd25, %fd22, %fd24;
	st.global.f64 	[%rd3+8], %fd25;
	setp.ge.s32 	%p14, %r5, %r6;
	mov.f64 	%fd34, 0d0000000000000000;
	@%p14 bra 	$L__BB7_7;
	max.s32 	%r37, %r3, 0;
	max.s32 	%r38, %r4, 0;
	max.s32 	%r39, %r5, -1;
	add.s32 	%r40, %r39, 1;
	setp.lt.s32 	%p15, %r37, %r7;
	selp.b32 	%r41, %r37, %r6, %p15;
	setp.lt.s32 	%p16, %r38, %r7;
	selp.b32 	%r42, %r38, %r6, %p16;
	setp.lt.s32 	%p17, %r40, %r7;
	selp.b32 	%r43, %r40, %r6, %p17;
	mad.lo.s32 	%r44, %r41, %r7, %r42;
	mul.lo.s32 	%r45, %r44, %r7;
	add.s32 	%r46, %r45, %r43;
	mul.wide.s32 	%rd22, %r46, 8;
	add.s64 	%rd23, %rd1, %rd22;
	ld.global.f64 	%fd26, [%rd23];
	max.s32 	%r47, %r5, 0;
	setp.lt.s32 	%p18, %r47, %r7;
	selp.b32 	%r48, %r47, %r6, %p18;
	add.s32 	%r49, %r45, %r48;
	mul.wide.s32 	%rd24, %r49, 8;
	add.s64 	%rd25, %rd1, %rd24;
	ld.global.f64 	%fd27, [%rd25];
	sub.f64 	%fd34, %fd26, %fd27;
$L__BB7_7:
	ld.global.f64 	%fd28, [%rd2+16];
	mul.f64 	%fd29, %fd10, %fd34;
	div.rn.f64 	%fd30, %fd29, %fd3;
	sub.f64 	%fd31, %fd28, %fd30;
	st.global.f64 	[%rd3+16], %fd31;
	setp.ne.s32 	%p19, %r3, %r6;
	setp.ne.s32 	%p20, %r3, 0;
	and.pred  	%p21, %p19, %p20;
	@%p21 bra 	$L__BB7_9;
	mov.b64 	%rd26, 0;
	st.global.u64 	[%rd3], %rd26;
$L__BB7_9:
	setp.ne.s32 	%p22, %r4, %r6;
	@%p22 bra 	$L__BB7_11;
	mov.b64 	%rd27, 0;
	st.global.u64 	[%rd3+8], %rd27;
$L__BB7_11:
	setp.ne.s32 	%p23, %r5, %r6;
	setp.ne.s32 	%p24, %r5, 0;
	and.pred  	%p25, %p23, %p24;
	@%p25 bra 	$L__BB7_13;
	mov.b64 	%rd28, 0;
	st.global.u64 	[%rd3+16], %rd28;
$L__BB7_13:
	setp.ne.s32 	%p26, %r4, 0;
	@%p26 bra 	$L__BB7_15;
	mov.b64 	%rd29, 0;
	st.global.u64 	[%rd3+8], %rd29;
	st.global.u64 	[%rd3], %rd29;
	st.global.u64 	[%rd3+16], %rd29;
$L__BB7_15:
	ret;

}
	// .globl	_Z11waterKernelPdPiS_S_S_S_S_S_S_S_S_idd
.visible .entry _Z11waterKernelPdPiS_S_S_S_S_S_S_S_S_idd(
	.param .u64 .ptr .align 1 _Z11waterKernelPdPiS_S_S_S_S_S_S_S_S_idd_param_0,
	.param .u64 .ptr .align 1 _Z11waterKernelPdPiS_S_S_S_S_S_S_S_S_idd_param_1,
	.param .u64 .ptr .align 1 _Z11waterKernelPdPiS_S_S_S_S_S_S_S_S_idd_param_2,
	.param .u64 .ptr .align 1 _Z11waterKernelPdPiS_S_S_S_S_S_S_S_S_idd_param_3,
	.param .u64 .ptr .align 1 _Z11waterKernelPdPiS_S_S_S_S_S_S_S_S_idd_param_4,
	.param .u64 .ptr .align 1 _Z11waterKernelPdPiS_S_S_S_S_S_S_S_S_idd_param_5,
	.param .u64 .ptr .align 1 _Z11waterKernelPdPiS_S_S_S_S_S_S_S_S_idd_param_6,
	.param .u64 .ptr .align 1 _Z11waterKernelPdPiS_S_S_S_S_S_S_S_S_idd_param_7,
	.param .u64 .ptr .align 1 _Z11waterKernelPdPiS_S_S_S_S_S_S_S_S_idd_param_8,
	.param .u64 .ptr .align 1 _Z11waterKernelPdPiS_S_S_S_S_S_S_S_S_idd_param_9,
	.param .u64 .ptr .align 1 _Z11waterKernelPdPiS_S_S_S_S_S_S_S_S_idd_param_10,
	.param .u32 _Z11waterKernelPdPiS_S_S_S_S_S_S_S_S_idd_param_11,
	.param .f64 _Z11waterKernelPdPiS_S_S_S_S_S_S_S_S_idd_param_12,
	.param .f64 _Z11waterKernelPdPiS_S_S_S_S_S_S_S_S_idd_param_13
)
{
	.reg .pred 	%p<154>;
	.reg .b32 	%r<106>;
	.reg .b32 	%f<25>;
	.reg .b64 	%rd<76>;
	.reg .b64 	%fd<267>;

	ld.param.u64 	%rd20, [_Z11waterKernelPdPiS_S_S_S_S_S_S_S_S_idd_param_0];
	ld.param.u64 	%rd13, [_Z11waterKernelPdPiS_S_S_S_S_S_S_S_S_idd_param_1];
	ld.param.u64 	%rd21, [_Z11waterKernelPdPiS_S_S_S_S_S_S_S_S_idd_param_5];
	ld.param.u64 	%rd22, [_Z11waterKernelPdPiS_S_S_S_S_S_S_S_S_idd_param_6];
	ld.param.u64 	%rd23, [_Z11waterKernelPdPiS_S_S_S_S_S_S_S_S_idd_param_7];
	ld.param.u64 	%rd17, [_Z11waterKernelPdPiS_S_S_S_S_S_S_S_S_idd_param_8];
	ld.param.u64 	%rd18, [_Z11waterKernelPdPiS_S_S_S_S_S_S_S_S_idd_param_9];
	ld.param.u64 	%rd19, [_Z11waterKernelPdPiS_S_S_S_S_S_S_S_S_idd_param_10];
	ld.param.u32 	%r18, [_Z11waterKernelPdPiS_S_S_S_S_S_S_S_S_idd_param_11];
	ld.param.f64 	%fd74, [_Z11waterKernelPdPiS_S_S_S_S_S_S_S_S_idd_param_12];
	ld.param.f64 	%fd75, [_Z11waterKernelPdPiS_S_S_S_S_S_S_S_S_idd_param_13];
	cvta.to.global.u64 	%rd1, %rd20;
	cvta.to.global.u64 	%rd2, %rd23;
	cvta.to.global.u64 	%rd3, %rd22;
	cvta.to.global.u64 	%rd4, %rd21;
	mov.u32 	%r19, %ctaid.x;
	mov.u32 	%r20, %ntid.x;
	mov.u32 	%r21, %tid.x;
	mad.lo.s32 	%r1, %r19, %r20, %r21;
	mul.lo.s32 	%r22, %r18, %r18;
	mul.lo.s32 	%r23, %r22, %r18;
	setp.ge.s32 	%p7, %r1, %r23;
	setp.lt.s32 	%p8, %r1, 0;
	or.pred  	%p9, %p8, %p7;
	@%p9 bra 	$L__BB8_62;
	cvta.to.global.u64 	%rd24, %rd17;
	cvta.to.global.u64 	%rd25, %rd18;
	cvta.to.global.u64 	%rd26, %rd19;
	cvta.to.global.u64 	%rd27, %rd13;
	mul.lo.s32 	%r24, %r1, 3;
	mul.wide.u32 	%rd28, %r24, 4;
	add.s64 	%rd29, %rd27, %rd28;
	ld.global.u32 	%r25, [%rd29];
	ld.global.u32 	%r26, [%rd29+4];
	ld.global.u32 	%r27, [%rd29+8];
	mul.wide.u32 	%rd30, %r1, 8;
	add.s64 	%rd31, %rd4, %rd30;
	ld.global.f64 	%fd77, [%rd31];
	add.s64 	%rd5, %rd24, %rd30;
	st.global.f64 	[%rd5], %fd77;
	add.s64 	%rd32, %rd3, %rd30;
	ld.global.f64 	%fd78, [%rd32];
	add.s64 	%rd6, %rd25, %rd30;
	st.global.f64 	[%rd6], %fd78;
	add.s64 	%rd33, %rd2, %rd30;
	ld.global.f64 	%fd79, [%rd33];
	add.s64 	%rd7, %rd26, %rd30;
	st.global.f64 	[%rd7], %fd79;
	or.b32  	%r28, %r25, %r26;
	or.b32  	%r29, %r28, %r27;
	setp.lt.s32 	%p10, %r29, 0;
	max.s32 	%r30, %r25, %r26;
	max.s32 	%r31, %r30, %r27;
	setp.ge.s32 	%p11, %r31, %r18;
	or.pred  	%p12, %p11, %p10;
	add.s32 	%r5, %r18, -1;
	setp.eq.s32 	%p13, %r25, %r5;
	or.pred  	%p14, %p12, %p13;
	mul.lo.s32 	%r6, %r25, %r18;
	add.s32 	%r7, %r6, %r26;
	mul.lo.s32 	%r8, %r7, %r18;
	add.s32 	%r32, %r8, %r27;
	mul.lo.s32 	%r33, %r32, 3;
	mul.wide.s32 	%rd34, %r33, 8;
	add.s64 	%rd8, %rd1, %rd34;
	mov.f64 	%fd240, 0d0000000000000000;
	@%p14 bra 	$L__BB8_3;
	ld.global.f64 	%fd240, [%rd8];
$L__BB8_3:
	setp.ge.s32 	%p15, %r27, %r18;
	setp.ge.s32 	%p16, %r26, %r18;
	setp.lt.s32 	%p17, %r27, 0;
	setp.lt.s32 	%p18, %r26, 0;
	setp.lt.s32 	%p19, %r25, 1;
	or.pred  	%p20, %p19, %p18;
	or.pred  	%p21, %p20, %p17;
	setp.gt.s32 	%p22, %r25, %r18;
	or.pred  	%p23, %p21, %p22;
	or.pred  	%p24, %p23, %p16;
	or.pred  	%p25, %p24, %p15;
	setp.eq.s32 	%p26, %r25, %r18;
	or.pred  	%p27, %p25, %p26;
	mov.f64 	%fd241, 0d0000000000000000;
	@%p27 bra 	$L__BB8_5;
	add.s32 	%r34, %r25, -1;
	mad.lo.s32 	%r35, %r34, %r18, %r26;
	mad.lo.s32 	%r36, %r35, %r18, %r27;
	mul.lo.s32 	%r37, %r36, 3;
	mul.wide.s32 	%rd35, %r37, 8;
	add.s64 	%rd36, %rd1, %rd35;
	ld.global.f64 	%fd241, [%rd36];
$L__BB8_5:
	add.f64 	%fd82, %fd240, %fd241;
	mul.f64 	%fd83, %fd82, 0d3FE0000000000000;
	mul.f64 	%fd84, %fd83, 0d4085E00000000000;
	cvt.rn.f32.f64 	%f1, %fd84;
	setp.eq.s32 	%p28, %r26, %r5;
	or.b32  	%r38, %r25, %r26;
	or.b32  	%r39, %r38, %r27;
	setp.lt.s32 	%p29, %r39, 0;
	max.s32 	%r40, %r25, %r26;
	max.s32 	%r41, %r40, %r27;
	setp.ge.s32 	%p30, %r41, %r18;
	or.pred  	%p31, %p30, %p29;
	or.pred  	%p32, %p31, %p28;
	mov.f64 	%fd242, 0d0000000000000000;
	@%p32 bra 	$L__BB8_7;
	ld.global.f64 	%fd242, [%rd8+8];
$L__BB8_7:
	setp.ge.s32 	%p34, %r25, %r18;
	setp.lt.s32 	%p36, %r25, 0;
	setp.lt.s32 	%p37, %r26, 1;
	or.pred  	%p38, %p36, %p37;
	or.pred  	%p39, %p38, %p17;
	or.pred  	%p40, %p39, %p34;
	setp.gt.s32 	%p41, %r26, %r18;
	or.pred  	%p42, %p40, %p41;
	or.pred  	%p1, %p42, %p15;
	setp.eq.s32 	%p43, %r26, %r18;
	or.pred  	%p44, %p1, %p43;
	mov.f64 	%fd243, 0d0000000000000000;
	@%p44 bra 	$L__BB8_9;
	add.s32 	%r42, %r7, -1;
	mad.lo.s32 	%r43, %r42, %r18, %r27;
	mul.lo.s32 	%r44, %r43, 3;
	mul.wide.s32 	%rd37, %r44, 8;
	add.s64 	%rd38, %rd1, %rd37;
	ld.global.f64 	%fd243, [%rd38+8];
$L__BB8_9:
	add.f64 	%fd87, %fd242, %fd243;
	mul.f64 	%fd88, %fd87, 0d3FE0000000000000;
	mul.f64 	%fd89, %fd88, 0d4085E00000000000;
	cvt.rn.f32.f64 	%f2, %fd89;
	setp.eq.s32 	%p45, %r27, %r5;
	or.b32  	%r45, %r25, %r26;
	or.b32  	%r46, %r45, %r27;
	setp.lt.s32 	%p46, %r46, 0;
	max.s32 	%r47, %r25, %r26;
	max.s32 	%r48, %r47, %r27;
	setp.ge.s32 	%p47, %r48, %r18;
	or.pred  	%p48, %p47, %p46;
	or.pred  	%p49, %p48, %p45;
	mov.f64 	%fd244, 0d0000000000000000;
	@%p49 bra 	$L__BB8_11;
	ld.global.f64 	%fd244, [%rd8+16];
$L__BB8_11:
	setp.ge.s32 	%p50, %r27, %r18;
	setp.ge.s32 	%p51, %r26, %r18;
	setp.ge.s32 	%p52, %r25, %r18;
	setp.lt.s32 	%p53, %r27, 1;
	or.b32  	%r49, %r25, %r26;
	setp.lt.s32 	%p54, %r49, 0;
	or.pred  	%p55, %p54, %p53;
	or.pred  	%p56, %p55, %p52;
	or.pred  	%p57, %p56, %p51;
	or.pred  	%p58, %p57, %p50;
	mov.f64 	%fd245, 0d0000000000000000;
	@%p58 bra 	$L__BB8_13;
	ld.global.f64 	%fd245, [%rd8+-8];
$L__BB8_13:
	setp.ge.s32 	%p59, %r27, %r18;
	setp.ge.s32 	%p60, %r26, %r18;
	setp.lt.s32 	%p61, %r27, 0;
	setp.lt.s32 	%p62, %r26, 0;
	add.f64 	%fd92, %fd244, %fd245;
	mul.f64 	%fd93, %fd92, 0d3FE0000000000000;
	mul.f64 	%fd94, %fd93, 0d4085E00000000000;
	cvt.rn.f32.f64 	%f3, %fd94;
	add.s32 	%r9, %r25, 1;
	setp.lt.s32 	%p63, %r25, -1;
	or.pred  	%p64, %p63, %p62;
	or.pred  	%p65, %p64, %p61;
	setp.ge.s32 	%p66, %r9, %r18;
	or.pred  	%p67, %p65, %p66;
	or.pred  	%p68, %p67, %p60;
	or.pred  	%p69, %p68, %p59;
	mov.f64 	%fd246, 0d0000000000000000;
	@%p69 bra 	$L__BB8_15;
	mad.lo.s32 	%r50, %r9, %r18, %r26;
	mad.lo.s32 	%r51, %r50, %r18, %r27;
	mul.wide.s32 	%rd39, %r51, 8;
	add.s64 	%rd40, %rd4, %rd39;
	ld.global.f64 	%fd246, [%rd40];
$L__BB8_15:
	setp.lt.s32 	%p70, %r25, 1;
	or.pred  	%p72, %p70, %p62;
	or.pred  	%p74, %p72, %p61;
	setp.gt.s32 	%p75, %r25, %r18;
	or.pred  	%p76, %p74, %p75;
	or.pred  	%p78, %p76, %p60;
	or.pred  	%p80, %p78, %p59;
	mov.f64 	%fd247, 0d0000000000000000;
	@%p80 bra 	$L__BB8_17;
	add.s32 	%r52, %r25, -1;
	mad.lo.s32 	%r53, %r52, %r18, %r26;
	mad.lo.s32 	%r54, %r53, %r18, %r27;
	mul.wide.s32 	%rd41, %r54, 8;
	add.s64 	%rd42, %rd4, %rd41;
	ld.global.f64 	%fd247, [%rd42];
$L__BB8_17:
	setp.ge.s32 	%p81, %r27, %r18;
	setp.ge.s32 	%p82, %r25, %r18;
	setp.lt.s32 	%p83, %r27, 0;
	setp.lt.s32 	%p84, %r25, 0;
	sub.f64 	%fd97, %fd246, %fd247;
	mul.f64 	%fd98, %fd97, 0dBFE0000000000000;
	div.rn.f64 	%fd99, %fd98, %fd74;
	cvt.rn.f32.f64 	%f5, %fd99;
	mul.f32 	%f6, %f1, %f5;
	cvt.f64.f32 	%fd100, %f6;
	ld.global.f64 	%fd101, [%rd5];
	fma.rn.f64 	%fd17, %fd75, %fd100, %fd101;
	st.global.f64 	[%rd5], %fd17;
	add.s32 	%r10, %r26, 1;
	setp.lt.s32 	%p85, %r26, -1;
	or.pred  	%p86, %p84, %p85;
	or.pred  	%p87, %p86, %p83;
	or.pred  	%p88, %p87, %p82;
	setp.ge.s32 	%p89, %r10, %r18;
	or.pred  	%p90, %p88, %p89;
	or.pred  	%p91, %p90, %p81;
	mov.f64 	%fd248, 0d0000000000000000;
	@%p91 bra 	$L__BB8_19;
	add.s32 	%r55, %r10, %r6;
	mad.lo.s32 	%r56, %r55, %r18, %r27;
	mul.wide.s32 	%rd43, %r56, 8;
	add.s64 	%rd44, %rd4, %rd43;
	ld.global.f64 	%fd248, [%rd44];
$L__BB8_19:
	mov.f64 	%fd249, 0d0000000000000000;
	@%p1 bra 	$L__BB8_21;
	add.s32 	%r57, %r7, -1;
	mad.lo.s32 	%r58, %r57, %r18, %r27;
	mul.wide.s32 	%rd45, %r58, 8;
	add.s64 	%rd46, %rd4, %rd45;
	ld.global.f64 	%fd249, [%rd46];
$L__BB8_21:
	setp.ge.s32 	%p92, %r26, %r18;
	sub.f64 	%fd104, %fd248, %fd249;
	mul.f64 	%fd105, %fd104, 0dBFE0000000000000;
	div.rn.f64 	%fd106, %fd105, %fd74;
	cvt.rn.f32.f64 	%f7, %fd106;
	mul.f32 	%f8, %f2, %f7;
	cvt.f64.f32 	%fd107, %f8;
	fma.rn.f64 	%fd22, %fd75, %fd107, %fd17;
	st.global.f64 	[%rd5], %fd22;
	add.s32 	%r59, %r27, 1;
	setp.lt.s32 	%p94, %r27, -1;
	or.b32  	%r60, %r25, %r26;
	setp.lt.s32 	%p95, %r60, 0;
	or.pred  	%p96, %p95, %p94;
	or.pred  	%p97, %p96, %p82;
	or.pred  	%p98, %p97, %p92;
	setp.ge.s32 	%p99, %r59, %r18;
	or.pred  	%p2, %p98, %p99;
	add.s32 	%r11, %r8, %r59;
	mul.wide.s32 	%rd47, %r11, 8;
	add.s64 	%rd9, %rd4, %rd47;
	mov.f64 	%fd250, 0d0000000000000000;
	@%p2 bra 	$L__BB8_23;
	ld.global.f64 	%fd250, [%rd9];
$L__BB8_23:
	setp.gt.s32 	%p100, %r27, %r18;
	or.b32  	%r61, %r25, %r26;
	setp.lt.s32 	%p101, %r61, 0;
	setp.lt.s32 	%p102, %r27, 1;
	or.pred  	%p103, %p101, %p102;
	setp.ge.s32 	%p104, %r25, %r18;
	or.pred  	%p105, %p103, %p104;
	or.pred  	%p107, %p105, %p92;
	or.pred  	%p3, %p107, %p100;
	mov.f64 	%fd251, 0d0000000000000000;
	@%p3 bra 	$L__BB8_25;
	ld.global.f64 	%fd251, [%rd9+-16];
$L__BB8_25:
	sub.f64 	%fd110, %fd250, %fd251;
	mul.f64 	%fd111, %fd110, 0dBFE0000000000000;
	div.rn.f64 	%fd112, %fd111, %fd74;
	cvt.rn.f32.f64 	%f9, %fd112;
	mul.f32 	%f10, %f3, %f9;
	cvt.f64.f32 	%fd113, %f10;
	fma.rn.f64 	%fd114, %fd75, %fd113, %fd22;
	st.global.f64 	[%rd5], %fd114;
	setp.lt.s32 	%p108, %r25, -1;
	setp.lt.s32 	%p109, %r26, 0;
	or.pred  	%p110, %p108, %p109;
	setp.lt.s32 	%p111, %r27, 0;
	or.pred  	%p112, %p110, %p111;
	setp.ge.s32 	%p113, %r9, %r18;
	or.pred  	%p114, %p112, %p113;
	setp.ge.s32 	%p115, %r26, %r18;
	or.pred  	%p116, %p114, %p115;
	setp.ge.s32 	%p117, %r27, %r18;
	or.pred  	%p4, %p116, %p117;
	mov.f64 	%fd252, 0d0000000000000000;
	@%p4 bra 	$L__BB8_27;
	mad.lo.s32 	%r62, %r9, %r18, %r26;
	mad.lo.s32 	%r63, %r62, %r18, %r27;
	mul.wide.s32 	%rd48, %r63, 8;
	add.s64 	%rd49, %rd3, %rd48;
	ld.global.f64 	%fd252, [%rd49];
$L__BB8_27:
	setp.lt.s32 	%p118, %r25, 1;
	setp.lt.s32 	%p119, %r26, 0;
	or.pred  	%p120, %p118, %p119;
	setp.lt.s32 	%p121, %r27, 0;
	or.pred  	%p122, %p120, %p121;
	setp.gt.s32 	%p123, %r25, %r18;
	or.pred  	%p124, %p122, %p123;
	setp.ge.s32 	%p125, %r26, %r18;
	or.pred  	%p126, %p124, %p125;
	setp.ge.s32 	%p127, %r27, %r18;
	or.pred  	%p5, %p126, %p127;
	mov.f64 	%fd253, 0d0000000000000000;
	@%p5 bra 	$L__BB8_29;
	add.s32 	%r64, %r25, -1;
	mad.lo.s32 	%r65, %r64, %r18, %r26;
	mad.lo.s32 	%r66, %r65, %r18, %r27;
	mul.wide.s32 	%rd50, %r66, 8;
	add.s64 	%rd51, %rd3, %rd50;
	ld.global.f64 	%fd253, [%rd51];
$L__BB8_29:
	sub.f64 	%fd117, %fd252, %fd253;
	mul.f64 	%fd118, %fd117, 0dBFE0000000000000;
	div.rn.f64 	%fd119, %fd118, %fd74;
	cvt.rn.f32.f64 	%f11, %fd119;
	mul.f32 	%f12, %f1, %f11;
	cvt.f64.f32 	%fd120, %f12;
	ld.global.f64 	%fd121, [%rd6];
	fma.rn.f64 	%fd31, %fd75, %fd120, %fd121;
	st.global.f64 	[%rd6], %fd31;
	setp.lt.s32 	%p128, %r25, 0;
	setp.lt.s32 	%p129, %r26, -1;
	or.pred  	%p130, %p128, %p129;
	setp.lt.s32 	%p131, %r27, 0;
	or.pred  	%p132, %p130, %p131;
	setp.ge.s32 	%p133, %r25, %r18;
	or.pred  	%p134, %p132, %p133;
	setp.ge.s32 	%p135, %r10, %r18;
	or.pred  	%p136, %p134, %p135;
	setp.ge.s32 	%p137, %r27, %r18;
	or.pred  	%p6, %p136, %p137;
	mov.f64 	%fd254, 0d0000000000000000;
	@%p6 bra 	$L__BB8_31;
	add.s32 	%r67, %r10, %r6;
	mad.lo.s32 	%r68, %r67, %r18, %r27;
	mul.wide.s32 	%rd52, %r68, 8;
	add.s64 	%rd53, %rd3, %rd52;
	ld.global.f64 	%fd254, [%rd53];
$L__BB8_31:
	mov.f64 	%fd255, 0d0000000000000000;
	@%p1 bra 	$L__BB8_33;
	add.s32 	%r69, %r7, -1;
	mad.lo.s32 	%r70, %r69, %r18, %r27;
	mul.wide.s32 	%rd54, %r70, 8;
	add.s64 	%rd55, %rd3, %rd54;
	ld.global.f64 	%fd255, [%rd55];
$L__BB8_33:
	sub.f64 	%fd124, %fd254, %fd255;
	mul.f64 	%fd125, %fd124, 0dBFE0000000000000;
	div.rn.f64 	%fd126, %fd125, %fd74;
	cvt.rn.f32.f64 	%f13, %fd126;
	mul.f32 	%f14, %f2, %f13;
	cvt.f64.f32 	%fd127, %f14;
	fma.rn.f64 	%fd36, %fd75, %fd127, %fd31;
	st.global.f64 	[%rd6], %fd36;
	mul.wide.s32 	%rd56, %r11, 8;
	add.s64 	%rd10, %rd3, %rd56;
	mov.f64 	%fd256, 0d0000000000000000;
	@%p2 bra 	$L__BB8_35;
	ld.global.f64 	%fd256, [%rd10];
$L__BB8_35:
	mov.f64 	%fd257, 0d0000000000000000;
	@%p3 bra 	$L__BB8_37;
	ld.global.f64 	%fd257, [%rd10+-16];
$L__BB8_37:
	sub.f64 	%fd130, %fd256, %fd257;
	mul.f64 	%fd131, %fd130, 0dBFE0000000000000;
	div.rn.f64 	%fd132, %fd131, %fd74;
	cvt.rn.f32.f64 	%f15, %fd132;
	mul.f32 	%f16, %f3, %f15;
	cvt.f64.f32 	%fd133, %f16;
	fma.rn.f64 	%fd134, %fd75, %fd133, %fd36;
	st.global.f64 	[%rd6], %fd134;
	mov.f64 	%fd258, 0d0000000000000000;
	@%p4 bra 	$L__BB8_39;
	mad.lo.s32 	%r71, %r9, %r18, %r26;
	mad.lo.s32 	%r72, %r71, %r18, %r27;
	mul.wide.s32 	%rd57, %r72, 8;
	add.s64 	%rd58, %rd2, %rd57;
	ld.global.f64 	%fd258, [%rd58];
$L__BB8_39:
	mov.f64 	%fd259, 0d0000000000000000;
	@%p5 bra 	$L__BB8_41;
	add.s32 	%r73, %r25, -1;
	mad.lo.s32 	%r74, %r73, %r18, %r26;
	mad.lo.s32 	%r75, %r74, %r18, %r27;
	mul.wide.s32 	%rd59, %r75, 8;
	add.s64 	%rd60, %rd2, %rd59;
	ld.global.f64 	%fd259, [%rd60];
$L__BB8_41:
	sub.f64 	%fd137, %fd258, %fd259;
	mul.f64 	%fd138, %fd137, 0dBFE0000000000000;
	div.rn.f64 	%fd139, %fd138, %fd74;
	cvt.rn.f32.f64 	%f17, %fd139;
	mul.f32 	%f18, %f1, %f17;
	cvt.f64.f32 	%fd140, %f18;
	ld.global.f64 	%fd141, [%rd7];
	fma.rn.f64 	%fd45, %fd75, %fd140, %fd141;
	st.global.f64 	[%rd7], %fd45;
	mov.f64 	%fd260, 0d0000000000000000;
	@%p6 bra 	$L__BB8_43;
	add.s32 	%r76, %r10, %r6;
	mad.lo.s32 	%r77, %r76, %r18, %r27;
	mul.wide.s32 	%rd61, %r77, 8;
	add.s64 	%rd62, %rd2, %rd61;
	ld.global.f64 	%fd260, [%rd62];
$L__BB8_43:
	mov.f64 	%fd261, 0d0000000000000000;
	@%p1 bra 	$L__BB8_45;
	add.s32 	%r78, %r7, -1;
	mad.lo.s32 	%r79, %r78, %r18, %r27;
	mul.wide.s32 	%rd63, %r79, 8;
	add.s64 	%rd64, %rd2, %rd63;
	ld.global.f64 	%fd261, [%rd64];
$L__BB8_45:
	sub.f64 	%fd144, %fd260, %fd261;
	mul.f64 	%fd145, %fd144, 0dBFE0000000000000;
	div.rn.f64 	%fd146, %fd145, %fd74;
	cvt.rn.f32.f64 	%f19, %fd146;
	mul.f32 	%f20, %f2, %f19;
	cvt.f64.f32 	%fd147, %f20;
	fma.rn.f64 	%fd50, %fd75, %fd147, %fd45;
	st.global.f64 	[%rd7], %fd50;
	mul.wide.s32 	%rd65, %r11, 8;
	add.s64 	%rd11, %rd2, %rd65;
	mov.f64 	%fd262, 0d0000000000000000;
	@%p2 bra 	$L__BB8_47;
	ld.global.f64 	%fd262, [%rd11];
$L__BB8_47:
	mov.f64 	%fd263, 0d0000000000000000;
	@%p3 bra 	$L__BB8_49;
	ld.global.f64 	%fd263, [%rd11+-16];
$L__BB8_49:
	ld.param.u64 	%rd74, [_Z11waterKernelPdPiS_S_S_S_S_S_S_S_S_idd_param_3];
	ld.param.u64 	%rd73, [_Z11waterKernelPdPiS_S_S_S_S_S_S_S_S_idd_param_2];
	sub.f64 	%fd149, %fd262, %fd263;
	mul.f64 	%fd150, %fd149, 0dBFE0000000000000;
	div.rn.f64 	%fd151, %fd150, %fd74;
	cvt.rn.f32.f64 	%f21, %fd151;
	mul.f32 	%f22, %f3, %f21;
	cvt.f64.f32 	%fd152, %f22;
	fma.rn.f64 	%fd153, %fd75, %fd152, %fd50;
	st.global.f64 	[%rd7], %fd153;
	ld.global.f64 	%fd154, [%rd5];
	min.f64 	%fd155, %fd154, 0d3FF0000000000000;
	max.f64 	%fd156, %fd155, 0d0000000000000000;
	st.global.f64 	[%rd5], %fd156;
	ld.global.f64 	%fd157, [%rd6];
	min.f64 	%fd158, %fd157, 0d3FF0000000000000;
	max.f64 	%fd159, %fd158, 0d0000000000000000;
	st.global.f64 	[%rd6], %fd159;
	ld.global.f64 	%fd160, [%rd7];
	min.f64 	%fd161, %fd160, 0d3FF0000000000000;
	max.f64 	%fd55, %fd161, 0d0000000000000000;
	st.global.f64 	[%rd7], %fd55;
	ld.global.f64 	%fd56, [%rd5];
	add.f64 	%fd162, %fd56, 0d3FF0000000000000;
	div.rn.f64 	%fd163, %fd56, %fd162;
	mul.f64 	%fd164, %fd163, 0d4032051EB851EB85;
	mov.f64 	%fd165, 0d3FF0000000000000;
	sub.f64 	%fd166, %fd165, %fd163;
	fma.rn.f64 	%fd167, %fd166, 0d403CF5C28F5C28F6, %fd164;
	div.rn.f64 	%fd168, %fd164, %fd167;
	sub.f64 	%fd169, %fd165, %fd168;
	mul.f64 	%fd170, %fd169, 0d3FF6666666666666;
	fma.rn.f64 	%fd171, %fd168, 0d3FF547AE147AE148, %fd170;
	mul.f64 	%fd172, %fd171, 0d402099999999999A;
	add.f64 	%fd173, %fd171, 0dBFF0000000000000;
	mul.f64 	%fd174, %fd167, %fd173;
	div.rn.f64 	%fd57, %fd172, %fd174;
	cvta.to.global.u64 	%rd66, %rd74;
	mul.wide.u32 	%rd67, %r1, 8;
	add.s64 	%rd12, %rd66, %rd67;
	ld.global.f64 	%fd175, [%rd12];
	fma.rn.f64 	%fd58, %fd175, 0d403E000000000000, 0d4034000000000000;
	cvta.to.global.u64 	%rd68, %rd73;
	add.s64 	%rd69, %rd68, %rd67;
	ld.global.f64 	%fd176, [%rd69];
	mul.f64 	%fd177, %fd176, 0dBFE4CCCCCCCCCCCD;
	div.rn.f64 	%fd178, %fd177, 0d40725C0000000000;
	add.f64 	%fd59, %fd178, 0d3FF0000000000000;
	{
	.reg .b32 %temp; 
	mov.b64 	{%temp, %r12}, %fd59;
	}
	mov.f64 	%fd179, 0d4015063F141205BC;
	{
	.reg .b32 %temp; 
	mov.b64 	{%temp, %r13}, %fd179;
	}
	and.b32  	%r14, %r13, 2146435072;
	abs.f64 	%fd60, %fd59;
	setp.neu.f64 	%p138, %fd59, 0d0000000000000000;
	@%p138 bra 	$L__BB8_51;
	setp.eq.s32 	%p140, %r14, 1125122048;
	selp.b32 	%r80, %r12, 0, %p140;
	setp.lt.s32 	%p141, %r13, 0;
	or.b32  	%r81, %r80, 2146435072;
	selp.b32 	%r82, %r81, %r80, %p141;
	mov.b32 	%r83, 0;
	mov.b64 	%fd265, {%r83, %r82};
	bra.uni 	$L__BB8_52;
$L__BB8_51:
	setp.lt.s32 	%p139, %r12, 0;
	{ // callseq 2, 0
	.param .b64 param0;
	st.param.f64 	[param0], %fd60;
	.param .b64 param1;
	st.param.f64 	[param1], 0d4015063F141205BC;
	.param .b64 retval0;
	call.uni (retval0), 
	__internal_accurate_pow, 
	(
	param0, 
	param1
	);
	ld.param.f64 	%fd180, [retval0];
	} // callseq 2
	selp.f64 	%fd265, 0dFFF8000000000000, %fd180, %p139;
$L__BB8_52:
	add.f64 	%fd182, %fd59, 0d4015063F141205BC;
	{
	.reg .b32 %temp; 
	mov.b64 	{%temp, %r84}, %fd182;
	}
	and.b32  	%r85, %r84, 2146435072;
	setp.ne.s32 	%p142, %r85, 2146435072;
	@%p142 bra 	$L__BB8_57;
	setp.num.f64 	%p143, %fd59, %fd59;
	@%p143 bra 	$L__BB8_55;
	mov.f64 	%fd183, 0d4015063F141205BC;
	add.rn.f64 	%fd265, %fd59, %fd183;
	bra.uni 	$L__BB8_57;
$L__BB8_55:
	setp.neu.f64 	%p144, %fd60, 0d7FF0000000000000;
	@%p144 bra 	$L__BB8_57;
	setp.lt.s32 	%p145, %r12, 0;
	setp.eq.s32 	%p146, %r14, 1125122048;
	setp.lt.s32 	%p147, %r13, 0;
	selp.b32 	%r87, 0, 2146435072, %p147;
	and.b32  	%r88, %r13, 2147483647;
	setp.ne.s32 	%p148, %r88, 1071644672;
	or.b32  	%r89, %r87, -2147483648;
	selp.b32 	%r90, %r89, %r87, %p148;
	selp.b32 	%r91, %r90, %r87, %p146;
	selp.b32 	%r92, %r91, %r87, %p145;
	mov.b32 	%r93, 0;
	mov.b64 	%fd265, {%r93, %r92};
$L__BB8_57:
	setp.eq.f64 	%p149, %fd59, 0d3FF0000000000000;
	mul.f64 	%fd184, %fd265, 0d40F86A0000000000;
	mov.f64 	%fd185, 0d4077C28F5C28F5C3;
	div.rn.f64 	%fd186, %fd185, %fd184;
	selp.f64 	%fd67, 0d3F6F24887584E75C, %fd186, %p149;
	mul.f64 	%fd187, %fd58, 0d4031AB851EB851EC;
	add.f64 	%fd188, %fd58, 0d406E700000000000;
	div.rn.f64 	%fd68, %fd187, %fd188;
	fma.rn.f64 	%fd189, %fd68, 0d3FF71547652B82FE, 0d4338000000000000;
	{
	.reg .b32 %temp; 
	mov.b64 	{%r15, %temp}, %fd189;
	}
	mov.f64 	%fd190, 0dC338000000000000;
	add.rn.f64 	%fd191, %fd189, %fd190;
	fma.rn.f64 	%fd192, %fd191, 0dBFE62E42FEFA39EF, %fd68;
	fma.rn.f64 	%fd193, %fd191, 0dBC7ABC9E3B39803F, %fd192;
	fma.rn.f64 	%fd194, %fd193, 0d3E5ADE1569CE2BDF, 0d3E928AF3FCA213EA;
	fma.rn.f64 	%fd195, %fd194, %fd193, 0d3EC71DEE62401315;
	fma.rn.f64 	%fd196, %fd195, %fd193, 0d3EFA01997C89EB71;
	fma.rn.f64 	%fd197, %fd196, %fd193, 0d3F2A01A014761F65;
	fma.rn.f64 	%fd198, %fd197, %fd193, 0d3F56C16C1852B7AF;
	fma.rn.f64 	%fd199, %fd198, %fd193, 0d3F81111111122322;
	fma.rn.f64 	%fd200, %fd199, %fd193, 0d3FA55555555502A1;
	fma.rn.f64 	%fd201, %fd200, %fd193, 0d3FC5555555555511;
	fma.rn.f64 	%fd202, %fd201, %fd193, 0d3FE000000000000B;
	fma.rn.f64 	%fd203, %fd202, %fd193, 0d3FF0000000000000;
	fma.rn.f64 	%fd204, %fd203, %fd193, 0d3FF0000000000000;
	{
	.reg .b32 %temp; 
	mov.b64 	{%r16, %temp}, %fd204;
	}
	{
	.reg .b32 %temp; 
	mov.b64 	{%temp, %r17}, %fd204;
	}
	shl.b32 	%r94, %r15, 20;
	add.s32 	%r95, %r94, %r17;
	mov.b64 	%fd266, {%r16, %r95};
	{
	.reg .b32 %temp; 
	mov.b64 	{%temp, %r96}, %fd68;
	}
	mov.b32 	%f23, %r96;
	abs.f32 	%f4, %f23;
	setp.lt.f32 	%p150, %f4, 0f4086232B;
	@%p150 bra 	$L__BB8_60;
	setp.lt.f64 	%p151, %fd68, 0d0000000000000000;
	add.f64 	%fd205, %fd68, 0d7FF0000000000000;
	selp.f64 	%fd266, 0d0000000000000000, %fd205, %p151;
	setp.geu.f32 	%p152, %f4, 0f40874800;
	@%p152 bra 	$L__BB8_60;
	shr.u32 	%r97, %r15, 31;
	add.s32 	%r98, %r15, %r97;
	shr.s32 	%r99, %r98, 1;
	shl.b32 	%r100, %r99, 20;
	add.s32 	%r101, %r17, %r100;
	mov.b64 	%fd206, {%r16, %r101};
	sub.s32 	%r102, %r15, %r99;
	shl.b32 	%r103, %r102, 20;
	add.s32 	%r104, %r103, 1072693248;
	mov.b32 	%r105, 0;
	mov.b64 	%fd207, {%r105, %r104};
	mul.f64 	%fd266, %fd207, %fd206;
$L__BB8_60:
	ld.param.u64 	%rd75, [_Z11waterKernelPdPiS_S_S_S_S_S_S_S_S_idd_param_4];
	mul.f64 	%fd208, %fd67, %fd266;
	mul.f64 	%fd209, %fd55, 0d3F1A36E2EB1C432D;
	sub.f64 	%fd210, %fd208, %fd56;
	max.f64 	%fd211, %fd210, 0d0000000000000000;
	min.f64 	%fd212, %fd211, 0d4024000000000000;
	mul.f64 	%fd213, %fd209, %fd212;
	ld.global.f64 	%fd214, [%rd6];
	add.f64 	%fd215, %fd214, 0dBF847AE147AE147B;
	max.f64 	%fd216, %fd215, 0d0000000000000000;
	mul.f64 	%fd217, %fd216, 0d3F847AE147AE147B;
	mul.f64 	%fd218, %fd214, 0d3F847AE147AE147B;
	mul.f64 	%fd219, %fd218, %fd55;
	min.f64 	%fd73, %fd210, %fd214;
	add.f64 	%fd220, %fd56, %fd73;
	add.f64 	%fd221, %fd213, %fd220;
	st.global.f64 	[%rd5], %fd221;
	ld.global.f64 	%fd222, [%rd6];
	sub.f64 	%fd223, %fd222, %fd73;
	sub.f64 	%fd224, %fd223, %fd217;
	sub.f64 	%fd225, %fd224, %fd219;
	st.global.f64 	[%rd6], %fd225;
	add.f64 	%fd226, %fd219, %fd217;
	sub.f64 	%fd227, %fd226, %fd213;
	st.global.f64 	[%rd7], %fd227;
	ld.global.f64 	%fd228, [%rd5];
	div.rn.f64 	%fd229, %fd228, %fd208;
	cvta.to.global.u64 	%rd70, %rd75;
	mul.wide.u32 	%rd71, %r1, 8;
	add.s64 	%rd72, %rd70, %rd71;
	st.global.f64 	[%rd72], %fd229;
	setp.geu.f64 	%p153, %fd73, 0d0000000000000000;
	@%p153 bra 	$L__BB8_62;
	mov.f64 	%fd230, 0dC004000000000000;
	div.rn.f64 	%fd231, %fd230, %fd57;
	div.rn.f64 	%fd232, %fd231, 0d3FD25E353F7CED91;
	mul.f64 	%fd233, %fd232, %fd73;
	mov.f64 	%fd234, 0d3FF0000000000000;
	sub.f64 	%fd235, %fd234, %fd73;
	div.rn.f64 	%fd236, %fd233, %fd235;
	cvt.rn.f32.f64 	%f24, %fd236;
	cvt.f64.f32 	%fd237, %f24;
	ld.global.f64 	%fd238, [%rd12];
	add.f64 	%fd239, %fd238, %fd237;
	st.global.f64 	[%rd12], %fd239;
$L__BB8_62:
	ret;

}
.func  (.param .b64 func_retval0) __internal_accurate_pow(
	.param .b64 __internal_accurate_pow_param_0,
	.param .b64 __internal_accurate_pow_param_1
)
{
	.reg .pred 	%p<8>;
	.reg .b32 	%r<49>;
	.reg .b32 	%f<3>;
	.reg .b64 	%fd<109>;

	ld.param.f64 	%fd10, [__internal_accurate_pow_param_0];
	ld.param.f64 	%fd11, [__internal_accurate_pow_param_1];
	{
	.reg .b32 %temp; 
	mov.b64 	{%temp, %r46}, %fd10;
	}
	{
	.reg .b32 %temp; 
	mov.b64 	{%r45, %temp}, %fd10;
	}
	shr.u32 	%r47, %r46, 20;
	setp.gt.u32 	%p1, %r46, 1048575;
	@%p1 bra 	$L__BB9_2;
	mul.f64 	%fd12, %fd10, 0d4350000000000000;
	{
	.reg .b32 %temp; 
	mov.b64 	{%temp, %r46}, %fd12;
	}
	{
	.reg .b32 %temp; 
	mov.b64 	{%r45, %temp}, %fd12;
	}
	shr.u32 	%r16, %r46, 20;
	add.s32 	%r47, %r16, -54;
$L__BB9_2:
	add.s32 	%r48, %r47, -1023;
	and.b32  	%r17, %r46, -2146435073;
	or.b32  	%r18, %r17, 1072693248;
	mov.b64 	%fd107, {%r45, %r18};
	setp.lt.u32 	%p2, %r18, 1073127583;
	@%p2 bra 	$L__BB9_4;
	{
	.reg .b32 %temp; 
	mov.b64 	{%r19, %temp}, %fd107;
	}
	{
	.reg .b32 %temp; 
	mov.b64 	{%temp, %r20}, %fd107;
	}
	add.s32 	%r21, %r20, -1048576;
	mov.b64 	%fd107, {%r19, %r21};
	add.s32 	%r48, %r47, -1022;
$L__BB9_4:
	add.f64 	%fd13, %fd107, 0dBFF0000000000000;
	add.f64 	%fd14, %fd107, 0d3FF0000000000000;
	rcp.approx.ftz.f64 	%fd15, %fd14;
	neg.f64 	%fd16, %fd14;
	fma.rn.f64 	%fd17, %fd16, %fd15, 0d3FF0000000000000;
	fma.rn.f64 	%fd18, %fd17, %fd17, %fd17;
	fma.rn.f64 	%fd19, %fd18, %fd15, %fd15;
	mul.f64 	%fd20, %fd13, %fd19;
	fma.rn.f64 	%fd21, %fd13, %fd19, %fd20;
	mul.f64 	%fd22, %fd21, %fd21;
	fma.rn.f64 	%fd23, %fd22, 0d3EB0F5FF7D2CAFE2, 0d3ED0F5D241AD3B5A;
	fma.rn.f64 	%fd24, %fd23, %fd22, 0d3EF3B20A75488A3F;
	fma.rn.f64 	%fd25, %fd24, %fd22, 0d3F1745CDE4FAECD5;
	fma.rn.f64 	%fd26, %fd25, %fd22, 0d3F3C71C7258A578B;
	fma.rn.f64 	%fd27, %fd26, %fd22, 0d3F6249249242B910;
	fma.rn.f64 	%fd28, %fd27, %fd22, 0d3F89999999999DFB;
	sub.f64 	%fd29, %fd13, %fd21;
	add.f64 	%fd30, %fd29, %fd29;
	neg.f64 	%fd31, %fd21;
	fma.rn.f64 	%fd32, %fd31, %fd13, %fd30;
	mul.f64 	%fd33, %fd19, %fd32;
	fma.rn.f64 	%fd34, %fd22, %fd28, 0d3FB5555555555555;
	mov.f64 	%fd35, 0d3FB5555555555555;
	sub.f64 	%fd36, %fd35, %fd34;
	fma.rn.f64 	%fd37, %fd22, %fd28, %fd36;
	add.f64 	%fd38, %fd37, 0dBC46A4CB00B9E7B0;
	add.f64 	%fd39, %fd34, %fd38;
	sub.f64 	%fd40, %fd34, %fd39;
	add.f64 	%fd41, %fd38, %fd40;
	mul.rn.f64 	%fd42, %fd21, %fd21;
	neg.f64 	%fd43, %fd42;
	fma.rn.f64 	%fd44, %fd21, %fd21, %fd43;
	{
	.reg .b32 %temp; 
	mov.b64 	{%r22, %temp}, %fd33;
	}
	{
	.reg .b32 %temp; 
	mov.b64 	{%temp, %r23}, %fd33;
	}
	add.s32 	%r24, %r23, 1048576;
	mov.b64 	%fd45, {%r22, %r24};
	fma.rn.f64 	%fd46, %fd21, %fd45, %fd44;
	mul.rn.f64 	%fd47, %fd42, %fd21;
	neg.f64 	%fd48, %fd47;
	fma.rn.f64 	%fd49, %fd42, %fd21, %fd48;
	fma.rn.f64 	%fd50, %fd42, %fd33, %fd49;
	fma.rn.f64 	%fd51, %fd46, %fd21, %fd50;
	mul.rn.f64 	%fd52, %fd39, %fd47;
	neg.f64 	%fd53, %fd52;
	fma.rn.f64 	%fd54, %fd39, %fd47, %fd53;
	fma.rn.f64 	%fd55, %fd39, %fd51, %fd54;
	fma.rn.f64 	%fd56, %fd41, %fd47, %fd55;
	add.f64 	%fd57, %fd52, %fd56;
	sub.f64 	%fd58, %fd52, %fd57;
	add.f64 	%fd59, %fd56, %fd58;
	add.f64 	%fd60, %fd21, %fd57;
	sub.f64 	%fd61, %fd21, %fd60;
	add.f64 	%fd62, %fd57, %fd61;
	add.f64 	%fd63, %fd59, %fd62;
	add.f64 	%fd64, %fd33, %fd63;
	add.f64 	%fd65, %fd60, %fd64;
	sub.f64 	%fd66, %fd60, %fd65;
	add.f64 	%fd67, %fd64, %fd66;
	xor.b32  	%r25, %r48, -2147483648;
	mov.b32 	%r26, 1127219200;
	mov.b64 	%fd68, {%r25, %r26};
	mov.b32 	%r27, -2147483648;
	mov.b64 	%fd69, {%r27, %r26};
	sub.f64 	%fd70, %fd68, %fd69;
	fma.rn.f64 	%fd71, %fd70, 0d3FE62E42FEFA39EF, %fd65;
	fma.rn.f64 	%fd72, %fd70, 0dBFE62E42FEFA39EF, %fd71;
	sub.f64 	%fd73, %fd72, %fd65;
	sub.f64 	%fd74, %fd67, %fd73;
	fma.rn.f64 	%fd75, %fd70, 0d3C7ABC9E3B39803F, %fd74;
	add.f64 	%fd76, %fd71, %fd75;
	sub.f64 	%fd77, %fd71, %fd76;
	add.f64 	%fd78, %fd75, %fd77;
	{
	.reg .b32 %temp; 
	mov.b64 	{%temp, %r28}, %fd11;
	}
	{
	.reg .b32 %temp; 
	mov.b64 	{%r29, %temp}, %fd11;
	}
	shl.b32 	%r30, %r28, 1;
	setp.gt.u32 	%p3, %r30, -33554433;
	and.b32  	%r31, %r28, -15728641;
	selp.b32 	%r32, %r31, %r28, %p3;
	mov.b64 	%fd79, {%r29, %r32};
	mul.rn.f64 	%fd80, %fd76, %fd79;
	neg.f64 	%fd81, %fd80;
	fma.rn.f64 	%fd82, %fd76, %fd79, %fd81;
	fma.rn.f64 	%fd83, %fd78, %fd79, %fd82;
	add.f64 	%fd4, %fd80, %fd83;
	sub.f64 	%fd84, %fd80, %fd4;
	add.f64 	%fd5, %fd83, %fd84;
	fma.rn.f64 	%fd85, %fd4, 0d3FF71547652B82FE, 0d4338000000000000;
	{
	.reg .b32 %temp; 
	mov.b64 	{%r13, %temp}, %fd85;
	}
	mov.f64 	%fd86, 0dC338000000000000;
	add.rn.f64 	%fd87, %fd85, %fd86;
	fma.rn.f64 	%fd88, %fd87, 0dBFE62E42FEFA39EF, %fd4;
	fma.rn.f64 	%fd89, %fd87, 0dBC7ABC9E3B39803F, %fd88;
	fma.rn.f64 	%fd90, %fd89, 0d3E5ADE1569CE2BDF, 0d3E928AF3FCA213EA;
	fma.rn.f64 	%fd91, %fd90, %fd89, 0d3EC71DEE62401315;
	fma.rn.f64 	%fd92, %fd91, %fd89, 0d3EFA01997C89EB71;
	fma.rn.f64 	%fd93, %fd92, %fd89, 0d3F2A01A014761F65;
	fma.rn.f64 	%fd94, %fd93, %fd89, 0d3F56C16C1852B7AF;
	fma.rn.f64 	%fd95, %fd94, %fd89, 0d3F81111111122322;
	fma.rn.f64 	%fd96, %fd95, %fd89, 0d3FA55555555502A1;
	fma.rn.f64 	%fd97, %fd96, %fd89, 0d3FC5555555555511;
	fma.rn.f64 	%fd98, %fd97, %fd89, 0d3FE000000000000B;
	fma.rn.f64 	%fd99, %fd98, %fd89, 0d3FF0000000000000;
	fma.rn.f64 	%fd100, %fd99, %fd89, 0d3FF0000000000000;
	{
	.reg .b32 %temp; 
	mov.b64 	{%r14, %temp}, %fd100;
	}
	{
	.reg .b32 %temp; 
	mov.b64 	{%temp, %r15}, %fd100;
	}
	shl.b32 	%r33, %r13, 20;
	add.s32 	%r34, %r33, %r15;
	mov.b64 	%fd108, {%r14, %r34};
	{
	.reg .b32 %temp; 
	mov.b64 	{%temp, %r35}, %fd4;
	}
	mov.b32 	%f2, %r35;
	abs.f32 	%f1, %f2;
	setp.lt.f32 	%p4, %f1, 0f4086232B;
	@%p4 bra 	$L__BB9_7;
	setp.lt.f64 	%p5, %fd4, 0d0000000000000000;
	add.f64 	%fd101, %fd4, 0d7FF0000000000000;
	selp.f64 	%fd108, 0d0000000000000000, %fd101, %p5;
	setp.geu.f32 	%p6, %f1, 0f40874800;
	@%p6 bra 	$L__BB9_7;
	shr.u32 	%r36, %r13, 31;
	add.s32 	%r37, %r13, %r36;
	shr.s32 	%r38, %r37, 1;
	shl.b32 	%r39, %r38, 20;
	add.s32 	%r40, %r15, %r39;
	mov.b64 	%fd102, {%r14, %r40};
	sub.s32 	%r41, %r13, %r38;
	shl.b32 	%r42, %r41, 20;
	add.s32 	%r43, %r42, 1072693248;
	mov.b32 	%r44, 0;
	mov.b64 	%fd103, {%r44, %r43};
	mul.f64 	%fd108, %fd103, %fd102;
$L__BB9_7:
	abs.f64 	%fd104, %fd108;
	setp.eq.f64 	%p7, %fd104, 0d7FF0000000000000;
	fma.rn.f64 	%fd105, %fd108, %fd5, %fd108;
	selp.f64 	%fd106, %fd108, %fd105, %p7;
	st.param.f64 	[func_retval0], %fd106;
	ret;

}


// ===== COMPILED SASS (sm_100) =====

	.target	sm_100

	.elftype	@"ET_EXEC"


//--------------------- .note.nv.tkinfo           --------------------------
	.section	.note.nv.tkinfo,"",@"SHT_NOTE"
	.sectionflags	@"SHF_NOTE_NV_TKINFO"
	.tkinfo
        /*0018*/ 	.word	0x00000002
        /*0030*/ 	.string	""
        /*0030*/ 	.string	"ptxas"
        /*0030*/ 	.string	"Cuda compilation tools, release 13.0, V13.0.88"
        /*0030*/ 	.string	"Build cuda_13.0.r13.0/compiler.36424714_0"
        /*0030*/ 	.string	"-arch sm_100 -m 64 "



//--------------------- .note.nv.cuinfo           --------------------------
	.section	.note.nv.cuinfo,"",@"SHT_NOTE"
	.sectionflags	@"SHF_NOTE_NV_CUINFO"
        /*0018*/ 	.short	0x0002
        /*001a*/ 	.short	0x0064
        /*001c*/ 	.short	0x0082
	.zero		2


//--------------------- .nv.info                  --------------------------
	.section	.nv.info,"",@"SHT_CUDA_INFO"
	.align	4


	//----- nvinfo : EIATTR_REGCOUNT
	.align		4
        /*0000*/ 	.byte	0x04, 0x2f
        /*0002*/ 	.short	(.L_1 - .L_0)
	.align		4
.L_0:
        /*0004*/ 	.word	index@(_Z14buoyancyKernelPdS_S_S_S_id)
        /*0008*/ 	.word	0x00000026


	//----- nvinfo : EIATTR_FRAME_SIZE
	.align		4
.L_1:
        /*000c*/ 	.byte	0x04, 0x11
        /*000e*/ 	.short	(.L_3 - .L_2)
	.align		4
.L_2:
        /*0010*/ 	.word	index@($_Z14buoyancyKernelPdS_S_S_S_id$__internal_accurate_pow)
        /*0014*/ 	.word	0x00000000


	//----- nvinfo : EIATTR_FRAME_SIZE
	.align		4
.L_3:
        /*0018*/ 	.byte	0x04, 0x11
        /*001a*/ 	.short	(.L_5 - .L_4)
	.align		4
.L_4:
        /*001c*/ 	.word	index@($__internal_11_$__cuda_sm20_div_rn_f64_full)
        /*0020*/ 	.word	0x00000000


	//----- nvinfo : EIATTR_FRAME_SIZE
	.align		4
.L_5:
        /*0024*/ 	.byte	0x04, 0x11
        /*0026*/ 	.short	(.L_7 - .L_6)
	.align		4
.L_6:
        /*0028*/ 	.word	index@($__internal_10_$__cuda_sm20_dblrcp_rn_slowpath_v3)
        /*002c*/ 	.word	0x00000000


	//----- nvinfo : EIATTR_FRAME_SIZE
	.align		4
.L_7:
        /*0030*/ 	.byte	0x04, 0x11
        /*0032*/ 	.short	(.L_9 - .L_8)
	.align		4
.L_8:
        /*0034*/ 	.word	index@(_Z14buoyancyKernelPdS_S_S_S_id)
        /*0038*/ 	.word	0x00000000


	//----- nvinfo : EIATTR_REGCOUNT
	.align		4
.L_9:
        /*003c*/ 	.byte	0x04, 0x2f
        /*003e*/ 	.short	(.L_11 - .L_10)
	.align		4
.L_10:
        /*0040*/ 	.word	index@(_Z12advectKernelPdPiS_idd)
        /*0044*/ 	.word	0x0000001f


	//----- nvinfo : EIATTR_FRAME_SIZE
	.align		4
.L_11:
        /*0048*/ 	.byte	0x04, 0x11
        /*004a*/ 	.short	(.L_13 - .L_12)
	.align		4
.L_12:
        /*004c*/ 	.word	index@($__internal_9_$__cuda_sm20_div_rn_f64_full)
        /*0050*/ 	.word	0x00000000


	//----- nvinfo : EIATTR_FRAME_SIZE
	.align		4
.L_13:
        /*0054*/ 	.byte	0x04, 0x11
        /*0056*/ 	.short	(.L_15 - .L_14)
	.align		4
.L_14:
        /*0058*/ 	.word	index@(_Z12advectKernelPdPiS_idd)
        /*005c*/ 	.word	0x00000000


	//----- nvinfo : EIATTR_REGCOUNT
	.align		4
.L_15:
        /*0060*/ 	.byte	0x04, 0x2f
        /*0062*/ 	.short	(.L_17 - .L_16)
	.align		4
.L_16:
        /*0064*/ 	.word	index@(_Z15viscosityKernelPdPiS_didd)
        /*0068*/ 	.word	0x00000024


	//----- nvinfo : EIATTR_FRAME_SIZE
	.align		4
.L_17:
        /*006c*/ 	.byte	0x04, 0x11
        /*006e*/ 	.short	(.L_19 - .L_18)
	.align		4
.L_18:
        /*0070*/ 	.word	index@($__internal_8_$__cuda_sm20_div_rn_f64_full)
        /*0074*/ 	.word	0x00000000


	//----- nvinfo : EIATTR_FRAME_SIZE
	.align		4
.L_19:
        /*0078*/ 	.byte	0x04, 0x11
        /*007a*/ 	.short	(.L_21 - .L_20)
	.align		4
.L_20:
        /*007c*/ 	.word	index@(_Z15viscosityKernelPdPiS_didd)
        /*0080*/ 	.word	0x00000000


	//----- nvinfo : EIATTR_REGCOUNT
	.align		4
.L_21:
        /*0084*/ 	.byte	0x04, 0x2f
        /*0086*/ 	.short	(.L_23 - .L_22)
	.align		4
.L_22:
        /*0088*/ 	.word	index@(_Z19pre_vorticityKernelPdPiS_S_idd)
        /*008c*/ 	.word	0x0000002a


	//----- nvinfo : EIATTR_FRAME_SIZE
	.align		4
.L_23:
        /*0090*/ 	.byte	0x04, 0x11
        /*0092*/ 	.short	(.L_25 - .L_24)
	.align		4
.L_24:
        /*0094*/ 	.word	index@($__internal_7_$__cuda_sm20_dsqrt_rn_f64_mediumpath_v1)
        /*0098*/ 	.word	0x00000000


	//----- nvinfo : EIATTR_FRAME_SIZE
	.align		4
.L_25:
        /*009c*/ 	.byte	0x04, 0x11
        /*009e*/ 	.short	(.L_27 - .L_26)
	.align		4
.L_26:
        /*00a0*/ 	.word	index@($__internal_6_$__cuda_sm20_div_rn_f64_full)
        /*00a4*/ 	.word	0x00000000


	//----- nvinfo : EIATTR_FRAME_SIZE
	.align		4
.L_27:
        /*00a8*/ 	.byte	0x04, 0x11
        /*00aa*/ 	.short	(.L_29 - .L_28)
	.align		4
.L_28:
        /*00ac*/ 	.word	index@(_Z19pre_vorticityKernelPdPiS_S_idd)
        /*00b0*/ 	.word	0x00000000


	//----- nvinfo : EIATTR_REGCOUNT
	.align		4
.L_29:
        /*00b4*/ 	.byte	0x04, 0x2f
        /*00b6*/ 	.short	(.L_31 - .L_30)
	.align		4
.L_30:
        /*00b8*/ 	.word	index@(_Z15vorticityKernelPdPiS_S_S_idd)
        /*00bc*/ 	.word	0x0000002a


	//----- nvinfo : EIATTR_FRAME_SIZE
	.align		4
.L_31:
        /*00c0*/ 	.byte	0x04, 0x11
        /*00c2*/ 	.short	(.L_33 - .L_32)
	.align		4
.L_32:
        /*00c4*/ 	.word	index@($__internal_5_$__cuda_sm20_dsqrt_rn_f64_mediumpath_v1)
        /*00c8*/ 	.word	0x00000000


	//----- nvinfo : EIATTR_FRAME_SIZE
	.align		4
.L_33:
        /*00cc*/ 	.byte	0x04, 0x11
        /*00ce*/ 	.short	(.L_35 - .L_34)
	.align		4
.L_34:
        /*00d0*/ 	.word	index@($__internal_4_$__cuda_sm20_div_rn_f64_full)
        /*00d4*/ 	.word	0x00000000


	//----- nvinfo : EIATTR_FRAME_SIZE
	.align		4
.L_35:
        /*00d8*/ 	.byte	0x04, 0x11
        /*00da*/ 	.short	(.L_37 - .L_36)
	.align		4
.L_36:
        /*00dc*/ 	.word	index@(_Z15vorticityKernelPdPiS_S_S_idd)
        /*00e0*/ 	.word	0x00000000


	//----- nvinfo : EIATTR_REGCOUNT
	.align		4
.L_37:
        /*00e4*/ 	.byte	0x04, 0x2f
        /*00e6*/ 	.short	(.L_39 - .L_38)
	.align		4
.L_38:
        /*00e8*/ 	.word	index@(_Z16pre_JacobiKernelPdPididS_S_)
        /*00ec*/ 	.word	0x00000020


	//----- nvinfo : EIATTR_FRAME_SIZE
	.align		4
.L_39:
        /*00f0*/ 	.byte	0x04, 0x11
        /*00f2*/ 	.short	(.L_41 - .L_40)
	.align		4
.L_40:
        /*00f4*/ 	.word	index@($__internal_3_$__cuda_sm20_div_rn_f64_full)
        /*00f8*/ 	.word	0x00000000


	//----- nvinfo : EIATTR_FRAME_SIZE
	.align		4
.L_41:
        /*00fc*/ 	.byte	0x04, 0x11
        /*00fe*/ 	.short	(.L_43 - .L_42)
	.align		4
.L_42:
        /*0100*/ 	.word	index@(_Z16pre_JacobiKernelPdPididS_S_)
        /*0104*/ 	.word	0x00000000


	//----- nvinfo : EIATTR_REGCOUNT
	.align		4
.L_43:
        /*0108*/ 	.byte	0x04, 0x2f
        /*010a*/ 	.short	(.L_45 - .L_44)
	.align		4
.L_44:
        /*010c*/ 	.word	index@(_Z6jacobiPdS_S_S_Piiii)
        /*0110*/ 	.word	0x00000019


	//----- nvinfo : EIATTR_FRAME_SIZE
	.align		4
.L_45:
        /*0114*/ 	.byte	0x04, 0x11
        /*0116*/ 	.short	(.L_47 - .L_46)
	.align		4
.L_46:
        /*0118*/ 	.word	index@($__internal_2_$__cuda_sm20_div_rn_f64_full)
        /*011c*/ 	.word	0x00000000


	//----- nvinfo : EIATTR_FRAME_SIZE
	.align		4
.L_47:
        /*0120*/ 	.byte	0x04, 0x11
        /*0122*/ 	.short	(.L_49 - .L_48)
	.align		4
.L_48:
        /*0124*/ 	.word	index@(_Z6jacobiPdS_S_S_Piiii)
        /*0128*/ 	.word	0x00000000


	//----- nvinfo : EIATTR_REGCOUNT
	.align		4
.L_49:
        /*012c*/ 	.byte	0x04, 0x2f
        /*012e*/ 	.short	(.L_51 - .L_50)
	.align		4
.L_50:
        /*0130*/ 	.word	index@(_Z14pressureKernelPdPiS_S_didd)
        /*0134*/ 	.word	0x00000022


	//----- nvinfo : EIATTR_FRAME_SIZE
	.align		4
.L_51:
        /*0138*/ 	.byte	0x04, 0x11
        /*013a*/ 	.short	(.L_53 - .L_52)
	.align		4
.L_52:
        /*013c*/ 	.word	index@($__internal_1_$__cuda_sm20_div_rn_f64_full)
        /*0140*/ 	.word	0x00000000


	//----- nvinfo : EIATTR_FRAME_SIZE
	.align		4
.L_53:
        /*0144*/ 	.byte	0x04, 0x11
        /*0146*/ 	.short	(.L_55 - .L_54)
	.align		4
.L_54:
        /*0148*/ 	.word	index@(_Z14pressureKernelPdPiS_S_didd)
        /*014c*/ 	.word	0x00000000


	//----- nvinfo : EIATTR_REGCOUNT
	.align		4
.L_55:
        /*0150*/ 	.byte	0x04, 0x2f
        /*0152*/ 	.short	(.L_57 - .L_56)
	.align		4
.L_56:
        /*0154*/ 	.word	index@(_Z11waterKernelPdPiS_S_S_S_S_S_S_S_S_idd)
        /*0158*/ 	.word	0x0000002c


	//----- nvinfo : EIATTR_FRAME_SIZE
	.align		4
.L_57:
        /*015c*/ 	.byte	0x04, 0x11
        /*015e*/ 	.short	(.L_59 - .L_58)
	.align		4
.L_58:
        /*0160*/ 	.word	index@($_Z11waterKernelPdPiS_S_S_S_S_S_S_S_S_idd$__internal_accurate_pow)
        /*0164*/ 	.word	0x00000000


	//----- nvinfo : EIATTR_FRAME_SIZE
	.align		4
.L_59:
        /*0168*/ 	.byte	0x04, 0x11
        /*016a*/ 	.short	(.L_61 - .L_60)
	.align		4
.L_60:
        /*016c*/ 	.word	index@($__internal_0_$__cuda_sm20_div_rn_f64_full)
        /*0170*/ 	.word	0x00000000


	//----- nvinfo : EIATTR_FRAME_SIZE
	.align		4
.L_61:
        /*0174*/ 	.byte	0x04, 0x11
        /*0176*/ 	.short	(.L_63 - .L_62)
	.align		4
.L_62:
        /*0178*/ 	.word	index@(_Z11waterKernelPdPiS_S_S_S_S_S_S_S_S_idd)
        /*017c*/ 	.word	0x00000000


	//----- nvinfo : EIATTR_MIN_STACK_SIZE
	.align		4
.L_63:
        /*0180*/ 	.byte	0x04, 0x12
        /*0182*/ 	.short	(.L_65 - .L_64)
	.align		4
.L_64:
        /*0184*/ 	.word	index@(_Z11waterKernelPdPiS_S_S_S_S_S_S_S_S_idd)
        /*0188*/ 	.word	0x00000000


	//----- nvinfo : EIATTR_MIN_STACK_SIZE
	.align		4
.L_65:
        /*018c*/ 	.byte	0x04, 0x12
        /*018e*/ 	.short	(.L_67 - .L_66)
	.align		4
.L_66:
        /*0190*/ 	.word	index@(_Z14pressureKernelPdPiS_S_didd)
        /*0194*/ 	.word	0x00000000


	//----- nvinfo : EIATTR_MIN_STACK_SIZE
	.align		4
.L_67:
        /*0198*/ 	.byte	0x04, 0x12
        /*019a*/ 	.short	(.L_69 - .L_68)
	.align		4
.L_68:
        /*019c*/ 	.word	index@(_Z6jacobiPdS_S_S_Piiii)
        /*01a0*/ 	.word	0x00000000


	//----- nvinfo : EIATTR_MIN_STACK_SIZE
	.align		4
.L_69:
        /*01a4*/ 	.byte	0x04, 0x12
        /*01a6*/ 	.short	(.L_71 - .L_70)
	.align		4
.L_70:
        /*01a8*/ 	.word	index@(_Z16pre_JacobiKernelPdPididS_S_)
        /*01ac*/ 	.word	0x00000000


	//----- nvinfo : EIATTR_MIN_STACK_SIZE
	.align		4
.L_71:
        /*01b0*/ 	.byte	0x04, 0x12
        /*01b2*/ 	.short	(.L_73 - .L_72)
	.align		4
.L_72:
        /*01b4*/ 	.word	index@(_Z15vorticityKernelPdPiS_S_S_idd)
        /*01b8*/ 	.word	0x00000000


	//----- nvinfo : EIATTR_MIN_STACK_SIZE
	.align		4
.L_73:
        /*01bc*/ 	.byte	0x04, 0x12
        /*01be*/ 	.short	(.L_75 - .L_74)
	.align		4
.L_74:
        /*01c0*/ 	.word	index@(_Z19pre_vorticityKernelPdPiS_S_idd)
        /*01c4*/ 	.word	0x00000000


	//----- nvinfo : EIATTR_MIN_STACK_SIZE
	.align		4
.L_75:
        /*01c8*/ 	.byte	0x04, 0x12
        /*01ca*/ 	.short	(.L_77 - .L_76)
	.align		4
.L_76:
        /*01cc*/ 	.word	index@(_Z15viscosityKernelPdPiS_didd)
        /*01d0*/ 	.word	0x00000000


	//----- nvinfo : EIATTR_MIN_STACK_SIZE
	.align		4
.L_77:
        /*01d4*/ 	.byte	0x04, 0x12
        /*01d6*/ 	.short	(.L_79 - .L_78)
	.align		4
.L_78:
        /*01d8*/ 	.word	index@(_Z12advectKernelPdPiS_idd)
        /*01dc*/ 	.word	0x00000000


	//----- nvinfo : EIATTR_MIN_STACK_SIZE
	.align		4
.L_79:
        /*01e0*/ 	.byte	0x04, 0x12
        /*01e2*/ 	.short	(.L_81 - .L_80)
	.align		4
.L_80:
        /*01e4*/ 	.word	index@(_Z14buoyancyKernelPdS_S_S_S_id)
        /*01e8*/ 	.word	0x00000000
.L_81:


//--------------------- .nv.compat                --------------------------
	.section	.nv.compat,"",@"SHT_CUDA_COMPAT_INFO"
	.align	4
        /*0000*/ 	.byte	0x02, 0x09, 0x00, 0x00, 0x02, 0x02, 0x01, 0x00, 0x02, 0x05, 0x05, 0x00, 0x03, 0x07, 0x01, 0x01
        /*0010*/ 	.byte	0x02, 0x03, 0x00, 0x00, 0x02, 0x06, 0x01, 0x00, 0x04, 0x0b, 0x08, 0x00, 0x01, 0x00, 0x00, 0x00
        /*0020*/ 	.byte	0x00, 0x00, 0x00, 0x00


//--------------------- .nv.info._Z11waterKernelPdPiS_S_S_S_S_S_S_S_S_idd --------------------------
	.section	.nv.info._Z11waterKernelPdPiS_S_S_S_S_S_S_S_S_idd,"",@"SHT_CUDA_INFO"
	.sectionflags	@""
	.align	4


	//----- nvinfo : EIATTR_CUDA_API_VERSION
	.align		4
        /*0000*/ 	.byte	0x04, 0x37
        /*0002*/ 	.short	(.L_83 - .L_82)
.L_82:
        /*0004*/ 	.word	0x00000082


	//----- nvinfo : EIATTR_KPARAM_INFO
	.align		4
.L_83:
        /*0008*/ 	.byte	0x04, 0x17
        /*000a*/ 	.short	(.L_85 - .L_84)
.L_84:
        /*000c*/ 	.word	0x00000000
        /*0010*/ 	.short	0x000d
        /*0012*/ 	.short	0x0068
        /*0014*/ 	.byte	0x00, 0xf0, 0x21, 0x00


	//----- nvinfo : EIATTR_KPARAM_INFO
	.align		4
.L_85:
        /*0018*/ 	.byte	0x04, 0x17
        /*001a*/ 	.short	(.L_87 - .L_86)
.L_86:
        /*001c*/ 	.word	0x00000000
        /*0020*/ 	.short	0x000c
        /*0022*/ 	.short	0x0060
        /*0024*/ 	.byte	0x00, 0xf0, 0x21, 0x00


	//----- nvinfo : EIATTR_KPARAM_INFO
	.align		4
.L_87:
        /*0028*/ 	.byte	0x04, 0x17
        /*002a*/ 	.short	(.L_89 - .L_88)
.L_88:
        /*002c*/ 	.word	0x00000000
        /*0030*/ 	.short	0x000b
        /*0032*/ 	.short	0x0058
        /*0034*/ 	.byte	0x00, 0xf0, 0x11, 0x00


	//----- nvinfo : EIATTR_KPARAM_INFO
	.align		4
.L_89:
        /*0038*/ 	.byte	0x04, 0x17
        /*003a*/ 	.short	(.L_91 - .L_90)
.L_90:
        /*003c*/ 	.word	0x00000000
        /*0040*/ 	.short	0x000a
        /*0042*/ 	.short	0x0050
        /*0044*/ 	.byte	0x00, 0xf5, 0x21, 0x00


	//----- nvinfo : EIATTR_KPARAM_INFO
	.align		4
.L_91:
        /*0048*/ 	.byte	0x04, 0x17
        /*004a*/ 	.short	(.L_93 - .L_92)
.L_92:
        /*004c*/ 	.word	0x00000000
        /*0050*/ 	.short	0x0009
        /*0052*/ 	.short	0x0048
        /*0054*/ 	.byte	0x00, 0xf5, 0x21, 0x00


	//----- nvinfo : EIATTR_KPARAM_INFO
	.align		4
.L_93:
        /*0058*/ 	.byte	0x04, 0x17
        /*005a*/ 	.short	(.L_95 - .L_94)
.L_94:
        /*005c*/ 	.word	0x00000000
        /*0060*/ 	.short	0x0008
        /*0062*/ 	.short	0x0040
        /*0064*/ 	.byte	0x00, 0xf5, 0x21, 0x00


	//----- nvinfo : EIATTR_KPARAM_INFO
	.align		4
.L_95:
        /*0068*/ 	.byte	0x04, 0x17
        /*006a*/ 	.short	(.L_97 - .L_96)
.L_96:
        /*006c*/ 	.word	0x00000000
        /*0070*/ 	.short	0x0007
        /*0072*/ 	.short	0x0038
        /*0074*/ 	.byte	0x00, 0xf5, 0x21, 0x00


	//----- nvinfo : EIATTR_KPARAM_INFO
	.align		4
.L_97:
        /*0078*/ 	.byte	0x04, 0x17
        /*007a*/ 	.short	(.L_99 - .L_98)
.L_98:
        /*007c*/ 	.word	0x00000000
        /*0080*/ 	.short	0x0006
        /*0082*/ 	.short	0x0030
        /*0084*/ 	.byte	0x00, 0xf5, 0x21, 0x00


	//----- nvinfo : EIATTR_KPARAM_INFO
	.align		4
.L_99:
        /*0088*/ 	.byte	0x04, 0x17
        /*008a*/ 	.short	(.L_101 - .L_100)
.L_100:
        /*008c*/ 	.word	0x00000000
        /*0090*/ 	.short	0x0005
        /*0092*/ 	.short	0x0028
        /*0094*/ 	.byte	0x00, 0xf5, 0x21, 0x00


	//----- nvinfo : EIATTR_KPARAM_INFO
	.align		4
.L_101:
        /*0098*/ 	.byte	0x04, 0x17
        /*009a*/ 	.short	(.L_103 - .L_102)
.L_102:
        /*009c*/ 	.word	0x00000000
        /*00a0*/ 	.short	0x0004
        /*00a2*/ 	.short	0x0020
        /*00a4*/ 	.byte	0x00, 0xf5, 0x21, 0x00


	//----- nvinfo : EIATTR_KPARAM_INFO
	.align		4
.L_103:
        /*00a8*/ 	.byte	0x04, 0x17
        /*00aa*/ 	.short	(.L_105 - .L_104)
.L_104:
        /*00ac*/ 	.word	0x00000000
        /*00b0*/ 	.short	0x0003
        /*00b2*/ 	.short	0x0018
        /*00b4*/ 	.byte	0x00, 0xf5, 0x21, 0x00


	//----- nvinfo : EIATTR_KPARAM_INFO
	.align		4
.L_105:
        /*00b8*/ 	.byte	0x04, 0x17
        /*00ba*/ 	.short	(.L_107 - .L_106)
.L_106:
        /*00bc*/ 	.word	0x00000000
        /*00c0*/ 	.short	0x0002
        /*00c2*/ 	.short	0x0010
        /*00c4*/ 	.byte	0x00, 0xf5, 0x21, 0x00


	//----- nvinfo : EIATTR_KPARAM_INFO
	.align		4
.L_107:
        /*00c8*/ 	.byte	0x04, 0x17
        /*00ca*/ 	.short	(.L_109 - .L_108)
.L_108:
        /*00cc*/ 	.word	0x00000000
        /*00d0*/ 	.short	0x0001
        /*00d2*/ 	.short	0x0008
        /*00d4*/ 	.byte	0x00, 0xf5, 0x21, 0x00


	//----- nvinfo : EIATTR_KPARAM_INFO
	.align		4
.L_109:
        /*00d8*/ 	.byte	0x04, 0x17
        /*00da*/ 	.short	(.L_111 - .L_110)
.L_110:
        /*00dc*/ 	.word	0x00000000
        /*00e0*/ 	.short	0x0000
        /*00e2*/ 	.short	0x0000
        /*00e4*/ 	.byte	0x00, 0xf5, 0x21, 0x00


	//----- nvinfo : EIATTR_SPARSE_MMA_MASK
	.align		4
.L_111:
        /*00e8*/ 	.byte	0x03, 0x50
        /*00ea*/ 	.short	0x0000


	//----- nvinfo : EIATTR_MAXREG_COUNT
	.align		4
        /*00ec*/ 	.byte	0x03, 0x1b
        /*00ee*/ 	.short	0x00ff


	//----- nvinfo : EIATTR_MERCURY_ISA_VERSION
	.align		4
        /*00f0*/ 	.byte	0x03, 0x5f
        /*00f2*/ 	.short	0x0101


	//----- nvinfo : EIATTR_VRC_CTA_INIT_COUNT
	.align		4
        /*00f4*/ 	.byte	0x02, 0x4a
	.zero		1
	.zero		1


	//----- nvinfo : EIATTR_EXIT_INSTR_OFFSETS
	.align		4
        /*00f8*/ 	.byte	0x04, 0x1c
        /*00fa*/ 	.short	(.L_113 - .L_112)


	//   ....[0]....
.L_112:
        /*00fc*/ 	.word	0x000000a0


	//   ....[1]....
        /*0100*/ 	.word	0x00003a00


	//   ....[2]....
        /*0104*/ 	.word	0x00003e90


	//----- nvinfo : EIATTR_CRS_STACK_SIZE
	.align		4
.L_113:
        /*0108*/ 	.byte	0x04, 0x1e
        /*010a*/ 	.short	(.L_115 - .L_114)
.L_114:
        /*010c*/ 	.word	0x00000000


	//----- nvinfo : EIATTR_CBANK_PARAM_SIZE
	.align		4
.L_115:
        /*0110*/ 	.byte	0x03, 0x19
        /*0112*/ 	.short	0x0070


	//----- nvinfo : EIATTR_PARAM_CBANK
	.align		4
        /*0114*/ 	.byte	0x04, 0x0a
        /*0116*/ 	.short	(.L_117 - .L_116)
	.align		4
.L_116:
        /*0118*/ 	.word	index@(.nv.constant0._Z11waterKernelPdPiS_S_S_S_S_S_S_S_S_idd)
        /*011c*/ 	.short	0x0380
        /*011e*/ 	.short	0x0070


	//----- nvinfo : EIATTR_SW_WAR
	.align		4
.L_117:
        /*0120*/ 	.byte	0x04, 0x36
        /*0122*/ 	.short	(.L_119 - .L_118)
.L_118:
        /*0124*/ 	.word	0x00000008
.L_119:


//--------------------- .nv.info._Z14pressureKernelPdPiS_S_didd --------------------------
	.section	.nv.info._Z14pressureKernelPdPiS_S_didd,"",@"SHT_CUDA_INFO"
	.sectionflags	@""
	.align	4


	//----- nvinfo : EIATTR_CUDA_API_VERSION
	.align		4
        /*0000*/ 	.byte	0x04, 0x37
        /*0002*/ 	.short	(.L_121 - .L_120)
.L_120:
        /*0004*/ 	.word	0x00000082


	//----- nvinfo : EIATTR_KPARAM_INFO
	.align		4
.L_121:
        /*0008*/ 	.byte	0x04, 0x17
        /*000a*/ 	.short	(.L_123 - .L_122)
.L_122:
        /*000c*/ 	.word	0x00000000
        /*0010*/ 	.short	0x0007
        /*0012*/ 	.short	0x0038
        /*0014*/ 	.byte	0x00, 0xf0, 0x21, 0x00


	//----- nvinfo : EIATTR_KPARAM_INFO
	.align		4
.L_123:
        /*0018*/ 	.byte	0x04, 0x17
        /*001a*/ 	.short	(.L_125 - .L_124)
.L_124:
        /*001c*/ 	.word	0x00000000
        /*0020*/ 	.short	0x0006
        /*0022*/ 	.short	0x0030
        /*0024*/ 	.byte	0x00, 0xf0, 0x21, 0x00


	//----- nvinfo : EIATTR_KPARAM_INFO
	.align		4
.L_125:
        /*0028*/ 	.byte	0x04, 0x17
        /*002a*/ 	.short	(.L_127 - .L_126)
.L_126:
        /*002c*/ 	.word	0x00000000
        /*0030*/ 	.short	0x0005
        /*0032*/ 	.short	0x0028
        /*0034*/ 	.byte	0x00, 0xf0, 0x11, 0x00


	//----- nvinfo : EIATTR_KPARAM_INFO
	.align		4
.L_127:
        /*0038*/ 	.byte	0x04, 0x17
        /*003a*/ 	.short	(.L_129 - .L_128)
.L_128:
        /*003c*/ 	.word	0x00000000
        /*0040*/ 	.short	0x0004
        /*0042*/ 	.short	0x0020
        /*0044*/ 	.byte	0x00, 0xf0, 0x21, 0x00


	//----- nvinfo : EIATTR_KPARAM_INFO
	.align		4
.L_129:
        /*0048*/ 	.byte	0x04, 0x17
        /*004a*/ 	.short	(.L_131 - .L_130)
.L_130:
        /*004c*/ 	.word	0x00000000
        /*0050*/ 	.short	0x0003
        /*0052*/ 	.short	0x0018
        /*0054*/ 	.byte	0x00, 0xf5, 0x21, 0x00


	//----- nvinfo : EIATTR_KPARAM_INFO
	.align		4
.L_131:
        /*0058*/ 	.byte	0x04, 0x17
        /*005a*/ 	.short	(.L_133 - .L_132)
.L_132:
        /*005c*/ 	.word	0x00000000
        /*0060*/ 	.short	0x0002
        /*0062*/ 	.short	0x0010
        /*0064*/ 	.byte	0x00, 0xf5, 0x21, 0x00


	//----- nvinfo : EIATTR_KPARAM_INFO
	.align		4
.L_133:
        /*0068*/ 	.byte	0x04, 0x17
        /*006a*/ 	.short	(.L_135 - .L_134)
.L_134:
        /*006c*/ 	.word	0x00000000
        /*0070*/ 	.short	0x0001
        /*0072*/ 	.short	0x0008
        /*0074*/ 	.byte	0x00, 0xf5, 0x21, 0x00


	//----- nvinfo : EIATTR_KPARAM_INFO
	.align		4
.L_135:
        /*0078*/ 	.byte	0x04, 0x17
        /*007a*/ 	.short	(.L_137 - .L_136)
.L_136:
        /*007c*/ 	.word	0x00000000
        /*0080*/ 	.short	0x0000
        /*0082*/ 	.short	0x0000
        /*0084*/ 	.byte	0x00, 0xf5, 0x21, 0x00


	//----- nvinfo : EIATTR_SPARSE_MMA_MASK
	.align		4
.L_137:
        /*0088*/ 	.byte	0x03, 0x50
        /*008a*/ 	.short	0x0000


	//----- nvinfo : EIATTR_MAXREG_COUNT
	.align		4
        /*008c*/ 	.byte	0x03, 0x1b
        /*008e*/ 	.short	0x00ff


	//----- nvinfo : EIATTR_MERCURY_ISA_VERSION
	.align		4
        /*0090*/ 	.byte	0x03, 0x5f
        /*0092*/ 	.short	0x0101


	//----- nvinfo : EIATTR_VRC_CTA_INIT_COUNT
	.align		4
        /*0094*/ 	.byte	0x02, 0x4a
	.zero		1
	.zero		1


	//----- nvinfo : EIATTR_EXIT_INSTR_OFFSETS
	.align		4
        /*0098*/ 	.byte	0x04, 0x1c
        /*009a*/ 	.short	(.L_139 - .L_138)


	//   ....[0]....
.L_138:
        /*009c*/ 	.word	0x000000a0


	//   ....[1]....
        /*00a0*/ 	.word	0x00000c60


	//   ....[2]....
        /*00a4*/ 	.word	0x00000ca0


	//----- nvinfo : EIATTR_CRS_STACK_SIZE
	.align		4
.L_139:
        /*00a8*/ 	.byte	0x04, 0x1e
        /*00aa*/ 	.short	(.L_141 - .L_140)
.L_140:
        /*00ac*/ 	.word	0x00000000


	//----- nvinfo : EIATTR_CBANK_PARAM_SIZE
	.align		4
.L_141:
        /*00b0*/ 	.byte	0x03, 0x19
        /*00b2*/ 	.short	0x0040


	//----- nvinfo : EIATTR_PARAM_CBANK
	.align		4
        /*00b4*/ 	.byte	0x04, 0x0a
        /*00b6*/ 	.short	(.L_143 - .L_142)
	.align		4
.L_142:
        /*00b8*/ 	.word	index@(.nv.constant0._Z14pressureKernelPdPiS_S_didd)
        /*00bc*/ 	.short	0x0380
        /*00be*/ 	.short	0x0040


	//----- nvinfo : EIATTR_SW_WAR
	.align		4
.L_143:
        /*00c0*/ 	.byte	0x04, 0x36
        /*00c2*/ 	.short	(.L_145 - .L_144)
.L_144:
        /*00c4*/ 	.word	0x00000008
.L_145:


//--------------------- .nv.info._Z6jacobiPdS_S_S_Piiii --------------------------
	.section	.nv.info._Z6jacobiPdS_S_S_Piiii,"",@"SHT_CUDA_INFO"
	.sectionflags	@""
	.align	4


	//----- nvinfo : EIATTR_CUDA_API_VERSION
	.align		4
        /*0000*/ 	.byte	0x04, 0x37
        /*0002*/ 	.short	(.L_147 - .L_146)
.L_146:
        /*0004*/ 	.word	0x00000082


	//----- nvinfo : EIATTR_KPARAM_INFO
	.align		4
.L_147:
        /*0008*/ 	.byte	0x04, 0x17
        /*000a*/ 	.short	(.L_149 - .L_148)
.L_148:
        /*000c*/ 	.word	0x00000000
        /*0010*/ 	.short	0x0007
        /*0012*/ 	.short	0x0030
        /*0014*/ 	.byte	0x00, 0xf0, 0x11, 0x00


	//----- nvinfo : EIATTR_KPARAM_INFO
	.align		4
.L_149:
        /*0018*/ 	.byte	0x04, 0x17
        /*001a*/ 	.short	(.L_151 - .L_150)
.L_150:
        /*001c*/ 	.word	0x00000000
        /*0020*/ 	.short	0x0006
        /*0022*/ 	.short	0x002c
        /*0024*/ 	.byte	0x00, 0xf0, 0x11, 0x00


	//----- nvinfo : EIATTR_KPARAM_INFO
	.align		4
.L_151:
        /*0028*/ 	.byte	0x04, 0x17
        /*002a*/ 	.short	(.L_153 - .L_152)
.L_152:
        /*002c*/ 	.word	0x00000000
        /*0030*/ 	.short	0x0005
        /*0032*/ 	.short	0x0028
        /*0034*/ 	.byte	0x00, 0xf0, 0x11, 0x00


	//----- nvinfo : EIATTR_KPARAM_INFO
	.align		4
.L_153:
        /*0038*/ 	.byte	0x04, 0x17
        /*003a*/ 	.short	(.L_155 - .L_154)
.L_154:
        /*003c*/ 	.word	0x00000000
        /*0040*/ 	.short	0x0004
        /*0042*/ 	.short	0x0020
        /*0044*/ 	.byte	0x00, 0xf5, 0x21, 0x00


	//----- nvinfo : EIATTR_KPARAM_INFO
	.align		4
.L_155:
        /*0048*/ 	.byte	0x04, 0x17
        /*004a*/ 	.short	(.L_157 - .L_156)
.L_156:
        /*004c*/ 	.word	0x00000000
        /*0050*/ 	.short	0x0003
        /*0052*/ 	.short	0x0018
        /*0054*/ 	.byte	0x00, 0xf5, 0x21, 0x00


	//----- nvinfo : EIATTR_KPARAM_INFO
	.align		4
.L_157:
        /*0058*/ 	.byte	0x04, 0x17
        /*005a*/ 	.short	(.L_159 - .L_158)
.L_158:
        /*005c*/ 	.word	0x00000000
        /*0060*/ 	.short	0x0002
        /*0062*/ 	.short	0x0010
        /*0064*/ 	.byte	0x00, 0xf5, 0x21, 0x00


	//----- nvinfo : EIATTR_KPARAM_INFO
	.align		4
.L_159:
        /*0068*/ 	.byte	0x04, 0x17
        /*006a*/ 	.short	(.L_161 - .L_160)
.L_160:
        /*006c*/ 	.word	0x00000000
        /*0070*/ 	.short	0x0001
        /*0072*/ 	.short	0x0008
        /*0074*/ 	.byte	0x00, 0xf5, 0x21, 0x00


	//----- nvinfo : EIATTR_KPARAM_INFO
	.align		4
.L_161:
        /*0078*/ 	.byte	0x04, 0x17
        /*007a*/ 	.short	(.L_163 - .L_162)
.L_162:
        /*007c*/ 	.word	0x00000000
        /*0080*/ 	.short	0x0000
        /*0082*/ 	.short	0x0000
        /*0084*/ 	.byte	0x00, 0xf5, 0x21, 0x00


	//----- nvinfo : EIATTR_SPARSE_MMA_MASK
	.align		4
.L_163:
        /*0088*/ 	.byte	0x03, 0x50
        /*008a*/ 	.short	0x0000


	//----- nvinfo : EIATTR_MAXREG_COUNT
	.align		4
        /*008c*/ 	.byte	0x03, 0x1b
        /*008e*/ 	.short	0x00ff


	//----- nvinfo : EIATTR_MERCURY_ISA_VERSION
	.align		4
        /*0090*/ 	.byte	0x03, 0x5f
        /*0092*/ 	.short	0x0101


	//----- nvinfo : EIATTR_VRC_CTA_INIT_COUNT
	.align		4
        /*0094*/ 	.byte	0x02, 0x4a
	.zero		1
	.zero		1


	//----- nvinfo : EIATTR_EXIT_INSTR_OFFSETS
	.align		4
        /*0098*/ 	.byte	0x04, 0x1c
        /*009a*/ 	.short	(.L_165 - .L_164)


	//   ....[0]....
.L_164:
        /*009c*/ 	.word	0x00000080


	//   ....[1]....
        /*00a0*/ 	.word	0x00000520


	//----- nvinfo : EIATTR_CRS_STACK_SIZE
	.align		4
.L_165:
        /*00a4*/ 	.byte	0x04, 0x1e
        /*00a6*/ 	.short	(.L_167 - .L_166)
.L_166:
        /*00a8*/ 	.word	0x00000000


	//----- nvinfo : EIATTR_CBANK_PARAM_SIZE
	.align		4
.L_167:
        /*00ac*/ 	.byte	0x03, 0x19
        /*00ae*/ 	.short	0x0034


	//----- nvinfo : EIATTR_PARAM_CBANK
	.align		4
        /*00b0*/ 	.byte	0x04, 0x0a
        /*00b2*/ 	.short	(.L_169 - .L_168)
	.align		4
.L_168:
        /*00b4*/ 	.word	index@(.nv.constant0._Z6jacobiPdS_S_S_Piiii)
        /*00b8*/ 	.short	0x0380
        /*00ba*/ 	.short	0x0034


	//----- nvinfo : EIATTR_SW_WAR
	.align		4
.L_169:
        /*00bc*/ 	.byte	0x04, 0x36
        /*00be*/ 	.short	(.L_171 - .L_170)
.L_170:
        /*00c0*/ 	.word	0x00000008
.L_171:


//--------------------- .nv.info._Z16pre_JacobiKernelPdPididS_S_ --------------------------
	.section	.nv.info._Z16pre_JacobiKernelPdPididS_S_,"",@"SHT_CUDA_INFO"
	.sectionflags	@""
	.align	4


	//----- nvinfo : EIATTR_CUDA_API_VERSION
	.align		4
        /*0000*/ 	.byte	0x04, 0x37
        /*0002*/ 	.short	(.L_173 - .L_172)
.L_172:
        /*0004*/ 	.word	0x00000082


	//----- nvinfo : EIATTR_KPARAM_INFO
	.align		4
.L_173:
        /*0008*/ 	.byte	0x04, 0x17
        /*000a*/ 	.short	(.L_175 - .L_174)
.L_174:
        /*000c*/ 	.word	0x00000000
        /*0010*/ 	.short	0x0006
        /*0012*/ 	.short	0x0030
        /*0014*/ 	.byte	0x00, 0xf5, 0x21, 0x00


	//----- nvinfo : EIATTR_KPARAM_INFO
	.align		4
.L_175:
        /*0018*/ 	.byte	0x04, 0x17
        /*001a*/ 	.short	(.L_177 - .L_176)
.L_176:
        /*001c*/ 	.word	0x00000000
        /*0020*/ 	.short	0x0005
        /*0022*/ 	.short	0x0028
        /*0024*/ 	.byte	0x00, 0xf5, 0x21, 0x00


	//----- nvinfo : EIATTR_KPARAM_INFO
	.align		4
.L_177:
        /*0028*/ 	.byte	0x04, 0x17
        /*002a*/ 	.short	(.L_179 - .L_178)
.L_178:
        /*002c*/ 	.word	0x00000000
        /*0030*/ 	.short	0x0004
        /*0032*/ 	.short	0x0020
        /*0034*/ 	.byte	0x00, 0xf0, 0x21, 0x00


	//----- nvinfo : EIATTR_KPARAM_INFO
	.align		4
.L_179:
        /*0038*/ 	.byte	0x04, 0x17
        /*003a*/ 	.short	(.L_181 - .L_180)
.L_180:
        /*003c*/ 	.word	0x00000000
        /*0040*/ 	.short	0x0003
        /*0042*/ 	.short	0x0018
        /*0044*/ 	.byte	0x00, 0xf0, 0x11, 0x00


	//----- nvinfo : EIATTR_KPARAM_INFO
	.align		4
.L_181:
        /*0048*/ 	.byte	0x04, 0x17
        /*004a*/ 	.short	(.L_183 - .L_182)
.L_182:
        /*004c*/ 	.word	0x00000000
        /*0050*/ 	.short	0x0002
        /*0052*/ 	.short	0x0010
        /*0054*/ 	.byte	0x00, 0xf0, 0x21, 0x00


	//----- nvinfo : EIATTR_KPARAM_INFO
	.align		4
.L_183:
        /*0058*/ 	.byte	0x04, 0x17
        /*005a*/ 	.short	(.L_185 - .L_184)
.L_184:
        /*005c*/ 	.word	0x00000000
        /*0060*/ 	.short	0x0001
        /*0062*/ 	.short	0x0008
        /*0064*/ 	.byte	0x00, 0xf5, 0x21, 0x00


	//----- nvinfo : EIATTR_KPARAM_INFO
	.align		4
.L_185:
        /*0068*/ 	.byte	0x04, 0x17
        /*006a*/ 	.short	(.L_187 - .L_186)
.L_186:
        /*006c*/ 	.word	0x00000000
        /*0070*/ 	.short	0x0000
        /*0072*/ 	.short	0x0000
        /*0074*/ 	.byte	0x00, 0xf5, 0x21, 0x00


	//----- nvinfo : EIATTR_SPARSE_MMA_MASK
	.align		4
.L_187:
        /*0078*/ 	.byte	0x03, 0x50
        /*007a*/ 	.short	0x0000


	//----- nvinfo : EIATTR_MAXREG_COUNT
	.align		4
        /*007c*/ 	.byte	0x03, 0x1b
        /*007e*/ 	.short	0x00ff


	//----- nvinfo : EIATTR_MERCURY_ISA_VERSION
	.align		4
        /*0080*/ 	.byte	0x03, 0x5f
        /*0082*/ 	.short	0x0101


	//----- nvinfo : EIATTR_VRC_CTA_INIT_COUNT
	.align		4
        /*0084*/ 	.byte	0x02, 0x4a
	.zero		1
	.zero		1


	//----- nvinfo : EIATTR_EXIT_INSTR_OFFSETS
	.align		4
        /*0088*/ 	.byte	0x04, 0x1c
        /*008a*/ 	.short	(.L_189 - .L_188)


	//   ....[0]....
.L_188:
        /*008c*/ 	.word	0x000000a0


	//   ....[1]....
        /*0090*/ 	.word	0x00000d80


	//----- nvinfo : EIATTR_CRS_STACK_SIZE
	.align		4
.L_189:
        /*0094*/ 	.byte	0x04, 0x1e
        /*0096*/ 	.short	(.L_191 - .L_190)
.L_190:
        /*0098*/ 	.word	0x00000000


	//----- nvinfo : EIATTR_CBANK_PARAM_SIZE
	.align		4
.L_191:
        /*009c*/ 	.byte	0x03, 0x19
        /*009e*/ 	.short	0x0038


	//----- nvinfo : EIATTR_PARAM_CBANK
	.align		4
        /*00a0*/ 	.byte	0x04, 0x0a
        /*00a2*/ 	.short	(.L_193 - .L_192)
	.align		4
.L_192:
        /*00a4*/ 	.word	index@(.nv.constant0._Z16pre_JacobiKernelPdPididS_S_)
        /*00a8*/ 	.short	0x0380
        /*00aa*/ 	.short	0x0038


	//----- nvinfo : EIATTR_SW_WAR
	.align		4
.L_193:
        /*00ac*/ 	.byte	0x04, 0x36
        /*00ae*/ 	.short	(.L_195 - .L_194)
.L_194:
        /*00b0*/ 	.word	0x00000008
.L_195:


//--------------------- .nv.info._Z15vorticityKernelPdPiS_S_S_idd --------------------------
	.section	.nv.info._Z15vorticityKernelPdPiS_S_S_idd,"",@"SHT_CUDA_INFO"
	.sectionflags	@""
	.align	4


	//----- nvinfo : EIATTR_CUDA_API_VERSION
	.align		4
        /*0000*/ 	.byte	0x04, 0x37
        /*0002*/ 	.short	(.L_197 - .L_196)
.L_196:
        /*0004*/ 	.word	0x00000082


	//----- nvinfo : EIATTR_KPARAM_INFO
	.align		4
.L_197:
        /*0008*/ 	.byte	0x04, 0x17
        /*000a*/ 	.short	(.L_199 - .L_198)
.L_198:
        /*000c*/ 	.word	0x00000000
        /*0010*/ 	.short	0x0007
        /*0012*/ 	.short	0x0038
        /*0014*/ 	.byte	0x00, 0xf0, 0x21, 0x00


	//----- nvinfo : EIATTR_KPARAM_INFO
	.align		4
.L_199:
        /*0018*/ 	.byte	0x04, 0x17
        /*001a*/ 	.short	(.L_201 - .L_200)
.L_200:
        /*001c*/ 	.word	0x00000000
        /*0020*/ 	.short	0x0006
        /*0022*/ 	.short	0x0030
        /*0024*/ 	.byte	0x00, 0xf0, 0x21, 0x00


	//----- nvinfo : EIATTR_KPARAM_INFO
	.align		4
.L_201:
        /*0028*/ 	.byte	0x04, 0x17
        /*002a*/ 	.short	(.L_203 - .L_202)
.L_202:
        /*002c*/ 	.word	0x00000000
        /*0030*/ 	.short	0x0005
        /*0032*/ 	.short	0x0028
        /*0034*/ 	.byte	0x00, 0xf0, 0x11, 0x00


	//----- nvinfo : EIATTR_KPARAM_INFO
	.align		4
.L_203:
        /*0038*/ 	.byte	0x04, 0x17
        /*003a*/ 	.short	(.L_205 - .L_204)
.L_204:
        /*003c*/ 	.word	0x00000000
        /*0040*/ 	.short	0x0004
        /*0042*/ 	.short	0x0020
        /*0044*/ 	.byte	0x00, 0xf5, 0x21, 0x00


	//----- nvinfo : EIATTR_KPARAM_INFO
	.align		4
.L_205:
        /*0048*/ 	.byte	0x04, 0x17
        /*004a*/ 	.short	(.L_207 - .L_206)
.L_206:
        /*004c*/ 	.word	0x00000000
        /*0050*/ 	.short	0x0003
        /*0052*/ 	.short	0x0018
        /*0054*/ 	.byte	0x00, 0xf5, 0x21, 0x00


	//----- nvinfo : EIATTR_KPARAM_INFO
	.align		4
.L_207:
        /*0058*/ 	.byte	0x04, 0x17
        /*005a*/ 	.short	(.L_209 - .L_208)
.L_208:
        /*005c*/ 	.word	0x00000000
        /*0060*/ 	.short	0x0002
        /*0062*/ 	.short	0x0010
        /*0064*/ 	.byte	0x00, 0xf5, 0x21, 0x00


	//----- nvinfo : EIATTR_KPARAM_INFO
	.align		4
.L_209:
        /*0068*/ 	.byte	0x04, 0x17
        /*006a*/ 	.short	(.L_211 - .L_210)
.L_210:
        /*006c*/ 	.word	0x00000000
        /*0070*/ 	.short	0x0001
        /*0072*/ 	.short	0x0008
        /*0074*/ 	.byte	0x00, 0xf5, 0x21, 0x00


	//----- nvinfo : EIATTR_KPARAM_INFO
	.align		4
.L_211:
        /*0078*/ 	.byte	0x04, 0x17
        /*007a*/ 	.short	(.L_213 - .L_212)
.L_212:
        /*007c*/ 	.word	0x00000000
        /*0080*/ 	.short	0x0000
        /*0082*/ 	.short	0x0000
        /*0084*/ 	.byte	0x00, 0xf5, 0x21, 0x00


	//----- nvinfo : EIATTR_SPARSE_MMA_MASK
	.align		4
.L_213:
        /*0088*/ 	.byte	0x03, 0x50
        /*008a*/ 	.short	0x0000


	//----- nvinfo : EIATTR_MAXREG_COUNT
	.align		4
        /*008c*/ 	.byte	0x03, 0x1b
        /*008e*/ 	.short	0x00ff


	//----- nvinfo : EIATTR_MERCURY_ISA_VERSION
	.align		4
        /*0090*/ 	.byte	0x03, 0x5f
        /*0092*/ 	.short	0x0101


	//----- nvinfo : EIATTR_VRC_CTA_INIT_COUNT
	.align		4
        /*0094*/ 	.byte	0x02, 0x4a
	.zero		1
	.zero		1


	//----- nvinfo : EIATTR_EXIT_INSTR_OFFSETS
	.align		4
        /*0098*/ 	.byte	0x04, 0x1c
        /*009a*/ 	.short	(.L_215 - .L_214)


	//   ....[0]....
.L_214:
        /*009c*/ 	.word	0x000000a0


	//   ....[1]....
        /*00a0*/ 	.word	0x00001220


	//   ....[2]....
        /*00a4*/ 	.word	0x00001290


	//----- nvinfo : EIATTR_CRS_STACK_SIZE
	.align		4
.L_215:
        /*00a8*/ 	.byte	0x04, 0x1e
        /*00aa*/ 	.short	(.L_217 - .L_216)
.L_216:
        /*00ac*/ 	.word	0x00000000


	//----- nvinfo : EIATTR_CBANK_PARAM_SIZE
	.align		4
.L_217:
        /*00b0*/ 	.byte	0x03, 0x19
        /*00b2*/ 	.short	0x0040


	//----- nvinfo : EIATTR_PARAM_CBANK
	.align		4
        /*00b4*/ 	.byte	0x04, 0x0a
        /*00b6*/ 	.short	(.L_219 - .L_218)
	.align		4
.L_218:
        /*00b8*/ 	.word	index@(.nv.constant0._Z15vorticityKernelPdPiS_S_S_idd)
        /*00bc*/ 	.short	0x0380
        /*00be*/ 	.short	0x0040


	//----- nvinfo : EIATTR_SW_WAR
	.align		4
.L_219:
        /*00c0*/ 	.byte	0x04, 0x36
        /*00c2*/ 	.short	(.L_221 - .L_220)
.L_220:
        /*00c4*/ 	.word	0x00000008
.L_221:


//--------------------- .nv.info._Z19pre_vorticityKernelPdPiS_S_idd --------------------------
	.section	.nv.info._Z19pre_vorticityKernelPdPiS_S_idd,"",@"SHT_CUDA_INFO"
	.sectionflags	@""
	.align	4


	//----- nvinfo : EIATTR_CUDA_API_VERSION
	.align		4
        /*0000*/ 	.byte	0x04, 0x37
        /*0002*/ 	.short	(.L_223 - .L_222)
.L_222:
        /*0004*/ 	.word	0x00000082


	//----- nvinfo : EIATTR_KPARAM_INFO
	.align		4
.L_223:
        /*0008*/ 	.byte	0x04, 0x17
        /*000a*/ 	.short	(.L_225 - .L_224)
.L_224:
        /*000c*/ 	.word	0x00000000
        /*0010*/ 	.short	0x0006
        /*0012*/ 	.short	0x0030
        /*0014*/ 	.byte	0x00, 0xf0, 0x21, 0x00


	//----- nvinfo : EIATTR_KPARAM_INFO
	.align		4
.L_225:
        /*0018*/ 	.byte	0x04, 0x17
        /*001a*/ 	.short	(.L_227 - .L_226)
.L_226:
        /*001c*/ 	.word	0x00000000
        /*0020*/ 	.short	0x0005
        /*0022*/ 	.short	0x0028
        /*0024*/ 	.byte	0x00, 0xf0, 0x21, 0x00


	//----- nvinfo : EIATTR_KPARAM_INFO
	.align		4
.L_227:
        /*0028*/ 	.byte	0x04, 0x17
        /*002a*/ 	.short	(.L_229 - .L_228)
.L_228:
        /*002c*/ 	.word	0x00000000
        /*0030*/ 	.short	0x0004
        /*0032*/ 	.short	0x0020
        /*0034*/ 	.byte	0x00, 0xf0, 0x11, 0x00


	//----- nvinfo : EIATTR_KPARAM_INFO
	.align		4
.L_229:
        /*0038*/ 	.byte	0x04, 0x17
        /*003a*/ 	.short	(.L_231 - .L_230)
.L_230:
        /*003c*/ 	.word	0x00000000
        /*0040*/ 	.short	0x0003
        /*0042*/ 	.short	0x0018
        /*0044*/ 	.byte	0x00, 0xf5, 0x21, 0x00


	//----- nvinfo : EIATTR_KPARAM_INFO
	.align		4
.L_231:
        /*0048*/ 	.byte	0x04, 0x17
        /*004a*/ 	.short	(.L_233 - .L_232)
.L_232:
        /*004c*/ 	.word	0x00000000
        /*0050*/ 	.short	0x0002
        /*0052*/ 	.short	0x0010
        /*0054*/ 	.byte	0x00, 0xf5, 0x21, 0x00


	//----- nvinfo : EIATTR_KPARAM_INFO
	.align		4
.L_233:
        /*0058*/ 	.byte	0x04, 0x17
        /*005a*/ 	.short	(.L_235 - .L_234)
.L_234:
        /*005c*/ 	.word	0x00000000
        /*0060*/ 	.short	0x0001
        /*0062*/ 	.short	0x0008
        /*0064*/ 	.byte	0x00, 0xf5, 0x21, 0x00


	//----- nvinfo : EIATTR_KPARAM_INFO
	.align		4
.L_235:
        /*0068*/ 	.byte	0x04, 0x17
        /*006a*/ 	.short	(.L_237 - .L_236)
.L_236:
        /*006c*/ 	.word	0x00000000
        /*0070*/ 	.short	0x0000
        /*0072*/ 	.short	0x0000
        /*0074*/ 	.byte	0x00, 0xf5, 0x21, 0x00


	//----- nvinfo : EIATTR_SPARSE_MMA_MASK
	.align		4
.L_237:
        /*0078*/ 	.byte	0x03, 0x50
        /*007a*/ 	.short	0x0000


	//----- nvinfo : EIATTR_MAXREG_COUNT
	.align		4
        /*007c*/ 	.byte	0x03, 0x1b
        /*007e*/ 	.short	0x00ff


	//----- nvinfo : EIATTR_MERCURY_ISA_VERSION
	.align		4
        /*0080*/ 	.byte	0x03, 0x5f
        /*0082*/ 	.short	0x0101


	//----- nvinfo : EIATTR_VRC_CTA_INIT_COUNT
	.align		4
        /*0084*/ 	.byte	0x02, 0x4a
	.zero		1
	.zero		1


	//----- nvinfo : EIATTR_EXIT_INSTR_OFFSETS
	.align		4
        /*0088*/ 	.byte	0x04, 0x1c
        /*008a*/ 	.short	(.L_239 - .L_238)


	//   ....[0]....
.L_238:
        /*008c*/ 	.word	0x000000a0


	//   ....[1]....
        /*0090*/ 	.word	0x00001700


	//----- nvinfo : EIATTR_CRS_STACK_SIZE
	.align		4
.L_239:
        /*0094*/ 	.byte	0x04, 0x1e
        /*0096*/ 	.short	(.L_241 - .L_240)
.L_240:
        /*0098*/ 	.word	0x00000000


	//----- nvinfo : EIATTR_CBANK_PARAM_SIZE
	.align		4
.L_241:
        /*009c*/ 	.byte	0x03, 0x19
        /*009e*/ 	.short	0x0038


	//----- nvinfo : EIATTR_PARAM_CBANK
	.align		4
        /*00a0*/ 	.byte	0x04, 0x0a
        /*00a2*/ 	.short	(.L_243 - .L_242)
	.align		4
.L_242:
        /*00a4*/ 	.word	index@(.nv.constant0._Z19pre_vorticityKernelPdPiS_S_idd)
        /*00a8*/ 	.short	0x0380
        /*00aa*/ 	.short	0x0038


	//----- nvinfo : EIATTR_SW_WAR
	.align		4
.L_243:
        /*00ac*/ 	.byte	0x04, 0x36
        /*00ae*/ 	.short	(.L_245 - .L_244)
.L_244:
        /*00b0*/ 	.word	0x00000008
.L_245:


//--------------------- .nv.info._Z15viscosityKernelPdPiS_didd --------------------------
	.section	.nv.info._Z15viscosityKernelPdPiS_didd,"",@"SHT_CUDA_INFO"
	.sectionflags	@""
	.align	4


	//----- nvinfo : EIATTR_CUDA_API_VERSION
	.align		4
        /*0000*/ 	.byte	0x04, 0x37
        /*0002*/ 	.short	(.L_247 - .L_246)
.L_246:
        /*0004*/ 	.word	0x00000082


	//----- nvinfo : EIATTR_KPARAM_INFO
	.align		4
.L_247:
        /*0008*/ 	.byte	0x04, 0x17
        /*000a*/ 	.short	(.L_249 - .L_248)
.L_248:
        /*000c*/ 	.word	0x00000000
        /*0010*/ 	.short	0x0006
        /*0012*/ 	.short	0x0030
        /*0014*/ 	.byte	0x00, 0xf0, 0x21, 0x00


	//----- nvinfo : EIATTR_KPARAM_INFO
	.align		4
.L_249:
        /*0018*/ 	.byte	0x04, 0x17
        /*001a*/ 	.short	(.L_251 - .L_250)
.L_250:
        /*001c*/ 	.word	0x00000000
        /*0020*/ 	.short	0x0005
        /*0022*/ 	.short	0x0028
        /*0024*/ 	.byte	0x00, 0xf0, 0x21, 0x00


	//----- nvinfo : EIATTR_KPARAM_INFO
	.align		4
.L_251:
        /*0028*/ 	.byte	0x04, 0x17
        /*002a*/ 	.short	(.L_253 - .L_252)
.L_252:
        /*002c*/ 	.word	0x00000000
        /*0030*/ 	.short	0x0004
        /*0032*/ 	.short	0x0020
        /*0034*/ 	.byte	0x00, 0xf0, 0x11, 0x00


	//----- nvinfo : EIATTR_KPARAM_INFO
	.align		4
.L_253:
        /*0038*/ 	.byte	0x04, 0x17
        /*003a*/ 	.short	(.L_255 - .L_254)
.L_254:
        /*003c*/ 	.word	0x00000000
        /*0040*/ 	.short	0x0003
        /*0042*/ 	.short	0x0018
        /*0044*/ 	.byte	0x00, 0xf0, 0x21, 0x00


	//----- nvinfo : EIATTR_KPARAM_INFO
	.align		4
.L_255:
        /*0048*/ 	.byte	0x04, 0x17
        /*004a*/ 	.short	(.L_257 - .L_256)
.L_256:
        /*004c*/ 	.word	0x00000000
        /*0050*/ 	.short	0x0002
        /*0052*/ 	.short	0x0010
        /*0054*/ 	.byte	0x00, 0xf5, 0x21, 0x00


	//----- nvinfo : EIATTR_KPARAM_INFO
	.align		4
.L_257:
        /*0058*/ 	.byte	0x04, 0x17
        /*005a*/ 	.short	(.L_259 - .L_258)
.L_258:
        /*005c*/ 	.word	0x00000000
        /*0060*/ 	.short	0x0001
        /*0062*/ 	.short	0x0008
        /*0064*/ 	.byte	0x00, 0xf5, 0x21, 0x00


	//----- nvinfo : EIATTR_KPARAM_INFO
	.align		4
.L_259:
        /*0068*/ 	.byte	0x04, 0x17
        /*006a*/ 	.short	(.L_261 - .L_260)
.L_260:
        /*006c*/ 	.word	0x00000000
        /*0070*/ 	.short	0x0000
        /*0072*/ 	.short	0x0000
        /*0074*/ 	.byte	0x00, 0xf5, 0x21, 0x00


	//----- nvinfo : EIATTR_SPARSE_MMA_MASK
	.align		4
.L_261:
        /*0078*/ 	.byte	0x03, 0x50
        /*007a*/ 	.short	0x0000


	//----- nvinfo : EIATTR_MAXREG_COUNT
	.align		4
        /*007c*/ 	.byte	0x03, 0x1b
        /*007e*/ 	.short	0x00ff


	//----- nvinfo : EIATTR_MERCURY_ISA_VERSION
	.align		4
        /*0080*/ 	.byte	0x03, 0x5f
        /*0082*/ 	.short	0x0101


	//----- nvinfo : EIATTR_VRC_CTA_INIT_COUNT
	.align		4
        /*0084*/ 	.byte	0x02, 0x4a
	.zero		1
	.zero		1


	//----- nvinfo : EIATTR_EXIT_INSTR_OFFSETS
	.align		4
        /*0088*/ 	.byte	0x04, 0x1c
        /*008a*/ 	.short	(.L_263 - .L_262)


	//   ....[0]....
.L_262:
        /*008c*/ 	.word	0x000000a0


	//   ....[1]....
        /*0090*/ 	.word	0x00000df0


	//   ....[2]....
        /*0094*/ 	.word	0x00000e30


	//----- nvinfo : EIATTR_CRS_STACK_SIZE
	.align		4
.L_263:
        /*0098*/ 	.byte	0x04, 0x1e
        /*009a*/ 	.short	(.L_265 - .L_264)
.L_264:
        /*009c*/ 	.word	0x00000000


	//----- nvinfo : EIATTR_CBANK_PARAM_SIZE
	.align		4
.L_265:
        /*00a0*/ 	.byte	0x03, 0x19
        /*00a2*/ 	.short	0x0038


	//----- nvinfo : EIATTR_PARAM_CBANK
	.align		4
        /*00a4*/ 	.byte	0x04, 0x0a
        /*00a6*/ 	.short	(.L_267 - .L_266)
	.align		4
.L_266:
        /*00a8*/ 	.word	index@(.nv.constant0._Z15viscosityKernelPdPiS_didd)
        /*00ac*/ 	.short	0x0380
        /*00ae*/ 	.short	0x0038


	//----- nvinfo : EIATTR_SW_WAR
	.align		4
.L_267:
        /*00b0*/ 	.byte	0x04, 0x36
        /*00b2*/ 	.short	(.L_269 - .L_268)
.L_268:
        /*00b4*/ 	.word	0x00000008
.L_269:


//--------------------- .nv.info._Z12advectKernelPdPiS_idd --------------------------
	.section	.nv.info._Z12advectKernelPdPiS_idd,"",@"SHT_CUDA_INFO"
	.sectionflags	@""
	.align	4


	//----- nvinfo : EIATTR_CUDA_API_VERSION
	.align		4
        /*0000*/ 	.byte	0x04, 0x37
        /*0002*/ 	.short	(.L_271 - .L_270)
.L_270:
        /*0004*/ 	.word	0x00000082


	//----- nvinfo : EIATTR_KPARAM_INFO
	.align		4
.L_271:
        /*0008*/ 	.byte	0x04, 0x17
        /*000a*/ 	.short	(.L_273 - .L_272)
.L_272:
        /*000c*/ 	.word	0x00000000
        /*0010*/ 	.short	0x0005
        /*0012*/ 	.short	0x0028
        /*0014*/ 	.byte	0x00, 0xf0, 0x21, 0x00


	//----- nvinfo : EIATTR_KPARAM_INFO
	.align		4
.L_273:
        /*0018*/ 	.byte	0x04, 0x17
        /*001a*/ 	.short	(.L_275 - .L_274)
.L_274:
        /*001c*/ 	.word	0x00000000
        /*0020*/ 	.short	0x0004
        /*0022*/ 	.short	0x0020
        /*0024*/ 	.byte	0x00, 0xf0, 0x21, 0x00


	//----- nvinfo : EIATTR_KPARAM_INFO
	.align		4
.L_275:
        /*0028*/ 	.byte	0x04, 0x17
        /*002a*/ 	.short	(.L_277 - .L_276)
.L_276:
        /*002c*/ 	.word	0x00000000
        /*0030*/ 	.short	0x0003
        /*0032*/ 	.short	0x0018
        /*0034*/ 	.byte	0x00, 0xf0, 0x11, 0x00


	//----- nvinfo : EIATTR_KPARAM_INFO
	.align		4
.L_277:
        /*0038*/ 	.byte	0x04, 0x17
        /*003a*/ 	.short	(.L_279 - .L_278)
.L_278:
        /*003c*/ 	.word	0x00000000
        /*0040*/ 	.short	0x0002
        /*0042*/ 	.short	0x0010
        /*0044*/ 	.byte	0x00, 0xf5, 0x21, 0x00


	//----- nvinfo : EIATTR_KPARAM_INFO
	.align		4
.L_279:
        /*0048*/ 	.byte	0x04, 0x17
        /*004a*/ 	.short	(.L_281 - .L_280)
.L_280:
        /*004c*/ 	.word	0x00000000
        /*0050*/ 	.short	0x0001
        /*0052*/ 	.short	0x0008
        /*0054*/ 	.byte	0x00, 0xf5, 0x21, 0x00


	//----- nvinfo : EIATTR_KPARAM_INFO
	.align		4
.L_281:
        /*0058*/ 	.byte	0x04, 0x17
        /*005a*/ 	.short	(.L_283 - .L_282)
.L_282:
        /*005c*/ 	.word	0x00000000
        /*0060*/ 	.short	0x0000
        /*0062*/ 	.short	0x0000
        /*0064*/ 	.byte	0x00, 0xf5, 0x21, 0x00


	//----- nvinfo : EIATTR_SPARSE_MMA_MASK
	.align		4
.L_283:
        /*0068*/ 	.byte	0x03, 0x50
        /*006a*/ 	.short	0x0000


	//----- nvinfo : EIATTR_MAXREG_COUNT
	.align		4
        /*006c*/ 	.byte	0x03, 0x1b
        /*006e*/ 	.short	0x00ff


	//----- nvinfo : EIATTR_MERCURY_ISA_VERSION
	.align		4
        /*0070*/ 	.byte	0x03, 0x5f
        /*0072*/ 	.short	0x0101


	//----- nvinfo : EIATTR_VRC_CTA_INIT_COUNT
	.align		4
        /*0074*/ 	.byte	0x02, 0x4a
	.zero		1
	.zero		1


	//----- nvinfo : EIATTR_EXIT_INSTR_OFFSETS
	.align		4
        /*0078*/ 	.byte	0x04, 0x1c
        /*007a*/ 	.short	(.L_285 - .L_284)


	//   ....[0]....
.L_284:
        /*007c*/ 	.word	0x000000a0


	//   ....[1]....
        /*0080*/ 	.word	0x00000d30


	//----- nvinfo : EIATTR_CRS_STACK_SIZE
	.align		4
.L_285:
        /*0084*/ 	.byte	0x04, 0x1e
        /*0086*/ 	.short	(.L_287 - .L_286)
.L_286:
        /*0088*/ 	.word	0x00000000


	//----- nvinfo : EIATTR_CBANK_PARAM_SIZE
	.align		4
.L_287:
        /*008c*/ 	.byte	0x03, 0x19
        /*008e*/ 	.short	0x0030


	//----- nvinfo : EIATTR_PARAM_CBANK
	.align		4
        /*0090*/ 	.byte	0x04, 0x0a
        /*0092*/ 	.short	(.L_289 - .L_288)
	.align		4
.L_288:
        /*0094*/ 	.word	index@(.nv.constant0._Z12advectKernelPdPiS_idd)
        /*0098*/ 	.short	0x0380
        /*009a*/ 	.short	0x0030


	//----- nvinfo : EIATTR_SW_WAR
	.align		4
.L_289:
        /*009c*/ 	.byte	0x04, 0x36
        /*009e*/ 	.short	(.L_291 - .L_290)
.L_290:
        /*00a0*/ 	.word	0x00000008
.L_291:


//--------------------- .nv.info._Z14buoyancyKernelPdS_S_S_S_id --------------------------
	.section	.nv.info._Z14buoyancyKernelPdS_S_S_S_id,"",@"SHT_CUDA_INFO"
	.sectionflags	@""
	.align	4


	//----- nvinfo : EIATTR_CUDA_API_VERSION
	.align		4
        /*0000*/ 	.byte	0x04, 0x37
        /*0002*/ 	.short	(.L_293 - .L_292)
.L_292:
        /*0004*/ 	.word	0x00000082


	//----- nvinfo : EIATTR_KPARAM_INFO
	.align		4
.L_293:
        /*0008*/ 	.byte	0x04, 0x17
        /*000a*/ 	.short	(.L_295 - .L_294)
.L_294:
        /*000c*/ 	.word	0x00000000
        /*0010*/ 	.short	0x0006
        /*0012*/ 	.short	0x0030
        /*0014*/ 	.byte	0x00, 0xf0, 0x21, 0x00


	//----- nvinfo : EIATTR_KPARAM_INFO
	.align		4
.L_295:
        /*0018*/ 	.byte	0x04, 0x17
        /*001a*/ 	.short	(.L_297 - .L_296)
.L_296:
        /*001c*/ 	.word	0x00000000
        /*0020*/ 	.short	0x0005
        /*0022*/ 	.short	0x0028
        /*0024*/ 	.byte	0x00, 0xf0, 0x11, 0x00


	//----- nvinfo : EIATTR_KPARAM_INFO
	.align		4
.L_297:
        /*0028*/ 	.byte	0x04, 0x17
        /*002a*/ 	.short	(.L_299 - .L_298)
.L_298:
        /*002c*/ 	.word	0x00000000
        /*0030*/ 	.short	0x0004
        /*0032*/ 	.short	0x0020
        /*0034*/ 	.byte	0x00, 0xf5, 0x21, 0x00


	//----- nvinfo : EIATTR_KPARAM_INFO
	.align		4
.L_299:
        /*0038*/ 	.byte	0x04, 0x17
        /*003a*/ 	.short	(.L_301 - .L_300)
.L_300:
        /*003c*/ 	.word	0x00000000
        /*0040*/ 	.short	0x0003
        /*0042*/ 	.short	0x0018
        /*0044*/ 	.byte	0x00, 0xf5, 0x21, 0x00


	//----- nvinfo : EIATTR_KPARAM_INFO
	.align		4
.L_301:
        /*0048*/ 	.byte	0x04, 0x17
        /*004a*/ 	.short	(.L_303 - .L_302)
.L_302:
        /*004c*/ 	.word	0x00000000
        /*0050*/ 	.short	0x0002
        /*0052*/ 	.short	0x0010
        /*0054*/ 	.byte	0x00, 0xf5, 0x21, 0x00


	//----- nvinfo : EIATTR_KPARAM_INFO
	.align		4
.L_303:
        /*0058*/ 	.byte	0x04, 0x17
        /*005a*/ 	.short	(.L_305 - .L_304)
.L_304:
        /*005c*/ 	.word	0x00000000
        /*0060*/ 	.short	0x0001
        /*0062*/ 	.short	0x0008
        /*0064*/ 	.byte	0x00, 0xf5, 0x21, 0x00


	//----- nvinfo : EIATTR_KPARAM_INFO
	.align		4
.L_305:
        /*0068*/ 	.byte	0x04, 0x17
        /*006a*/ 	.short	(.L_307 - .L_306)
.L_306:
        /*006c*/ 	.word	0x00000000
        /*0070*/ 	.short	0x0000
        /*0072*/ 	.short	0x0000
        /*0074*/ 	.byte	0x00, 0xf5, 0x21, 0x00


	//----- nvinfo : EIATTR_SPARSE_MMA_MASK
	.align		4
.L_307:
        /*0078*/ 	.byte	0x03, 0x50
        /*007a*/ 	.short	0x0000


	//----- nvinfo : EIATTR_MAXREG_COUNT
	.align		4
        /*007c*/ 	.byte	0x03, 0x1b
        /*007e*/ 	.short	0x00ff


	//----- nvinfo : EIATTR_MERCURY_ISA_VERSION
	.align		4
        /*0080*/ 	.byte	0x03, 0x5f
        /*0082*/ 	.short	0x0101


	//----- nvinfo : EIATTR_VRC_CTA_INIT_COUNT
	.align		4
        /*0084*/ 	.byte	0x02, 0x4a
	.zero		1
	.zero		1


	//----- nvinfo : EIATTR_EXIT_INSTR_OFFSETS
	.align		4
        /*0088*/ 	.byte	0x04, 0x1c
        /*008a*/ 	.short	(.L_309 - .L_308)


	//   ....[0]....
.L_308:
        /*008c*/ 	.word	0x000000a0


	//   ....[1]....
        /*0090*/ 	.word	0x00001260


	//   ....[2]....
        /*0094*/ 	.word	0x000013c0


	//   ....[3]....
        /*0098*/ 	.word	0x00001430


	//----- nvinfo : EIATTR_CRS_STACK_SIZE
	.align		4
.L_309:
        /*009c*/ 	.byte	0x04, 0x1e
        /*009e*/ 	.short	(.L_311 - .L_310)
.L_310:
        /*00a0*/ 	.word	0x00000000


	//----- nvinfo : EIATTR_CBANK_PARAM_SIZE
	.align		4
.L_311:
        /*00a4*/ 	.byte	0x03, 0x19
        /*00a6*/ 	.short	0x0038


	//----- nvinfo : EIATTR_PARAM_CBANK
	.align		4
        /*00a8*/ 	.byte	0x04, 0x0a
        /*00aa*/ 	.short	(.L_313 - .L_312)
	.align		4
.L_312:
        /*00ac*/ 	.word	index@(.nv.constant0._Z14buoyancyKernelPdS_S_S_S_id)
        /*00b0*/ 	.short	0x0380
        /*00b2*/ 	.short	0x0038


	//----- nvinfo : EIATTR_SW_WAR
	.align		4
.L_313:
        /*00b4*/ 	.byte	0x04, 0x36
        /*00b6*/ 	.short	(.L_315 - .L_314)
.L_314:
        /*00b8*/ 	.word	0x00000008
.L_315:


//--------------------- .nv.callgraph             --------------------------
	.section	.nv.callgraph,"",@"SHT_CUDA_CALLGRAPH"
	.align	4
	.sectionentsize	8
	.align		4
        /*0000*/ 	.word	0x00000000
	.align		4
        /*0004*/ 	.word	0xffffffff
	.align		4
        /*0008*/ 	.word	0x00000000
	.align		4
        /*000c*/ 	.word	0xfffffffe
	.align		4
        /*0010*/ 	.word	0x00000000
	.align		4
        /*0014*/ 	.word	0xfffffffd
	.align		4
        /*0018*/ 	.word	0x00000000
	.align		4
        /*001c*/ 	.word	0xfffffffc


//--------------------- .text._Z11waterKernelPdPiS_S_S_S_S_S_S_S_S_idd --------------------------
	.section	.text._Z11waterKernelPdPiS_S_S_S_S_S_S_S_S_idd,"ax",@progbits
	.align	128
        .global         _Z11waterKernelPdPiS_S_S_S_S_S_S_S_S_idd
        .type           _Z11waterKernelPdPiS_S_S_S_S_S_S_S_S_idd,@function
        .size           _Z11waterKernelPdPiS_S_S_S_S_S_S_S_S_idd,(.L_x_192 - _Z11waterKernelPdPiS_S_S_S_S_S_S_S_S_idd)
        .other          _Z11waterKernelPdPiS_S_S_S_S_S_S_S_S_idd,@"STO_CUDA_ENTRY STV_DEFAULT"
_Z11waterKernelPdPiS_S_S_S_S_S_S_S_S_idd:
.text._Z11waterKernelPdPiS_S_S_S_S_S_S_S_S_idd:
[----:B------:R-:W-:Y:S01]  /*0000*/  LDC R1, c[0x0][0x37c] ;  /* 0x0000df00ff017b82 */ /* 0x000fe20000000800 */
[----:B------:R-:W0:Y:S07]  /*0010*/  S2R R3, SR_TID.X ;  /* 0x0000000000037919 */ /* 0x000e2e0000002100 */
[----:B------:R-:W0:Y:S01]  /*0020*/  S2UR UR5, SR_CTAID.X ;  /* 0x00000000000579c3 */ /* 0x000e220000002500 */
[----:B------:R-:W1:Y:S07]  /*0030*/  LDCU UR7, c[0x0][0x3d8] ;  /* 0x00007b00ff0777ac */ /* 0x000e6e0008000800 */
[----:B------:R-:W0:Y:S01]  /*0040*/  LDC R4, c[0x0][0x360] ;  /* 0x0000d800ff047b82 */ /* 0x000e220000000800 */
[----:B-1----:R-:W-:-:S04]  /*0050*/  UIMAD UR4, UR7, UR7, URZ ;  /* 0x00000007070472a4 */ /* 0x002fc8000f8e02ff */
[----:B------:R-:W-:Y:S01]  /*0060*/  UIMAD UR4, UR4, UR7, URZ ;  /* 0x00000007040472a4 */ /* 0x000fe2000f8e02ff */
[----:B0-----:R-:W-:-:S05]  /*0070*/  IMAD R4, R4, UR5, R3 ;  /* 0x0000000504047c24 */ /* 0x001fca000f8e0203 */
[----:B------:R-:W-:-:S04]  /*0080*/  ISETP.GE.AND P0, PT, R4, UR4, PT ;  /* 0x0000000404007c0c */ /* 0x000fc8000bf06270 */
[----:B------:R-:W-:-:S13]  /*0090*/  ISETP.LT.OR P0, PT, R4, RZ, P0 ;  /* 0x000000ff0400720c */ /* 0x000fda0000701670 */
[----:B------:R-:W-:Y:S05]  /*00a0*/  @P0 EXIT ;  /* 0x000000000000094d */ /* 0x000fea0003800000 */
[----:B------:R-:W0:Y:S01]  /*00b0*/  LDC.64 R2, c[0x0][0x3a8] ;  /* 0x0000ea00ff027b82 */ /* 0x000e220000000a00 */
[----:B------:R-:W1:Y:S07]  /*00c0*/  LDCU.64 UR4, c[0x0][0x358] ;  /* 0x00006b00ff0477ac */ /* 0x000e6e0008000a00 */
[----:B------:R-:W2:Y:S08]  /*00d0*/  LDC.64 R6, c[0x0][0x388] ;  /* 0x0000e200ff067b82 */ /* 0x000eb00000000a00 */
[----:B------:R-:W3:Y:S01]  /*00e0*/  LDC.64 R18, c[0x0][0x3c0] ;  /* 0x0000f000ff127b82 */ /* 0x000ee20000000a00 */
[----:B0-----:R-:W-:-:S07]  /*00f0*/  IMAD.WIDE.U32 R12, R4, 0x8, R2 ;  /* 0x00000008040c7825 */ /* 0x001fce00078e0002 */
[----:B------:R-:W0:Y:S01]  /*0100*/  LDC.64 R14, c[0x0][0x3b0] ;  /* 0x0000ec00ff0e7b82 */ /* 0x000e220000000a00 */
[----:B-1----:R-:W4:Y:S01]  /*0110*/  LDG.E.64 R12, desc[UR4][R12.64] ;  /* 0x000000040c0c7981 */ /* 0x002f22000c1e1b00 */
[----:B------:R-:W-:-:S06]  /*0120*/  IMAD R5, R4, 0x3, RZ ;  /* 0x0000000304057824 */ /* 0x000fcc00078e02ff */
[----:B------:R-:W1:Y:S01]  /*0130*/  LDC.64 R16, c[0x0][0x3c8] ;  /* 0x0000f200ff107b82 */ /* 0x000e620000000a00 */
[----:B--2---:R-:W-:-:S04]  /*0140*/  IMAD.WIDE.U32 R6, R5, 0x4, R6 ;  /* 0x0000000405067825 */ /* 0x004fc800078e0006 */
[C---:B---3--:R-:W-:Y:S01]  /*0150*/  IMAD.WIDE.U32 R18, R4.reuse, 0x8, R18 ;  /* 0x0000000804127825 */ /* 0x048fe200078e0012 */
[----:B------:R-:W2:Y:S02]  /*0160*/  LDG.E R9, desc[UR4][R6.64] ;  /* 0x0000000406097981 */ /* 0x000ea4000c1e1900 */
[----:B------:R-:W3:Y:S02]  /*0170*/  LDC.64 R20, c[0x0][0x3b8] ;  /* 0x0000ee00ff147b82 */ /* 0x000ee40000000a00 */
[----:B------:R-:W5:Y:S01]  /*0180*/  LDG.E R10, desc[UR4][R6.64+0x4] ;  /* 0x00000404060a7981 */ /* 0x000f62000c1e1900 */
[----:B0-----:R-:W-:-:S03]  /*0190*/  IMAD.WIDE.U32 R14, R4, 0x8, R14 ;  /* 0x00000008040e7825 */ /* 0x001fc600078e000e */
[----:B------:R0:W2:Y:S02]  /*01a0*/  LDG.E R11, desc[UR4][R6.64+0x8] ;  /* 0x00000804060b7981 */ /* 0x0000a4000c1e1900 */
[----:B------:R-:W2:Y:S01]  /*01b0*/  LDC.64 R22, c[0x0][0x3d0] ;  /* 0x0000f400ff167b82 */ /* 0x000ea20000000a00 */
[----:B-1----:R-:W-:-:S07]  /*01c0*/  IMAD.WIDE.U32 R16, R4, 0x8, R16 ;  /* 0x0000000804107825 */ /* 0x002fce00078e0010 */
[----:B0-----:R-:W0:Y:S01]  /*01d0*/  LDC.64 R6, c[0x0][0x380] ;  /* 0x0000e000ff067b82 */ /* 0x001e220000000a00 */
[----:B----4-:R1:W-:Y:S04]  /*01e0*/  STG.E.64 desc[UR4][R18.64], R12 ;  /* 0x0000000c12007986 */ /* 0x0103e8000c101b04 */
[----:B------:R-:W4:Y:S01]  /*01f0*/  LDG.E.64 R14, desc[UR4][R14.64] ;  /* 0x000000040e0e7981 */ /* 0x000f22000c1e1b00 */
[----:B---3--:R-:W-:Y:S01]  /*0200*/  IMAD.WIDE.U32 R20, R4, 0x8, R20 ;  /* 0x0000000804147825 */ /* 0x008fe200078e0014 */
[----:B-----5:R-:W-:-:S04]  /*0210*/  ISETP.GE.AND P1, PT, R10, RZ, PT ;  /* 0x000000ff0a00720c */ /* 0x020fc80003f26270 */
[C---:B--2---:R-:W-:Y:S02]  /*0220*/  ISETP.LT.OR P0, PT, R9.reuse, 0x1, !P1 ;  /* 0x000000010900780c */ /* 0x044fe40004f01670 */
[----:B------:R-:W-:Y:S02]  /*0230*/  ISETP.LT.OR P1, PT, R9, -0x1, !P1 ;  /* 0xffffffff0900780c */ /* 0x000fe40004f21670 */
[----:B------:R-:W-:Y:S01]  /*0240*/  ISETP.LT.OR P0, PT, R11, RZ, P0 ;  /* 0x000000ff0b00720c */ /* 0x000fe20000701670 */
[----:B-1----:R-:W-:Y:S01]  /*0250*/  VIADD R13, R9, 0x1 ;  /* 0x00000001090d7836 */ /* 0x002fe20000000000 */
[----:B------:R-:W-:Y:S02]  /*0260*/  ISETP.LT.OR P1, PT, R11, RZ, P1 ;  /* 0x000000ff0b00720c */ /* 0x000fe40000f21670 */
[----:B------:R-:W-:Y:S02]  /*0270*/  ISETP.GT.OR P0, PT, R9, UR7, P0 ;  /* 0x0000000709007c0c */ /* 0x000fe40008704670 */
[----:B------:R-:W-:-:S02]  /*0280*/  ISETP.GE.OR P1, PT, R13, UR7, P1 ;  /* 0x000000070d007c0c */ /* 0x000fc40008f26670 */
[C---:B------:R-:W-:Y:S02]  /*0290*/  ISETP.GE.OR P0, PT, R10.reuse, UR7, P0 ;  /* 0x000000070a007c0c */ /* 0x040fe40008706670 */
[C---:B------:R-:W-:Y:S01]  /*02a0*/  ISETP.GE.AND P3, PT, R10.reuse, 0x1, PT ;  /* 0x000000010a00780c */ /* 0x040fe20003f66270 */
[----:B----4-:R1:W-:Y:S04]  /*02b0*/  STG.E.64 desc[UR4][R16.64], R14 ;  /* 0x0000000e10007986 */ /* 0x0103e8000c101b04 */
[----:B------:R-:W2:Y:S01]  /*02c0*/  LDG.E.64 R20, desc[UR4][R20.64] ;  /* 0x0000000414147981 */ /* 0x000ea2000c1e1b00 */
[----:B------:R-:W-:Y:S02]  /*02d0*/  ISETP.GE.OR P1, PT, R10, UR7, P1 ;  /* 0x000000070a007c0c */ /* 0x000fe40008f26670 */
[----:B------:R-:W-:-:S02]  /*02e0*/  ISETP.GE.OR P0, PT, R11, UR7, P0 ;  /* 0x000000070b007c0c */ /* 0x000fc40008706670 */
[----:B------:R-:W-:Y:S02]  /*02f0*/  ISETP.LT.OR P3, PT, R9, RZ, !P3 ;  /* 0x000000ff0900720c */ /* 0x000fe40005f61670 */
[C---:B------:R-:W-:Y:S02]  /*0300*/  LOP3.LUT R0, R11.reuse, R9, R10, 0xfe, !PT ;  /* 0x000000090b007212 */ /* 0x040fe400078efe0a */
[C---:B------:R-:W-:Y:S02]  /*0310*/  ISETP.GE.OR P2, PT, R11.reuse, UR7, P1 ;  /* 0x000000070b007c0c */ /* 0x040fe40008f46670 */
[----:B------:R-:W-:Y:S02]  /*0320*/  ISETP.LT.OR P3, PT, R11, RZ, P3 ;  /* 0x000000ff0b00720c */ /* 0x000fe40001f61670 */
[----:B------:R-:W-:Y:S02]  /*0330*/  ISETP.EQ.OR P5, PT, R9, UR7, P0 ;  /* 0x0000000709007c0c */ /* 0x000fe400087a2670 */
[----:B------:R-:W-:-:S02]  /*0340*/  ISETP.GE.AND P1, PT, R0, RZ, PT ;  /* 0x000000ff0000720c */ /* 0x000fc40003f26270 */
[-C--:B------:R-:W-:Y:S02]  /*0350*/  LOP3.LUT R0, R9, R10.reuse, RZ, 0xfc, !PT ;  /* 0x0000000a09007212 */ /* 0x080fe400078efcff */
[----:B------:R-:W-:Y:S02]  /*0360*/  ISETP.GE.AND P4, PT, R11, 0x1, PT ;  /* 0x000000010b00780c */ /* 0x000fe40003f86270 */
[C---:B------:R-:W-:Y:S02]  /*0370*/  VIMNMX3 R5, R9.reuse, R10, R11, !PT ;  /* 0x0000000a0905720f */ /* 0x040fe4000780010b */
[C---:B------:R-:W-:Y:S01]  /*0380*/  ISETP.GE.OR P6, PT, R9.reuse, UR7, P3 ;  /* 0x0000000709007c0c */ /* 0x040fe20009fc6670 */
[----:B------:R-:W-:Y:S01]  /*0390*/  @!P0 VIADD R25, R9, 0xffffffff ;  /* 0xffffffff09198836 */ /* 0x000fe20000000000 */
[----:B------:R-:W-:Y:S02]  /*03a0*/  ISETP.LT.OR P3, PT, R0, RZ, !P4 ;  /* 0x000000ff0000720c */ /* 0x000fe40006761670 */
[----:B------:R-:W-:-:S02]  /*03b0*/  ISETP.GE.OR P4, PT, R5, UR7, !P1 ;  /* 0x0000000705007c0c */ /* 0x000fc4000cf86670 */
[----:B------:R-:W-:Y:S01]  /*03c0*/  ISETP.GT.OR P1, PT, R10, UR7, P6 ;  /* 0x000000070a007c0c */ /* 0x000fe2000b724670 */
[--C-:B------:R-:W-:Y:S02]  /*03d0*/  @!P2 IMAD R0, R13, UR7, R10.reuse ;  /* 0x000000070d00ac24 */ /* 0x100fe4000f8e020a */
[----:B------:R-:W-:Y:S01]  /*03e0*/  @!P0 IMAD R8, R25, UR7, R10 ;  /* 0x0000000719088c24 */ /* 0x000fe2000f8e020a */
[----:B------:R-:W-:Y:S01]  /*03f0*/  ISETP.GE.OR P1, PT, R11, UR7, P1 ;  /* 0x000000070b007c0c */ /* 0x000fe20008f26670 */
[----:B------:R-:W-:Y:S02]  /*0400*/  @!P5 VIADD R5, R9, 0xffffffff ;  /* 0xffffffff0905d836 */ /* 0x000fe40000000000 */
[--C-:B------:R-:W-:Y:S01]  /*0410*/  @!P2 IMAD R27, R0, UR7, R11.reuse ;  /* 0x00000007001bac24 */ /* 0x100fe2000f8e020b */
[----:B------:R-:W-:Y:S01]  /*0420*/  ISETP.EQ.OR P6, PT, R10, UR7, P1 ;  /* 0x000000070a007c0c */ /* 0x000fe20008fc2670 */
[----:B------:R-:W-:Y:S01]  /*0430*/  @!P0 IMAD R29, R8, UR7, R11 ;  /* 0x00000007081d8c24 */ /* 0x000fe2000f8e020b */
[----:B------:R-:W-:Y:S01]  /*0440*/  CS2R R24, SRZ ;  /* 0x0000000000187805 */ /* 0x000fe2000001ff00 */
[----:B-1----:R-:W-:Y:S01]  /*0450*/  IMAD.WIDE.U32 R14, R4, 0x8, R22 ;  /* 0x00000008040e7825 */ /* 0x002fe200078e0016 */
[----:B------:R-:W-:-:S03]  /*0460*/  CS2R R32, SRZ ;  /* 0x0000000000207805 */ /* 0x000fc6000001ff00 */
[----:B------:R-:W-:Y:S02]  /*0470*/  @!P5 IMAD R0, R5, UR7, R10 ;  /* 0x000000070500dc24 */ /* 0x000fe4000f8e020a */
[----:B------:R-:W-:Y:S01]  /*0480*/  @!P2 IMAD.WIDE R26, R27, 0x8, R2 ;  /* 0x000000081b1aa825 */ /* 0x000fe200078e0202 */
[----:B------:R-:W-:-:S03]  /*0490*/  UIADD3 UR6, UPT, UPT, UR7, -0x1, URZ ;  /* 0xffffffff07067890 */ /* 0x000fc6000fffe0ff */
[----:B------:R-:W-:-:S04]  /*04a0*/  @!P0 IMAD.WIDE R28, R29, 0x8, R2 ;  /* 0x000000081d1c8825 */ /* 0x000fc800078e0202 */
[--C-:B------:R-:W-:Y:S02]  /*04b0*/  @!P5 IMAD R0, R0, UR7, R11.reuse ;  /* 0x000000070000dc24 */ /* 0x100fe4000f8e020b */
[C---:B------:R-:W-:Y:S02]  /*04c0*/  IMAD R12, R9.reuse, UR7, R10 ;  /* 0x00000007090c7c24 */ /* 0x040fe4000f8e020a */
[----:B------:R-:W-:Y:S02]  /*04d0*/  @!P5 IMAD R23, R0, 0x3, RZ ;  /* 0x000000030017d824 */ /* 0x000fe400078e02ff */
[C-C-:B------:R-:W-:Y:S02]  /*04e0*/  IMAD R0, R12.reuse, UR7, R11.reuse ;  /* 0x000000070c007c24 */ /* 0x140fe4000f8e020b */
[----:B------:R-:W-:Y:S01]  /*04f0*/  @!P6 VIADD R8, R12, 0xffffffff ;  /* 0xffffffff0c08e836 */ /* 0x000fe20000000000 */
[----:B------:R-:W-:Y:S01]  /*0500*/  ISETP.GE.OR P3, PT, R9, UR7, P3 ;  /* 0x0000000709007c0c */ /* 0x000fe20009f66670 */
[----:B------:R-:W-:Y:S01]  /*0510*/  IMAD R35, R0, 0x3, RZ ;  /* 0x0000000300237824 */ /* 0x000fe200078e02ff */
[----:B------:R-:W-:Y:S01]  /*0520*/  CS2R R2, SRZ ;  /* 0x0000000000027805 */ /* 0x000fe2000001ff00 */
[----:B------:R-:W-:Y:S01]  /*0530*/  @!P6 IMAD R8, R8, UR7, R11 ;  /* 0x000000070808ec24 */ /* 0x000fe2000f8e020b */
[----:B------:R-:W-:Y:S01]  /*0540*/  CS2R R30, SRZ ;  /* 0x00000000001e7805 */ /* 0x000fe2000001ff00 */
[----:B0-----:R-:W-:Y:S01]  /*0550*/  @!P5 IMAD.WIDE R22, R23, 0x8, R6 ;  /* 0x000000081716d825 */ /* 0x001fe200078e0206 */
[----:B------:R-:W-:-:S03]  /*0560*/  ISETP.GE.OR P3, PT, R10, UR7, P3 ;  /* 0x000000070a007c0c */ /* 0x000fc60009f66670 */
[----:B------:R-:W-:Y:S01]  /*0570*/  IMAD.WIDE R34, R35, 0x8, R6 ;  /* 0x0000000823227825 */ /* 0x000fe200078e0206 */
[----:B------:R-:W-:-:S03]  /*0580*/  ISETP.GE.OR P3, PT, R11, UR7, P3 ;  /* 0x000000070b007c0c */ /* 0x000fc60009f66670 */
[----:B------:R-:W-:-:S04]  /*0590*/  @!P6 IMAD R37, R8, 0x3, RZ ;  /* 0x000000030825e824 */ /* 0x000fc800078e02ff */
[----:B------:R-:W-:Y:S01]  /*05a0*/  @!P6 IMAD.WIDE R36, R37, 0x8, R6 ;  /* 0x000000082524e825 */ /* 0x000fe200078e0206 */
[----:B------:R-:W-:Y:S01]  /*05b0*/  CS2R R6, SRZ ;  /* 0x0000000000067805 */ /* 0x000fe2000001ff00 */
[----:B--2---:R0:W-:Y:S04]  /*05c0*/  STG.E.64 desc[UR4][R14.64], R20 ;  /* 0x000000140e007986 */ /* 0x0041e8000c101b04 */
[----:B------:R1:W2:Y:S04]  /*05d0*/  @!P2 LDG.E.64 R24, desc[UR4][R26.64] ;  /* 0x000000041a18a981 */ /* 0x0002a8000c1e1b00 */
[----:B------:R3:W2:Y:S01]  /*05e0*/  @!P0 LDG.E.64 R32, desc[UR4][R28.64] ;  /* 0x000000041c208981 */ /* 0x0006a2000c1e1b00 */
[----:B------:R-:W-:-:S02]  /*05f0*/  ISETP.EQ.OR P0, PT, R9, UR6, P4 ;  /* 0x0000000609007c0c */ /* 0x000fc4000a702670 */
[----:B------:R-:W-:Y:S01]  /*0600*/  ISETP.EQ.OR P2, PT, R10, UR6, P4 ;  /* 0x000000060a007c0c */ /* 0x000fe2000a742670 */
[----:B------:R4:W5:Y:S01]  /*0610*/  @!P5 LDG.E.64 R2, desc[UR4][R22.64] ;  /* 0x000000041602d981 */ /* 0x000962000c1e1b00 */
[----:B------:R-:W-:Y:S02]  /*0620*/  ISETP.EQ.OR P4, PT, R11, UR6, P4 ;  /* 0x000000060b007c0c */ /* 0x000fe4000a782670 */
[----:B-1----:R-:W-:Y:S02]  /*0630*/  CS2R R26, SRZ ;  /* 0x00000000001a7805 */ /* 0x002fe4000001ff00 */
[----:B0-----:R-:W-:Y:S01]  /*0640*/  CS2R R20, SRZ ;  /* 0x0000000000147805 */ /* 0x001fe2000001ff00 */
[----:B------:R-:W0:Y:S01]  /*0650*/  LDCU UR6, c[0x0][0x3e4] ;  /* 0x00007c80ff0677ac */ /* 0x000e220008000800 */
[----:B---3--:R-:W1:Y:S02]  /*0660*/  LDC.64 R28, c[0x0][0x3e0] ;  /* 0x0000f800ff1c7b82 */ /* 0x008e640000000a00 */
[----:B------:R-:W3:Y:S04]  /*0670*/  @!P6 LDG.E.64 R26, desc[UR4][R36.64+0x8] ;  /* 0x00000804241ae981 */ /* 0x000ee8000c1e1b00 */
[----:B------:R-:W5:Y:S01]  /*0680*/  @!P0 LDG.E.64 R30, desc[UR4][R34.64] ;  /* 0x00000004221e8981 */ /* 0x000f62000c1e1b00 */
[----:B----4-:R-:W-:-:S03]  /*0690*/  CS2R R22, SRZ ;  /* 0x0000000000167805 */ /* 0x010fc6000001ff00 */
[----:B------:R-:W3:Y:S04]  /*06a0*/  @!P2 LDG.E.64 R6, desc[UR4][R34.64+0x8] ;  /* 0x000008042206a981 */ /* 0x000ee8000c1e1b00 */
[----:B------:R-:W4:Y:S04]  /*06b0*/  @!P4 LDG.E.64 R20, desc[UR4][R34.64+0x10] ;  /* 0x000010042214c981 */ /* 0x000f28000c1e1b00 */
[----:B------:R-:W4:Y:S01]  /*06c0*/  @!P3 LDG.E.64 R22, desc[UR4][R34.64+-0x8] ;  /* 0xfffff8042216b981 */ /* 0x000f22000c1e1b00 */
[----:B0-----:R-:W1:Y:S01]  /*06d0*/  MUFU.RCP64H R39, UR6 ;  /* 0x0000000600277d08 */ /* 0x001e620008001800 */
[----:B------:R-:W-:-:S06]  /*06e0*/  IMAD.MOV.U32 R38, RZ, RZ, 0x1 ;  /* 0x00000001ff267424 */ /* 0x000fcc00078e00ff */
[----:B-1----:R-:W-:-:S08]  /*06f0*/  DFMA R40, R38, -R28, 1 ;  /* 0x3ff000002628742b */ /* 0x002fd0000000081c */
[----:B------:R-:W-:-:S08]  /*0700*/  DFMA R40, R40, R40, R40 ;  /* 0x000000282828722b */ /* 0x000fd00000000028 */
[----:B------:R-:W-:Y:S01]  /*0710*/  DFMA R40, R38, R40, R38 ;  /* 0x000000282628722b */ /* 0x000fe20000000026 */
[----:B------:R-:W-:Y:S01]  /*0720*/  BSSY.RECONVERGENT B1, `(.L_x_0) ;  /* 0x000001f000017945 */ /* 0x000fe20003800200 */
[----:B--2---:R-:W-:-:S06]  /*0730*/  DADD R24, -R32, R24 ;  /* 0x0000000020187229 */ /* 0x004fcc0000000118 */
[----:B------:R-:W-:Y:S02]  /*0740*/  DFMA R32, R40, -R28, 1 ;  /* 0x3ff000002820742b */ /* 0x000fe4000000081c */
[----:B------:R-:W-:-:S06]  /*0750*/  DMUL R24, R24, -0.5 ;  /* 0xbfe0000018187828 */ /* 0x000fcc0000000000 */
[----:B------:R-:W-:Y:S02]  /*0760*/  DFMA R32, R40, R32, R40 ;  /* 0x000000202820722b */ /* 0x000fe40000000028 */
[----:B-----5:R-:W-:-:S06]  /*0770*/  DADD R30, R2, R30 ;  /* 0x00000000021e7229 */ /* 0x020fcc000000001e */
[----:B------:R-:W-:Y:S02]  /*0780*/  DMUL R2, R24, R32 ;  /* 0x0000002018027228 */ /* 0x000fe40000000000 */
[----:B---3--:R-:W-:-:S06]  /*0790*/  DADD R6, R26, R6 ;  /* 0x000000001a067229 */ /* 0x008fcc0000000006 */
[----:B------:R-:W-:Y:S02]  /*07a0*/  DFMA R28, R2, -R28, R24 ;  /* 0x8000001c021c722b */ /* 0x000fe40000000018 */
[----:B----4-:R-:W-:Y:S02]  /*07b0*/  DADD R22, R22, R20 ;  /* 0x0000000016167229 */ /* 0x010fe40000000014 */
[----:B------:R-:W-:-:S04]  /*07c0*/  DMUL R20, R6, 0.5 ;  /* 0x3fe0000006147828 */ /* 0x000fc80000000000 */
[----:B------:R-:W-:Y:S02]  /*07d0*/  DFMA R6, R32, R28, R2 ;  /* 0x0000001c2006722b */ /* 0x000fe40000000002 */
[----:B------:R-:W-:Y:S02]  /*07e0*/  DMUL R30, R30, 0.5 ;  /* 0x3fe000001e1e7828 */ /* 0x000fe40000000000 */
[----:B------:R-:W-:Y:S02]  /*07f0*/  DMUL R22, R22, 0.5 ;  /* 0x3fe0000016167828 */ /* 0x000fe40000000000 */
[----:B------:R-:W-:-:S04]  /*0800*/  DMUL R20, R20, 700 ;  /* 0x4085e00014147828 */ /* 0x000fc80000000000 */
[----:B------:R-:W-:Y:S01]  /*0810*/  FFMA R0, RZ, UR6, R7 ;  /* 0x00000006ff007c23 */ /* 0x000fe20008000007 */
[----:B------:R-:W-:Y:S02]  /*0820*/  DMUL R30, R30, 700 ;  /* 0x4085e0001e1e7828 */ /* 0x000fe40000000000 */
[----:B------:R-:W-:Y:S01]  /*0830*/  DMUL R22, R22, 700 ;  /* 0x4085e00016167828 */ /* 0x000fe20000000000 */
[----:B------:R-:W-:Y:S02]  /*0840*/  FSETP.GEU.AND P2, PT, |R25|, 6.5827683646048100446e-37, PT ;  /* 0x036000001900780b */ /* 0x000fe40003f4e200 */
[----:B------:R-:W-:Y:S01]  /*0850*/  FSETP.GT.AND P0, PT, |R0|, 1.469367938527859385e-39, PT ;  /* 0x001000000000780b */ /* 0x000fe20003f04200 */
[----:B------:R0:W1:Y:S08]  /*0860*/  F2F.F32.F64 R32, R30 ;  /* 0x0000001e00207310 */ /* 0x0000700000301000 */
[----:B------:R0:W2:Y:S08]  /*0870*/  F2F.F32.F64 R3, R20 ;  /* 0x0000001400037310 */ /* 0x0000b00000301000 */
[----:B------:R0:W3:Y:S01]  /*0880*/  F2F.F32.F64 R2, R22 ;  /* 0x0000001600027310 */ /* 0x0000e20000301000 */
[----:B-1----:R-:W-:Y:S05]  /*0890*/  @P0 BRA P2, `(.L_x_1) ;  /* 0x00000000001c0947 */ /* 0x002fea0001000000 */
[----:B------:R-:W0:Y:S01]  /*08a0*/  LDCU.64 UR6, c[0x0][0x3e0] ;  /* 0x00007c00ff0677ac */ /* 0x000e220008000a00 */
[----:B------:R-:W-:Y:S01]  /*08b0*/  MOV R6, 0x8f0 ;  /* 0x000008f000067802 */ /* 0x000fe20000000f00 */
[----:B0-----:R-:W-:Y:S02]  /*08c0*/  IMAD.U32 R22, RZ, RZ, UR6 ;  /* 0x00000006ff167e24 */ /* 0x001fe4000f8e00ff */
[----:B------:R-:W-:-:S07]  /*08d0*/  IMAD.U32 R23, RZ, RZ, UR7 ;  /* 0x00000007ff177e24 */ /* 0x000fce000f8e00ff */
[----:B--23--:R-:W-:Y:S05]  /*08e0*/  CALL.REL.NOINC `($__internal_0_$__cuda_sm20_div_rn_f64_full) ;  /* 0x00000034006c7944 */ /* 0x00cfea0003c00000 */
[----:B------:R-:W-:Y:S02]  /*08f0*/  IMAD.MOV.U32 R6, RZ, RZ, R8 ;  /* 0x000000ffff067224 */ /* 0x000fe400078e0008 */
[----:B------:R-:W-:-:S07]  /*0900*/  IMAD.MOV.U32 R7, RZ, RZ, R5 ;  /* 0x000000ffff077224 */ /* 0x000fce00078e0005 */
.L_x_1:
[----:B------:R-:W-:Y:S05]  /*0910*/  BSYNC.RECONVERGENT B1 ;  /* 0x0000000000017941 */ /* 0x000fea0003800200 */
.L_x_0:
[----:B0-----:R-:W4:Y:S01]  /*0920*/  LDG.E.64 R30, desc[UR4][R18.64] ;  /* 0x00000004121e7981 */ /* 0x001f22000c1e1b00 */
[----:B------:R-:W0:Y:S01]  /*0930*/  LDCU UR8, c[0x0][0x3d8] ;  /* 0x00007b00ff0877ac */ /* 0x000e220008000800 */
[C---:B------:R-:W-:Y:S01]  /*0940*/  ISETP.GE.AND P0, PT, R10.reuse, -0x1, PT ;  /* 0xffffffff0a00780c */ /* 0x040fe20003f06270 */
[----:B------:R-:W-:Y:S01]  /*0950*/  VIADD R34, R10, 0x1 ;  /* 0x000000010a227836 */ /* 0x000fe20000000000 */
[----:B------:R-:W1:Y:S01]  /*0960*/  F2F.F32.F64 R7, R6 ;  /* 0x0000000600077310 */ /* 0x000e620000301000 */
[----:B------:R-:W5:Y:S01]  /*0970*/  @!P1 LDC.64 R22, c[0x0][0x3a8] ;  /* 0x0000ea00ff169b82 */ /* 0x000f620000000a00 */
[----:B------:R-:W-:Y:S01]  /*0980*/  ISETP.LT.OR P0, PT, R9, RZ, !P0 ;  /* 0x000000ff0900720c */ /* 0x000fe20004701670 */
[----:B------:R-:W4:Y:S01]  /*0990*/  LDCU.64 UR6, c[0x0][0x3e8] ;  /* 0x00007d00ff0677ac */ /* 0x000f220008000a00 */
[----:B------:R-:W-:Y:S02]  /*09a0*/  @!P1 IADD3 R26, PT, PT, R12, -0x1, RZ ;  /* 0xffffffff0c1a9810 */ /* 0x000fe40007ffe0ff */
[----:B------:R-:W-:-:S04]  /*09b0*/  ISETP.LT.OR P0, PT, R11, RZ, P0 ;  /* 0x000000ff0b00720c */ /* 0x000fc80000701670 */
[----:B0-----:R-:W-:Y:S01]  /*09c0*/  ISETP.GE.OR P0, PT, R9, UR8, P0 ;  /* 0x0000000809007c0c */ /* 0x001fe20008706670 */
[----:B-1----:R-:W-:Y:S01]  /*09d0*/  FMUL R0, R32, R7 ;  /* 0x0000000720007220 */ /* 0x002fe20000400000 */
[----:B------:R-:W-:Y:S01]  /*09e0*/  @!P1 IMAD R27, R26, UR8, R11 ;  /* 0x000000081a1b9c24 */ /* 0x000fe2000f8e020b */
[----:B------:R-:W0:Y:S01]  /*09f0*/  LDC.64 R6, c[0x0][0x3e0] ;  /* 0x0000f800ff067b82 */ /* 0x000e220000000a00 */
[----:B------:R-:W-:Y:S01]  /*0a00*/  ISETP.GE.OR P0, PT, R34, UR8, P0 ;  /* 0x0000000822007c0c */ /* 0x000fe20008706670 */
[----:B------:R-:W4:Y:S03]  /*0a10*/  F2F.F64.F32 R24, R0 ;  /* 0x0000000000187310 */ /* 0x000f260000201800 */
[----:B------:R-:W-:Y:S01]  /*0a20*/  ISETP.GE.OR P0, PT, R11, UR8, P0 ;  /* 0x000000080b007c0c */ /* 0x000fe20008706670 */
[----:B-----5:R-:W-:Y:S01]  /*0a30*/  @!P1 IMAD.WIDE R26, R27, 0x8, R22 ;  /* 0x000000081b1a9825 */ /* 0x020fe200078e0216 */
[----:B------:R-:W-:-:S11]  /*0a40*/  CS2R R22, SRZ ;  /* 0x0000000000167805 */ /* 0x000fd6000001ff00 */
[----:B------:R-:W1:Y:S01]  /*0a50*/  @!P0 LDC.64 R20, c[0x0][0x3a8] ;  /* 0x0000ea00ff148b82 */ /* 0x000e620000000a00 */
[----:B------:R-:W-:-:S04]  /*0a60*/  @!P0 IMAD R8, R9, UR8, R34 ;  /* 0x0000000809088c24 */ /* 0x000fc8000f8e0222 */
[----:B------:R-:W-:Y:S01]  /*0a70*/  @!P0 IMAD R5, R8, UR8, R11 ;  /* 0x0000000808058c24 */ /* 0x000fe2000f8e020b */
[----:B----4-:R-:W-:Y:S01]  /*0a80*/  DFMA R30, R24, UR6, R30 ;  /* 0x00000006181e7c2b */ /* 0x010fe2000800001e */
[----:B------:R-:W4:Y:S02]  /*0a90*/  LDCU UR6, c[0x0][0x3e4] ;  /* 0x00007c80ff0677ac */ /* 0x000f240008000800 */
[----:B-1----:R-:W-:Y:S01]  /*0aa0*/  @!P0 IMAD.WIDE R24, R5, 0x8, R20 ;  /* 0x0000000805188825 */ /* 0x002fe200078e0214 */
[----:B------:R-:W-:-:S03]  /*0ab0*/  CS2R R20, SRZ ;  /* 0x0000000000147805 */ /* 0x000fc6000001ff00 */
[----:B------:R1:W-:Y:S04]  /*0ac0*/  STG.E.64 desc[UR4][R18.64], R30 ;  /* 0x0000001e12007986 */ /* 0x0003e8000c101b04 */
[----:B------:R-:W5:Y:S04]  /*0ad0*/  @!P1 LDG.E.64 R22, desc[UR4][R26.64] ;  /* 0x000000041a169981 */ /* 0x000f68000c1e1b00 */
[----:B------:R-:W5:Y:S01]  /*0ae0*/  @!P0 LDG.E.64 R20, desc[UR4][R24.64] ;  /* 0x0000000418148981 */ /* 0x000f62000c1e1b00 */
[----:B------:R-:W-:Y:S01]  /*0af0*/  IMAD.MOV.U32 R28, RZ, RZ, 0x1 ;  /* 0x00000001ff1c7424 */ /* 0x000fe200078e00ff */
[----:B------:R-:W-:Y:S01]  /*0b00*/  BSSY.RECONVERGENT B1, `(.L_x_2) ;  /* 0x0000017000017945 */ /* 0x000fe20003800200 */
[----:B----4-:R-:W0:Y:S04]  /*0b10*/  MUFU.RCP64H R29, UR6 ;  /* 0x00000006001d7d08 */ /* 0x010e280008001800 */
[----:B0-----:R-:W-:-:S08]  /*0b20*/  DFMA R36, R28, -R6, 1 ;  /* 0x3ff000001c24742b */ /* 0x001fd00000000806 */
[----:B------:R-:W-:-:S08]  /*0b30*/  DFMA R36, R36, R36, R36 ;  /* 0x000000242424722b */ /* 0x000fd00000000024 */
[----:B------:R-:W-:-:S08]  /*0b40*/  DFMA R36, R28, R36, R28 ;  /* 0x000000241c24722b */ /* 0x000fd0000000001c */
[----:B------:R-:W-:-:S08]  /*0b50*/  DFMA R28, R36, -R6, 1 ;  /* 0x3ff00000241c742b */ /* 0x000fd00000000806 */
[----:B------:R-:W-:Y:S02]  /*0b60*/  DFMA R28, R36, R28, R36 ;  /* 0x0000001c241c722b */ /* 0x000fe40000000024 */
[----:B-----5:R-:W-:-:S08]  /*0b70*/  DADD R20, -R22, R20 ;  /* 0x0000000016147229 */ /* 0x020fd00000000114 */
[----:B------:R-:W-:-:S08]  /*0b80*/  DMUL R24, R20, -0.5 ;  /* 0xbfe0000014187828 */ /* 0x000fd00000000000 */
[----:B------:R-:W-:Y:S02]  /*0b90*/  DMUL R20, R28, R24 ;  /* 0x000000181c147228 */ /* 0x000fe40000000000 */
[----:B------:R-:W-:-:S06]  /*0ba0*/  FSETP.GEU.AND P2, PT, |R25|, 6.5827683646048100446e-37, PT ;  /* 0x036000001900780b */ /* 0x000fcc0003f4e200 */
[----:B------:R-:W-:-:S08]  /*0bb0*/  DFMA R6, R20, -R6, R24 ;  /* 0x800000061406722b */ /* 0x000fd00000000018 */
[----:B------:R-:W-:-:S10]  /*0bc0*/  DFMA R6, R28, R6, R20 ;  /* 0x000000061c06722b */ /* 0x000fd40000000014 */
[----:B------:R-:W-:-:S05]  /*0bd0*/  FFMA R0, RZ, UR6, R7 ;  /* 0x00000006ff007c23 */ /* 0x000fca0008000007 */
[----:B------:R-:W-:-:S13]  /*0be0*/  FSETP.GT.AND P0, PT, |R0|, 1.469367938527859385e-39, PT ;  /* 0x001000000000780b */ /* 0x000fda0003f04200 */
        /* <DEDUP_REMOVED lines=8> */
.L_x_3:
[----:B------:R-:W-:Y:S05]  /*0c70*/  BSYNC.RECONVERGENT B1 ;  /* 0x0000000000017941 */ /* 0x000fea0003800200 */
.L_x_2:
[----:B------:R0:W2:Y:S01]  /*0c80*/  F2F.F32.F64 R6, R6 ;  /* 0x0000000600067310 */ /* 0x0000a20000301000 */
[----:B------:R-:W1:Y:S01]  /*0c90*/  LDCU UR8, c[0x0][0x3d8] ;  /* 0x00007b00ff0877ac */ /* 0x000e620008000800 */
[----:B------:R-:W4:Y:S01]  /*0ca0*/  LDC.64 R22, c[0x0][0x3a8] ;  /* 0x0000ea00ff167b82 */ /* 0x000f220000000a00 */
[----:B------:R-:W-:Y:S02]  /*0cb0*/  ISETP.GE.AND P0, PT, R11, -0x1, PT ;  /* 0xffffffff0b00780c */ /* 0x000fe40003f06270 */
[----:B------:R-:W-:Y:S01]  /*0cc0*/  LOP3.LUT R0, R9, R10, RZ, 0xfc, !PT ;  /* 0x0000000a09007212 */ /* 0x000fe200078efcff */
[----:B------:R-:W5:Y:S01]  /*0cd0*/  LDCU.64 UR6, c[0x0][0x3e8] ;  /* 0x00007d00ff0677ac */ /* 0x000f620008000a00 */
[C---:B------:R-:W-:Y:S02]  /*0ce0*/  ISETP.GE.AND P2, PT, R11.reuse, 0x1, PT ;  /* 0x000000010b00780c */ /* 0x040fe40003f46270 */
[C---:B------:R-:W-:Y:S01]  /*0cf0*/  ISETP.LT.OR P0, PT, R0.reuse, RZ, !P0 ;  /* 0x000000ff0000720c */ /* 0x040fe20004701670 */
[----:B0-----:R-:W-:Y:S01]  /*0d00*/  VIADD R7, R11, 0x1 ;  /* 0x000000010b077836 */ /* 0x001fe20000000000 */
[----:B------:R-:W-:Y:S01]  /*0d10*/  ISETP.LT.OR P2, PT, R0, RZ, !P2 ;  /* 0x000000ff0000720c */ /* 0x000fe20005741670 */
[----:B--2---:R-:W-:-:S04]  /*0d20*/  FMUL R5, R3, R6 ;  /* 0x0000000603057220 */ /* 0x004fc80000400000 */
[----:B------:R-:W5:Y:S01]  /*0d30*/  F2F.F64.F32 R20, R5 ;  /* 0x0000000500147310 */ /* 0x000f620000201800 */
[C---:B-1----:R-:W-:Y:S01]  /*0d40*/  ISETP.GE.OR P0, PT, R9.reuse, UR8, P0 ;  /* 0x0000000809007c0c */ /* 0x042fe20008706670 */
[----:B------:R-:W-:Y:S01]  /*0d50*/  IMAD R0, R12, UR8, R7 ;  /* 0x000000080c007c24 */ /* 0x000fe2000f8e0207 */
[----:B------:R-:W-:Y:S02]  /*0d60*/  ISETP.GE.OR P2, PT, R9, UR8, P2 ;  /* 0x0000000809007c0c */ /* 0x000fe40009746670 */
[C---:B------:R-:W-:Y:S02]  /*0d70*/  ISETP.GE.OR P0, PT, R10.reuse, UR8, P0 ;  /* 0x000000080a007c0c */ /* 0x040fe40008706670 */
[----:B------:R-:W-:Y:S01]  /*0d80*/  ISETP.GE.OR P2, PT, R10, UR8, P2 ;  /* 0x000000080a007c0c */ /* 0x000fe20009746670 */
[----:B----4-:R-:W-:Y:S01]  /*0d90*/  IMAD.WIDE R24, R0, 0x8, R22 ;  /* 0x0000000800187825 */ /* 0x010fe200078e0216 */
[----:B------:R-:W-:Y:S02]  /*0da0*/  ISETP.GE.OR P3, PT, R7, UR8, P0 ;  /* 0x0000000807007c0c */ /* 0x000fe40008766670 */
[----:B------:R-:W-:-:S02]  /*0db0*/  CS2R R22, SRZ ;  /* 0x0000000000167805 */ /* 0x000fc4000001ff00 */
[----:B------:R-:W-:Y:S01]  /*0dc0*/  ISETP.GT.OR P2, PT, R11, UR8, P2 ;  /* 0x000000080b007c0c */ /* 0x000fe20009744670 */
[----:B------:R-:W0:Y:S01]  /*0dd0*/  LDC.64 R6, c[0x0][0x3e0] ;  /* 0x0000f800ff067b82 */ /* 0x000e220000000a00 */
[----:B------:R-:W-:Y:S01]  /*0de0*/  IMAD.MOV.U32 R26, RZ, RZ, 0x1 ;  /* 0x00000001ff1a7424 */ /* 0x000fe200078e00ff */
[----:B------:R-:W-:Y:S01]  /*0df0*/  P2R R35, PR, RZ, 0x8 ;  /* 0x00000008ff237803 */ /* 0x000fe20000000000 */
[----:B-----5:R-:W-:Y:S01]  /*0e00*/  DFMA R30, R20, UR6, R30 ;  /* 0x00000006141e7c2b */ /* 0x020fe2000800001e */
[----:B------:R-:W1:Y:S01]  /*0e10*/  LDCU UR6, c[0x0][0x3e4] ;  /* 0x00007c80ff0677ac */ /* 0x000e620008000800 */
[----:B------:R-:W-:-:S05]  /*0e20*/  CS2R R20, SRZ ;  /* 0x0000000000147805 */ /* 0x000fca000001ff00 */
[----:B------:R2:W-:Y:S04]  /*0e30*/  STG.E.64 desc[UR4][R18.64], R30 ;  /* 0x0000001e12007986 */ /* 0x0005e8000c101b04 */
[----:B------:R-:W4:Y:S04]  /*0e40*/  @!P3 LDG.E.64 R20, desc[UR4][R24.64] ;  /* 0x000000041814b981 */ /* 0x000f28000c1e1b00 */
[----:B------:R-:W4:Y:S01]  /*0e50*/  @!P2 LDG.E.64 R22, desc[UR4][R24.64+-0x10] ;  /* 0xfffff0041816a981 */ /* 0x000f22000c1e1b00 */
[----:B------:R-:W-:Y:S01]  /*0e60*/  BSSY.RECONVERGENT B1, `(.L_x_4) ;  /* 0x0000017000017945 */ /* 0x000fe20003800200 */
[----:B-1----:R-:W0:Y:S02]  /*0e70*/  MUFU.RCP64H R27, UR6 ;  /* 0x00000006001b7d08 */ /* 0x002e240008001800 */
[----:B0-----:R-:W-:-:S08]  /*0e80*/  DFMA R28, R26, -R6, 1 ;  /* 0x3ff000001a1c742b */ /* 0x001fd00000000806 */
[----:B------:R-:W-:-:S08]  /*0e90*/  DFMA R28, R28, R28, R28 ;  /* 0x0000001c1c1c722b */ /* 0x000fd0000000001c */
[----:B------:R-:W-:-:S08]  /*0ea0*/  DFMA R28, R26, R28, R26 ;  /* 0x0000001c1a1c722b */ /* 0x000fd0000000001a */
[----:B------:R-:W-:-:S08]  /*0eb0*/  DFMA R26, R28, -R6, 1 ;  /* 0x3ff000001c1a742b */ /* 0x000fd00000000806 */
[----:B------:R-:W-:Y:S02]  /*0ec0*/  DFMA R26, R28, R26, R28 ;  /* 0x0000001a1c1a722b */ /* 0x000fe4000000001c */
[----:B----4-:R-:W-:-:S08]  /*0ed0*/  DADD R20, -R22, R20 ;  /* 0x0000000016147229 */ /* 0x010fd00000000114 */
[----:B------:R-:W-:-:S08]  /*0ee0*/  DMUL R24, R20, -0.5 ;  /* 0xbfe0000014187828 */ /* 0x000fd00000000000 */
[----:B------:R-:W-:Y:S02]  /*0ef0*/  DMUL R20, R26, R24 ;  /* 0x000000181a147228 */ /* 0x000fe40000000000 */
[----:B------:R-:W-:-:S06]  /*0f00*/  FSETP.GEU.AND P3, PT, |R25|, 6.5827683646048100446e-37, PT ;  /* 0x036000001900780b */ /* 0x000fcc0003f6e200 */
[----:B------:R-:W-:-:S08]  /*0f10*/  DFMA R6, R20, -R6, R24 ;  /* 0x800000061406722b */ /* 0x000fd00000000018 */
[----:B------:R-:W-:-:S10]  /*0f20*/  DFMA R6, R26, R6, R20 ;  /* 0x000000061a06722b */ /* 0x000fd40000000014 */
[----:B------:R-:W-:-:S05]  /*0f30*/  FFMA R5, RZ, UR6, R7 ;  /* 0x00000006ff057c23 */ /* 0x000fca0008000007 */
[----:B------:R-:W-:-:S13]  /*0f40*/  FSETP.GT.AND P0, PT, |R5|, 1.469367938527859385e-39, PT ;  /* 0x001000000500780b */ /* 0x000fda0003f04200 */
[----:B--2---:R-:W-:Y:S05]  /*0f50*/  @P0 BRA P3, `(.L_x_5) ;  /* 0x00000000001c0947 */ /* 0x004fea0001800000 */
[----:B------:R-:W0:Y:S01]  /*0f60*/  LDCU.64 UR6, c[0x0][0x3e0] ;  /* 0x00007c00ff0677ac */ /* 0x000e220008000a00 */
[----:B------:R-:W-:Y:S01]  /*0f70*/  MOV R6, 0xfb0 ;  /* 0x00000fb000067802 */ /* 0x000fe20000000f00 */
[----:B0-----:R-:W-:Y:S02]  /*0f80*/  IMAD.U32 R22, RZ, RZ, UR6 ;  /* 0x00000006ff167e24 */ /* 0x001fe4000f8e00ff */
[----:B------:R-:W-:-:S07]  /*0f90*/  IMAD.U32 R23, RZ, RZ, UR7 ;  /* 0x00000007ff177e24 */ /* 0x000fce000f8e00ff */
[----:B---3--:R-:W-:Y:S05]  /*0fa0*/  CALL.REL.NOINC `($__internal_0_$__cuda_sm20_div_rn_f64_full) ;  /* 0x0000002c00bc7944 */ /* 0x008fea0003c00000 */
[----:B------:R-:W-:Y:S01]  /*0fb0*/  IMAD.MOV.U32 R6, RZ, RZ, R8 ;  /* 0x000000ffff067224 */ /* 0x000fe200078e0008 */
[----:B------:R-:W-:-:S07]  /*0fc0*/  MOV R7, R5 ;  /* 0x0000000500077202 */ /* 0x000fce0000000f00 */
.L_x_5:
[----:B------:R-:W-:Y:S05]  /*0fd0*/  BSYNC.RECONVERGENT B1 ;  /* 0x0000000000017941 */ /* 0x000fea0003800200 */
.L_x_4:
[----:B------:R-:W0:Y:S01]  /*0fe0*/  LDCU UR8, c[0x0][0x3d8] ;  /* 0x00007b00ff0877ac */ /* 0x000e220008000800 */
[----:B------:R-:W-:Y:S01]  /*0ff0*/  ISETP.GE.AND P0, PT, R10, RZ, PT ;  /* 0x000000ff0a00720c */ /* 0x000fe20003f06270 */
[----:B------:R-:W3:Y:S01]  /*1000*/  F2F.F32.F64 R7, R6 ;  /* 0x0000000600077310 */ /* 0x000ee20000301000 */
[----:B------:R-:W1:Y:S02]  /*1010*/  LDCU.64 UR6, c[0x0][0x3e8] ;  /* 0x00007d00ff0677ac */ /* 0x000e640008000a00 */
[C---:B------:R-:W-:Y:S02]  /*1020*/  ISETP.LT.OR P3, PT, R9.reuse, -0x1, !P0 ;  /* 0xffffffff0900780c */ /* 0x040fe40004761670 */
[----:B------:R-:W-:Y:S02]  /*1030*/  ISETP.LT.OR P0, PT, R9, 0x1, !P0 ;  /* 0x000000010900780c */ /* 0x000fe40004701670 */
[C---:B------:R-:W-:Y:S02]  /*1040*/  ISETP.LT.OR P3, PT, R11.reuse, RZ, P3 ;  /* 0x000000ff0b00720c */ /* 0x040fe40001f61670 */
[----:B------:R-:W-:Y:S01]  /*1050*/  ISETP.LT.OR P0, PT, R11, RZ, P0 ;  /* 0x000000ff0b00720c */ /* 0x000fe20000701670 */
[----:B---3--:R-:W-:Y:S01]  /*1060*/  FMUL R5, R2, R7 ;  /* 0x0000000702057220 */ /* 0x008fe20000400000 */
[----:B0-----:R-:W-:Y:S01]  /*1070*/  ISETP.GE.OR P3, PT, R13, UR8, P3 ;  /* 0x000000080d007c0c */ /* 0x001fe20009f66670 */
[----:B------:R-:W0:Y:S01]  /*1080*/  LDC.64 R6, c[0x0][0x3e0] ;  /* 0x0000f800ff067b82 */ /* 0x000e220000000a00 */
[----:B------:R-:W-:Y:S01]  /*1090*/  ISETP.GT.OR P0, PT, R9, UR8, P0 ;  /* 0x0000000809007c0c */ /* 0x000fe20008704670 */
[----:B------:R-:W1:Y:S01]  /*10a0*/  F2F.F64.F32 R24, R5 ;  /* 0x0000000500187310 */ /* 0x000e620000201800 */
[----:B------:R-:W-:-:S02]  /*10b0*/  ISETP.GE.OR P3, PT, R10, UR8, P3 ;  /* 0x000000080a007c0c */ /* 0x000fc40009f66670 */
[----:B------:R-:W-:Y:S02]  /*10c0*/  ISETP.GE.OR P0, PT, R10, UR8, P0 ;  /* 0x000000080a007c0c */ /* 0x000fe40008706670 */
[C---:B------:R-:W-:Y:S02]  /*10d0*/  ISETP.GE.OR P3, PT, R11.reuse, UR8, P3 ;  /* 0x000000080b007c0c */ /* 0x040fe40009f66670 */
[----:B------:R-:W-:Y:S01]  /*10e0*/  ISETP.GE.OR P4, PT, R11, UR8, P0 ;  /* 0x000000080b007c0c */ /* 0x000fe20008786670 */
[----:B-1----:R-:W-:Y:S01]  /*10f0*/  DFMA R30, R24, UR6, R30 ;  /* 0x00000006181e7c2b */ /* 0x002fe2000800001e */
[----:B------:R-:W1:Y:S09]  /*1100*/  LDCU UR6, c[0x0][0x3e4] ;  /* 0x00007c80ff0677ac */ /* 0x000e720008000800 */
[----:B------:R-:W2:Y:S01]  /*1110*/  @!P3 LDC.64 R22, c[0x0][0x3b0] ;  /* 0x0000ec00ff16bb82 */ /* 0x000ea20000000a00 */
[----:B------:R-:W-:-:S02]  /*1120*/  @!P3 IMAD R8, R13, UR8, R10 ;  /* 0x000000080d08bc24 */ /* 0x000fc4000f8e020a */
[----:B------:R-:W-:Y:S01]  /*1130*/  @!P4 VIADD R27, R9, 0xffffffff ;  /* 0xffffffff091bc836 */ /* 0x000fe20000000000 */
[----:B------:R3:W-:Y:S03]  /*1140*/  STG.E.64 desc[UR4][R18.64], R30 ;  /* 0x0000001e12007986 */ /* 0x0007e6000c101b04 */
[----:B------:R-:W-:Y:S01]  /*1150*/  @!P4 IMAD R26, R27, UR8, R10 ;  /* 0x000000081b1acc24 */ /* 0x000fe2000f8e020a */
[----:B------:R-:W4:Y:S01]  /*1160*/  @!P4 LDC.64 R20, c[0x0][0x3b0] ;  /* 0x0000ec00ff14cb82 */ /* 0x000f220000000a00 */
[--C-:B------:R-:W-:Y:S02]  /*1170*/  @!P3 IMAD R27, R8, UR8, R11.reuse ;  /* 0x00000008081bbc24 */ /* 0x100fe4000f8e020b */
[----:B------:R-:W-:Y:S02]  /*1180*/  @!P4 IMAD R29, R26, UR8, R11 ;  /* 0x000000081a1dcc24 */ /* 0x000fe4000f8e020b */
[----:B--2---:R-:W-:Y:S01]  /*1190*/  @!P3 IMAD.WIDE R24, R27, 0x8, R22 ;  /* 0x000000081b18b825 */ /* 0x004fe200078e0216 */
[----:B------:R-:W-:-:S03]  /*11a0*/  CS2R R22, SRZ ;  /* 0x0000000000167805 */ /* 0x000fc6000001ff00 */
[----:B----4-:R-:W-:Y:S01]  /*11b0*/  @!P4 IMAD.WIDE R26, R29, 0x8, R20 ;  /* 0x000000081d1ac825 */ /* 0x010fe200078e0214 */
[----:B------:R-:W-:-:S04]  /*11c0*/  CS2R R20, SRZ ;  /* 0x0000000000147805 */ /* 0x000fc8000001ff00 */
[----:B------:R-:W2:Y:S04]  /*11d0*/  @!P4 LDG.E.64 R22, desc[UR4][R26.64] ;  /* 0x000000041a16c981 */ /* 0x000ea8000c1e1b00 */
[----:B------:R-:W2:Y:S01]  /*11e0*/  @!P3 LDG.E.64 R20, desc[UR4][R24.64] ;  /* 0x000000041814b981 */ /* 0x000ea2000c1e1b00 */
[----:B-1----:R-:W0:Y:S01]  /*11f0*/  MUFU.RCP64H R29, UR6 ;  /* 0x00000006001d7d08 */ /* 0x002e220008001800 */
[----:B------:R-:W-:-:S06]  /*1200*/  IMAD.MOV.U32 R28, RZ, RZ, 0x1 ;  /* 0x00000001ff1c7424 */ /* 0x000fcc00078e00ff */
[----:B0-----:R-:W-:-:S08]  /*1210*/  DFMA R36, R28, -R6, 1 ;  /* 0x3ff000001c24742b */ /* 0x001fd00000000806 */
[----:B------:R-:W-:-:S08]  /*1220*/  DFMA R36, R36, R36, R36 ;  /* 0x000000242424722b */ /* 0x000fd00000000024 */
[----:B------:R-:W-:-:S08]  /*1230*/  DFMA R36, R28, R36, R28 ;  /* 0x000000241c24722b */ /* 0x000fd0000000001c */
[----:B------:R-:W-:-:S08]  /*1240*/  DFMA R28, R36, -R6, 1 ;  /* 0x3ff00000241c742b */ /* 0x000fd00000000806 */
[----:B------:R-:W-:Y:S01]  /*1250*/  DFMA R28, R36, R28, R36 ;  /* 0x0000001c241c722b */ /* 0x000fe20000000024 */
[----:B------:R-:W-:Y:S01]  /*1260*/  BSSY.RECONVERGENT B1, `(.L_x_6) ;  /* 0x0000011000017945 */ /* 0x000fe20003800200 */
[----:B--2---:R-:W-:-:S08]  /*1270*/  DADD R20, -R22, R20 ;  /* 0x0000000016147229 */ /* 0x004fd00000000114 */
[----:B------:R-:W-:-:S08]  /*1280*/  DMUL R24, R20, -0.5 ;  /* 0xbfe0000014187828 */ /* 0x000fd00000000000 */
[----:B------:R-:W-:-:S08]  /*1290*/  DMUL R20, R28, R24 ;  /* 0x000000181c147228 */ /* 0x000fd00000000000 */
[----:B------:R-:W-:-:S08]  /*12a0*/  DFMA R6, R20, -R6, R24 ;  /* 0x800000061406722b */ /* 0x000fd00000000018 */
[----:B------:R-:W-:Y:S01]  /*12b0*/  DFMA R6, R28, R6, R20 ;  /* 0x000000061c06722b */ /* 0x000fe20000000014 */
[----:B------:R-:W-:-:S09]  /*12c0*/  FSETP.GEU.AND P5, PT, |R25|, 6.5827683646048100446e-37, PT ;  /* 0x036000001900780b */ /* 0x000fd20003fae200 */
[----:B------:R-:W-:-:S05]  /*12d0*/  FFMA R5, RZ, UR6, R7 ;  /* 0x00000006ff057c23 */ /* 0x000fca0008000007 */
[----:B------:R-:W-:-:S13]  /*12e0*/  FSETP.GT.AND P0, PT, |R5|, 1.469367938527859385e-39, PT ;  /* 0x001000000500780b */ /* 0x000fda0003f04200 */
[----:B---3--:R-:W-:Y:S05]  /*12f0*/  @P0 BRA P5, `(.L_x_7) ;  /* 0x00000000001c0947 */ /* 0x008fea0002800000 */
[----:B------:R-:W0:Y:S01]  /*1300*/  LDCU.64 UR6, c[0x0][0x3e0] ;  /* 0x00007c00ff0677ac */ /* 0x000e220008000a00 */
[----:B------:R-:W-:Y:S01]  /*1310*/  MOV R6, 0x1350 ;  /* 0x0000135000067802 */ /* 0x000fe20000000f00 */
[----:B0-----:R-:W-:Y:S02]  /*1320*/  IMAD.U32 R22, RZ, RZ, UR6 ;  /* 0x00000006ff167e24 */ /* 0x001fe4000f8e00ff */
[----:B------:R-:W-:-:S07]  /*1330*/  IMAD.U32 R23, RZ, RZ, UR7 ;  /* 0x00000007ff177e24 */ /* 0x000fce000f8e00ff */
[----:B------:R-:W-:Y:S05]  /*1340*/  CALL.REL.NOINC `($__internal_0_$__cuda_sm20_div_rn_f64_full) ;  /* 0x0000002800d47944 */ /* 0x000fea0003c00000 */
[----:B------:R-:W-:Y:S02]  /*1350*/  IMAD.MOV.U32 R6, RZ, RZ, R8 ;  /* 0x000000ffff067224 */ /* 0x000fe400078e0008 */
[----:B------:R-:W-:-:S07]  /*1360*/  IMAD.MOV.U32 R7, RZ, RZ, R5 ;  /* 0x000000ffff077224 */ /* 0x000fce00078e0005 */
.L_x_7:
[----:B------:R-:W-:Y:S05]  /*1370*/  BSYNC.RECONVERGENT B1 ;  /* 0x0000000000017941 */ /* 0x000fea0003800200 */
.L_x_6:
[----:B------:R-:W2:Y:S01]  /*1380*/  LDG.E.64 R30, desc[UR4][R16.64] ;  /* 0x00000004101e7981 */ /* 0x000ea2000c1e1b00 */
[----:B------:R-:W0:Y:S01]  /*1390*/  LDCU UR8, c[0x0][0x3d8] ;  /* 0x00007b00ff0877ac */ /* 0x000e220008000800 */
[----:B------:R-:W-:Y:S01]  /*13a0*/  ISETP.GE.AND P0, PT, R10, -0x1, PT ;  /* 0xffffffff0a00780c */ /* 0x000fe20003f06270 */
[----:B------:R-:W1:Y:S01]  /*13b0*/  F2F.F32.F64 R7, R6 ;  /* 0x0000000600077310 */ /* 0x000e620000301000 */
[----:B------:R-:W3:Y:S01]  /*13c0*/  @!P1 LDC.64 R22, c[0x0][0x3b0] ;  /* 0x0000ec00ff169b82 */ /* 0x000ee20000000a00 */
[----:B------:R-:W2:Y:S01]  /*13d0*/  LDCU.64 UR6, c[0x0][0x3e8] ;  /* 0x00007d00ff0677ac */ /* 0x000ea20008000a00 */
[----:B------:R-:W-:Y:S01]  /*13e0*/  ISETP.LT.OR P0, PT, R9, RZ, !P0 ;  /* 0x000000ff0900720c */ /* 0x000fe20004701670 */
[----:B------:R-:W-:-:S03]  /*13f0*/  @!P1 VIADD R26, R12, 0xffffffff ;  /* 0xffffffff0c1a9836 */ /* 0x000fc60000000000 */
[----:B------:R-:W-:Y:S01]  /*1400*/  ISETP.LT.OR P0, PT, R11, RZ, P0 ;  /* 0x000000ff0b00720c */ /* 0x000fe20000701670 */
[----:B-1----:R-:W-:-:S03]  /*1410*/  FMUL R5, R32, R7 ;  /* 0x0000000720057220 */ /* 0x002fc60000400000 */
[----:B0-----:R-:W-:Y:S01]  /*1420*/  ISETP.GE.OR P0, PT, R9, UR8, P0 ;  /* 0x0000000809007c0c */ /* 0x001fe20008706670 */
[----:B------:R-:W-:Y:S01]  /*1430*/  @!P1 IMAD R27, R26, UR8, R11 ;  /* 0x000000081a1b9c24 */ /* 0x000fe2000f8e020b */
[----:B------:R-:W0:Y:S01]  /*1440*/  LDC.64 R6, c[0x0][0x3e0] ;  /* 0x0000f800ff067b82 */ /* 0x000e220000000a00 */
[----:B------:R-:W2:Y:S01]  /*1450*/  F2F.F64.F32 R24, R5 ;  /* 0x0000000500187310 */ /* 0x000ea20000201800 */
[----:B------:R-:W-:-:S04]  /*1460*/  ISETP.GE.OR P0, PT, R34, UR8, P0 ;  /* 0x0000000822007c0c */ /* 0x000fc80008706670 */
[----:B------:R-:W-:Y:S01]  /*1470*/  ISETP.GE.OR P5, PT, R11, UR8, P0 ;  /* 0x000000080b007c0c */ /* 0x000fe200087a6670 */
[----:B---3--:R-:W-:Y:S01]  /*1480*/  @!P1 IMAD.WIDE R26, R27, 0x8, R22 ;  /* 0x000000081b1a9825 */ /* 0x008fe200078e0216 */
[----:B------:R-:W-:-:S11]  /*1490*/  CS2R R22, SRZ ;  /* 0x0000000000167805 */ /* 0x000fd6000001ff00 */
[----:B------:R-:W1:Y:S01]  /*14a0*/  @!P5 LDC.64 R20, c[0x0][0x3b0] ;  /* 0x0000ec00ff14db82 */ /* 0x000e620000000a00 */
[----:B------:R-:W-:-:S04]  /*14b0*/  @!P5 IMAD R8, R9, UR8, R34 ;  /* 0x000000080908dc24 */ /* 0x000fc8000f8e0222 */
[----:B------:R-:W-:Y:S01]  /*14c0*/  @!P5 IMAD R29, R8, UR8, R11 ;  /* 0x00000008081ddc24 */ /* 0x000fe2000f8e020b */
[----:B--2---:R-:W-:Y:S01]  /*14d0*/  DFMA R30, R24, UR6, R30 ;  /* 0x00000006181e7c2b */ /* 0x004fe2000800001e */
[----:B------:R-:W2:Y:S02]  /*14e0*/  LDCU UR6, c[0x0][0x3e4] ;  /* 0x00007c80ff0677ac */ /* 0x000ea40008000800 */
[----:B-1----:R-:W-:Y:S01]  /*14f0*/  @!P5 IMAD.WIDE R24, R29, 0x8, R20 ;  /* 0x000000081d18d825 */ /* 0x002fe200078e0214 */
[----:B------:R-:W-:-:S03]  /*1500*/  CS2R R20, SRZ ;  /* 0x0000000000147805 */ /* 0x000fc6000001ff00 */
[----:B------:R1:W-:Y:S04]  /*1510*/  STG.E.64 desc[UR4][R16.64], R30 ;  /* 0x0000001e10007986 */ /* 0x0003e8000c101b04 */
[----:B------:R-:W3:Y:S04]  /*1520*/  @!P1 LDG.E.64 R22, desc[UR4][R26.64] ;  /* 0x000000041a169981 */ /* 0x000ee8000c1e1b00 */
[----:B------:R-:W3:Y:S01]  /*1530*/  @!P5 LDG.E.64 R20, desc[UR4][R24.64] ;  /* 0x000000041814d981 */ /* 0x000ee2000c1e1b00 */
[----:B------:R-:W-:Y:S01]  /*1540*/  IMAD.MOV.U32 R28, RZ, RZ, 0x1 ;  /* 0x00000001ff1c7424 */ /* 0x000fe200078e00ff */
[----:B------:R-:W-:Y:S01]  /*1550*/  BSSY.RECONVERGENT B1, `(.L_x_8) ;  /* 0x0000017000017945 */ /* 0x000fe20003800200 */
[----:B--2---:R-:W0:Y:S04]  /*1560*/  MUFU.RCP64H R29, UR6 ;  /* 0x00000006001d7d08 */ /* 0x004e280008001800 */
[----:B0-----:R-:W-:-:S08]  /*1570*/  DFMA R36, R28, -R6, 1 ;  /* 0x3ff000001c24742b */ /* 0x001fd00000000806 */
[----:B------:R-:W-:-:S08]  /*1580*/  DFMA R36, R36, R36, R36 ;  /* 0x000000242424722b */ /* 0x000fd00000000024 */
[----:B------:R-:W-:-:S08]  /*1590*/  DFMA R36, R28, R36, R28 ;  /* 0x000000241c24722b */ /* 0x000fd0000000001c */
[----:B------:R-:W-:-:S08]  /*15a0*/  DFMA R28, R36, -R6, 1 ;  /* 0x3ff00000241c742b */ /* 0x000fd00000000806 */
[----:B------:R-:W-:Y:S02]  /*15b0*/  DFMA R28, R36, R28, R36 ;  /* 0x0000001c241c722b */ /* 0x000fe40000000024 */
[----:B---3--:R-:W-:-:S08]  /*15c0*/  DADD R20, -R22, R20 ;  /* 0x0000000016147229 */ /* 0x008fd00000000114 */
        /* <DEDUP_REMOVED lines=12> */
[----:B------:R-:W-:Y:S05]  /*1690*/  CALL.REL.NOINC `($__internal_0_$__cuda_sm20_div_rn_f64_full) ;  /* 0x0000002800007944 */ /* 0x000fea0003c00000 */
[----:B------:R-:W-:Y:S01]  /*16a0*/  MOV R6, R8 ;  /* 0x0000000800067202 */ /* 0x000fe20000000f00 */
[----:B------:R-:W-:-:S07]  /*16b0*/  IMAD.MOV.U32 R7, RZ, RZ, R5 ;  /* 0x000000ffff077224 */ /* 0x000fce00078e0005 */
.L_x_9:
[----:B------:R-:W-:Y:S05]  /*16c0*/  BSYNC.RECONVERGENT B1 ;  /* 0x0000000000017941 */ /* 0x000fea0003800200 */
.L_x_8:
[----:B------:R-:W0:Y:S01]  /*16d0*/  F2F.F32.F64 R6, R6 ;  /* 0x0000000600067310 */ /* 0x000e220000301000 */
[----:B------:R-:W1:Y:S01]  /*16e0*/  LDC.64 R24, c[0x0][0x3b0] ;  /* 0x0000ec00ff187b82 */ /* 0x000e620000000a00 */
[----:B------:R-:W2:Y:S01]  /*16f0*/  LDCU.64 UR6, c[0x0][0x3e8] ;  /* 0x00007d00ff0677ac */ /* 0x000ea20008000a00 */
[----:B------:R-:W-:Y:S02]  /*1700*/  ISETP.NE.AND P0, PT, R35, RZ, PT ;  /* 0x000000ff2300720c */ /* 0x000fe40003f05270 */
[----:B------:R-:W-:Y:S01]  /*1710*/  CS2R R22, SRZ ;  /* 0x0000000000167805 */ /* 0x000fe2000001ff00 */
[----:B0-----:R-:W-:-:S03]  /*1720*/  FMUL R5, R3, R6 ;  /* 0x0000000603057220 */ /* 0x001fc60000400000 */
[----:B------:R-:W0:Y:S01]  /*1730*/  LDC.64 R6, c[0x0][0x3e0] ;  /* 0x0000f800ff067b82 */ /* 0x000e220000000a00 */
[----:B------:R-:W2:Y:S01]  /*1740*/  F2F.F64.F32 R20, R5 ;  /* 0x0000000500147310 */ /* 0x000ea20000201800 */
[----:B-1----:R-:W-:Y:S01]  /*1750*/  IMAD.WIDE R24, R0, 0x8, R24 ;  /* 0x0000000800187825 */ /* 0x002fe200078e0218 */
[----:B--2---:R-:W-:Y:S01]  /*1760*/  DFMA R30, R20, UR6, R30 ;  /* 0x00000006141e7c2b */ /* 0x004fe2000800001e */
[----:B------:R-:W1:Y:S01]  /*1770*/  LDCU UR6, c[0x0][0x3e4] ;  /* 0x00007c80ff0677ac */ /* 0x000e620008000800 */
[----:B------:R-:W-:-:S05]  /*1780*/  CS2R R20, SRZ ;  /* 0x0000000000147805 */ /* 0x000fca000001ff00 */
[----:B------:R2:W-:Y:S04]  /*1790*/  STG.E.64 desc[UR4][R16.64], R30 ;  /* 0x0000001e10007986 */ /* 0x0005e8000c101b04 */
[----:B------:R-:W3:Y:S04]  /*17a0*/  @!P0 LDG.E.64 R20, desc[UR4][R24.64] ;  /* 0x0000000418148981 */ /* 0x000ee8000c1e1b00 */
[----:B------:R-:W3:Y:S01]  /*17b0*/  @!P2 LDG.E.64 R22, desc[UR4][R24.64+-0x10] ;  /* 0xfffff0041816a981 */ /* 0x000ee2000c1e1b00 */
[----:B------:R-:W-:Y:S01]  /*17c0*/  IMAD.MOV.U32 R26, RZ, RZ, 0x1 ;  /* 0x00000001ff1a7424 */ /* 0x000fe200078e00ff */
[----:B------:R-:W-:Y:S01]  /*17d0*/  BSSY.RECONVERGENT B1, `(.L_x_10) ;  /* 0x0000017000017945 */ /* 0x000fe20003800200 */
[----:B-1----:R-:W0:Y:S04]  /*17e0*/  MUFU.RCP64H R27, UR6 ;  /* 0x00000006001b7d08 */ /* 0x002e280008001800 */
        /* <DEDUP_REMOVED lines=18> */
[----:B------:R-:W-:Y:S05]  /*1910*/  CALL.REL.NOINC `($__internal_0_$__cuda_sm20_div_rn_f64_full) ;  /* 0x0000002400607944 */ /* 0x000fea0003c00000 */
[----:B------:R-:W-:Y:S02]  /*1920*/  IMAD.MOV.U32 R6, RZ, RZ, R8 ;  /* 0x000000ffff067224 */ /* 0x000fe400078e0008 */
[----:B------:R-:W-:-:S07]  /*1930*/  IMAD.MOV.U32 R7, RZ, RZ, R5 ;  /* 0x000000ffff077224 */ /* 0x000fce00078e0005 */
.L_x_11:
[----:B------:R-:W-:Y:S05]  /*1940*/  BSYNC.RECONVERGENT B1 ;  /* 0x0000000000017941 */ /* 0x000fea0003800200 */
.L_x_10:
[----:B------:R-:W0:Y:S01]  /*1950*/  F2F.F32.F64 R7, R6 ;  /* 0x0000000600077310 */ /* 0x000e220000301000 */
[----:B------:R-:W1:Y:S01]  /*1960*/  @!P3 LDC R8, c[0x0][0x3d8] ;  /* 0x0000f600ff08bb82 */ /* 0x000e620000000800 */
[----:B------:R-:W2:Y:S01]  /*1970*/  LDCU.64 UR6, c[0x0][0x3e8] ;  /* 0x00007d00ff0677ac */ /* 0x000ea20008000a00 */
[----:B------:R-:W-:-:S06]  /*1980*/  @!P4 VIADD R27, R9, 0xffffffff ;  /* 0xffffffff091bc836 */ /* 0x000fcc0000000000 */
[----:B------:R-:W3:Y:S01]  /*1990*/  @!P4 LDC R26, c[0x0][0x3d8] ;  /* 0x0000f600ff1acb82 */ /* 0x000ee20000000800 */
[----:B0-----:R-:W-:-:S07]  /*19a0*/  FMUL R5, R2, R7 ;  /* 0x0000000702057220 */ /* 0x001fce0000400000 */
[----:B------:R-:W0:Y:S01]  /*19b0*/  @!P3 LDC.64 R22, c[0x0][0x3b8] ;  /* 0x0000ee00ff16bb82 */ /* 0x000e220000000a00 */
[----:B------:R-:W2:Y:S07]  /*19c0*/  F2F.F64.F32 R24, R5 ;  /* 0x0000000500187310 */ /* 0x000eae0000201800 */
[----:B------:R-:W4:Y:S01]  /*19d0*/  @!P4 LDC.64 R20, c[0x0][0x3b8] ;  /* 0x0000ee00ff14cb82 */ /* 0x000f220000000a00 */
[----:B-1----:R-:W-:-:S04]  /*19e0*/  @!P3 IMAD R13, R13, R8, R10 ;  /* 0x000000080d0db224 */ /* 0x002fc800078e020a */
[--C-:B------:R-:W-:Y:S02]  /*19f0*/  @!P3 IMAD R13, R13, R8, R11.reuse ;  /* 0x000000080d0db224 */ /* 0x100fe400078e020b */
[-C--:B---3--:R-:W-:Y:S01]  /*1a00*/  @!P4 IMAD R27, R27, R26.reuse, R10 ;  /* 0x0000001a1b1bc224 */ /* 0x088fe200078e020a */
[----:B--2---:R-:W-:Y:S01]  /*1a10*/  DFMA R24, R24, UR6, R30 ;  /* 0x0000000618187c2b */ /* 0x004fe2000800001e */
[----:B------:R-:W1:Y:S01]  /*1a20*/  LDCU UR6, c[0x0][0x3e4] ;  /* 0x00007c80ff0677ac */ /* 0x000e620008000800 */
[----:B------:R-:W2:Y:S01]  /*1a30*/  LDC.64 R6, c[0x0][0x3e0] ;  /* 0x0000f800ff067b82 */ /* 0x000ea20000000a00 */
[----:B------:R-:W-:Y:S02]  /*1a40*/  @!P4 IMAD R29, R27, R26, R11 ;  /* 0x0000001a1b1dc224 */ /* 0x000fe400078e020b */
[----:B0-----:R-:W-:Y:S01]  /*1a50*/  @!P3 IMAD.WIDE R26, R13, 0x8, R22 ;  /* 0x000000080d1ab825 */ /* 0x001fe200078e0216 */
[----:B------:R-:W-:Y:S01]  /*1a60*/  CS2R R22, SRZ ;  /* 0x0000000000167805 */ /* 0x000fe2000001ff00 */
[----:B------:R0:W-:Y:S02]  /*1a70*/  STG.E.64 desc[UR4][R16.64], R24 ;  /* 0x0000001810007986 */ /* 0x0001e4000c101b04 */
[----:B----4-:R-:W-:Y:S01]  /*1a80*/  @!P4 IMAD.WIDE R28, R29, 0x8, R20 ;  /* 0x000000081d1cc825 */ /* 0x010fe200078e0214 */
[----:B------:R-:W-:-:S04]  /*1a90*/  CS2R R20, SRZ ;  /* 0x0000000000147805 */ /* 0x000fc8000001ff00 */
[----:B------:R-:W3:Y:S04]  /*1aa0*/  @!P4 LDG.E.64 R22, desc[UR4][R28.64] ;  /* 0x000000041c16c981 */ /* 0x000ee8000c1e1b00 */
[----:B------:R-:W3:Y:S01]  /*1ab0*/  @!P3 LDG.E.64 R20, desc[UR4][R26.64] ;  /* 0x000000041a14b981 */ /* 0x000ee2000c1e1b00 */
[----:B-1----:R-:W2:Y:S01]  /*1ac0*/  MUFU.RCP64H R31, UR6 ;  /* 0x00000006001f7d08 */ /* 0x002ea20008001800 */
[----:B------:R-:W-:-:S06]  /*1ad0*/  IMAD.MOV.U32 R30, RZ, RZ, 0x1 ;  /* 0x00000001ff1e7424 */ /* 0x000fcc00078e00ff */
[----:B--2---:R-:W-:-:S08]  /*1ae0*/  DFMA R36, R30, -R6, 1 ;  /* 0x3ff000001e24742b */ /* 0x004fd00000000806 */
[----:B------:R-:W-:-:S08]  /*1af0*/  DFMA R36, R36, R36, R36 ;  /* 0x000000242424722b */ /* 0x000fd00000000024 */
[----:B------:R-:W-:-:S08]  /*1b00*/  DFMA R36, R30, R36, R30 ;  /* 0x000000241e24722b */ /* 0x000fd0000000001e */
[----:B------:R-:W-:-:S08]  /*1b10*/  DFMA R30, R36, -R6, 1 ;  /* 0x3ff00000241e742b */ /* 0x000fd00000000806 */
[----:B------:R-:W-:Y:S01]  /*1b20*/  DFMA R30, R36, R30, R36 ;  /* 0x0000001e241e722b */ /* 0x000fe20000000024 */
[----:B------:R-:W-:Y:S01]  /*1b30*/  BSSY.RECONVERGENT B1, `(.L_x_12) ;  /* 0x0000011000017945 */ /* 0x000fe20003800200 */
[----:B---3--:R-:W-:-:S08]  /*1b40*/  DADD R20, -R22, R20 ;  /* 0x0000000016147229 */ /* 0x008fd00000000114 */
[----:B0-----:R-:W-:-:S08]  /*1b50*/  DMUL R24, R20, -0.5 ;  /* 0xbfe0000014187828 */ /* 0x001fd00000000000 */
[----:B------:R-:W-:-:S08]  /*1b60*/  DMUL R20, R30, R24 ;  /* 0x000000181e147228 */ /* 0x000fd00000000000 */
[----:B------:R-:W-:-:S08]  /*1b70*/  DFMA R6, R20, -R6, R24 ;  /* 0x800000061406722b */ /* 0x000fd00000000018 */
[----:B------:R-:W-:Y:S01]  /*1b80*/  DFMA R6, R30, R6, R20 ;  /* 0x000000061e06722b */ /* 0x000fe20000000014 */
[----:B------:R-:W-:-:S09]  /*1b90*/  FSETP.GEU.AND P3, PT, |R25|, 6.5827683646048100446e-37, PT ;  /* 0x036000001900780b */ /* 0x000fd20003f6e200 */
[----:B------:R-:W-:-:S05]  /*1ba0*/  FFMA R5, RZ, UR6, R7 ;  /* 0x00000006ff057c23 */ /* 0x000fca0008000007 */
[----:B------:R-:W-:-:S13]  /*1bb0*/  FSETP.GT.AND P0, PT, |R5|, 1.469367938527859385e-39, PT ;  /* 0x001000000500780b */ /* 0x000fda0003f04200 */
[----:B------:R-:W-:Y:S05]  /*1bc0*/  @P0 BRA P3, `(.L_x_13) ;  /* 0x00000000001c0947 */ /* 0x000fea0001800000 */
[----:B------:R-:W0:Y:S01]  /*1bd0*/  LDCU.64 UR6, c[0x0][0x3e0] ;  /* 0x00007c00ff0677ac */ /* 0x000e220008000a00 */
[----:B------:R-:W-:Y:S01]  /*1be0*/  MOV R6, 0x1c20 ;  /* 0x00001c2000067802 */ /* 0x000fe20000000f00 */
[----:B0-----:R-:W-:Y:S02]  /*1bf0*/  IMAD.U32 R22, RZ, RZ, UR6 ;  /* 0x00000006ff167e24 */ /* 0x001fe4000f8e00ff */
[----:B------:R-:W-:-:S07]  /*1c00*/  IMAD.U32 R23, RZ, RZ, UR7 ;  /* 0x00000007ff177e24 */ /* 0x000fce000f8e00ff */
[----:B------:R-:W-:Y:S05]  /*1c10*/  CALL.REL.NOINC `($__internal_0_$__cuda_sm20_div_rn_f64_full) ;  /* 0x0000002000a07944 */ /* 0x000fea0003c00000 */
[----:B------:R-:W-:Y:S01]  /*1c20*/  MOV R6, R8 ;  /* 0x0000000800067202 */ /* 0x000fe20000000f00 */
[----:B------:R-:W-:-:S07]  /*1c30*/  IMAD.MOV.U32 R7, RZ, RZ, R5 ;  /* 0x000000ffff077224 */ /* 0x000fce00078e0005 */
.L_x_13:
[----:B------:R-:W-:Y:S05]  /*1c40*/  BSYNC.RECONVERGENT B1 ;  /* 0x0000000000017941 */ /* 0x000fea0003800200 */
.L_x_12:
[----:B------:R-:W2:Y:S01]  /*1c50*/  LDG.E.64 R24, desc[UR4][R14.64] ;  /* 0x000000040e187981 */ /* 0x000ea2000c1e1b00 */
[----:B------:R-:W0:Y:S01]  /*1c60*/  F2F.F32.F64 R7, R6 ;  /* 0x0000000600077310 */ /* 0x000e220000301000 */
[----:B------:R-:W1:Y:S01]  /*1c70*/  @!P5 LDC R8, c[0x0][0x3d8] ;  /* 0x0000f600ff08db82 */ /* 0x000e620000000800 */
[----:B------:R-:W2:Y:S01]  /*1c80*/  LDCU.64 UR6, c[0x0][0x3e8] ;  /* 0x00007d00ff0677ac */ /* 0x000ea20008000a00 */
[----:B------:R-:W-:-:S06]  /*1c90*/  @!P1 VIADD R12, R12, 0xffffffff ;  /* 0xffffffff0c0c9836 */ /* 0x000fcc0000000000 */
[----:B------:R-:W3:Y:S01]  /*1ca0*/  @!P1 LDC R5, c[0x0][0x3d8] ;  /* 0x0000f600ff059b82 */ /* 0x000ee20000000800 */
[----:B0-----:R-:W-:Y:S01]  /*1cb0*/  FMUL R26, R32, R7 ;  /* 0x00000007201a7220 */ /* 0x001fe20000400000 */
[----:B------:R-:W-:-:S06]  /*1cc0*/  CS2R R6, SRZ ;  /* 0x0000000000067805 */ /* 0x000fcc000001ff00 */
[----:B------:R-:W0:Y:S01]  /*1cd0*/  @!P5 LDC.64 R20, c[0x0][0x3b8] ;  /* 0x0000ee00ff14db82 */ /* 0x000e220000000a00 */
[----:B------:R-:W2:Y:S07]  /*1ce0*/  F2F.F64.F32 R26, R26 ;  /* 0x0000001a001a7310 */ /* 0x000eae0000201800 */
[----:B------:R-:W4:Y:S01]  /*1cf0*/  @!P1 LDC.64 R22, c[0x0][0x3b8] ;  /* 0x0000ee00ff169b82 */ /* 0x000f220000000a00 */
[----:B-1----:R-:W-:-:S04]  /*1d00*/  @!P5 IMAD R9, R9, R8, R34 ;  /* 0x000000080909d224 */ /* 0x002fc800078e0222 */
[--C-:B------:R-:W-:Y:S02]  /*1d10*/  @!P5 IMAD R9, R9, R8, R11.reuse ;  /* 0x000000080909d224 */ /* 0x100fe400078e020b */
[----:B---3--:R-:W-:Y:S02]  /*1d20*/  @!P1 IMAD R5, R12, R5, R11 ;  /* 0x000000050c059224 */ /* 0x008fe400078e020b */
[----:B0-----:R-:W-:Y:S01]  /*1d30*/  @!P5 IMAD.WIDE R20, R9, 0x8, R20 ;  /* 0x000000080914d825 */ /* 0x001fe200078e0214 */
[----:B------:R-:W-:-:S03]  /*1d40*/  CS2R R8, SRZ ;  /* 0x0000000000087805 */ /* 0x000fc6000001ff00 */
[----:B----4-:R-:W-:Y:S01]  /*1d50*/  @!P1 IMAD.WIDE R22, R5, 0x8, R22 ;  /* 0x0000000805169825 */ /* 0x010fe200078e0216 */
[----:B--2---:R-:W-:Y:S01]  /*1d60*/  DFMA R10, R26, UR6, R24 ;  /* 0x000000061a0a7c2b */ /* 0x004fe20008000018 */
[----:B------:R-:W0:Y:S01]  /*1d70*/  LDCU UR6, c[0x0][0x3e4] ;  /* 0x00007c80ff0677ac */ /* 0x000e220008000800 */
[----:B------:R-:W1:Y:S05]  /*1d80*/  LDC.64 R26, c[0x0][0x3e0] ;  /* 0x0000f800ff1a7b82 */ /* 0x000e6a0000000a00 */
[----:B------:R2:W-:Y:S04]  /*1d90*/  STG.E.64 desc[UR4][R14.64], R10 ;  /* 0x0000000a0e007986 */ /* 0x0005e8000c101b04 */
[----:B------:R-:W3:Y:S04]  /*1da0*/  @!P5 LDG.E.64 R6, desc[UR4][R20.64] ;  /* 0x000000041406d981 */ /* 0x000ee8000c1e1b00 */
[----:B------:R-:W3:Y:S01]  /*1db0*/  @!P1 LDG.E.64 R8, desc[UR4][R22.64] ;  /* 0x0000000416089981 */ /* 0x000ee2000c1e1b00 */
[----:B------:R-:W-:Y:S01]  /*1dc0*/  IMAD.MOV.U32 R12, RZ, RZ, 0x1 ;  /* 0x00000001ff0c7424 */ /* 0x000fe200078e00ff */
[----:B------:R-:W-:Y:S01]  /*1dd0*/  BSSY.RECONVERGENT B1, `(.L_x_14) ;  /* 0x0000016000017945 */ /* 0x000fe20003800200 */
[----:B0-----:R-:W1:Y:S04]  /*1de0*/  MUFU.RCP64H R13, UR6 ;  /* 0x00000006000d7d08 */ /* 0x001e680008001800 */
[----:B-1----:R-:W-:-:S08]  /*1df0*/  DFMA R24, R12, -R26, 1 ;  /* 0x3ff000000c18742b */ /* 0x002fd0000000081a */
        /* <DEDUP_REMOVED lines=18> */
[----:B------:R-:W-:-:S07]  /*1f20*/  IMAD.MOV.U32 R9, RZ, RZ, R5 ;  /* 0x000000ffff097224 */ /* 0x000fce00078e0005 */
.L_x_15:
[----:B------:R-:W-:Y:S05]  /*1f30*/  BSYNC.RECONVERGENT B1 ;  /* 0x0000000000017941 */ /* 0x000fea0003800200 */
.L_x_14:
[----:B------:R-:W0:Y:S01]  /*1f40*/  F2F.F32.F64 R8, R8 ;  /* 0x0000000800087310 */ /* 0x000e220000301000 */
[----:B------:R-:W1:Y:S01]  /*1f50*/  LDC.64 R20, c[0x0][0x3b8] ;  /* 0x0000ee00ff147b82 */ /* 0x000e620000000a00 */
[----:B------:R-:W2:Y:S01]  /*1f60*/  LDCU.64 UR6, c[0x0][0x3e8] ;  /* 0x00007d00ff0677ac */ /* 0x000ea20008000a00 */
[----:B------:R-:W-:Y:S02]  /*1f70*/  ISETP.NE.AND P0, PT, R35, RZ, PT ;  /* 0x000000ff2300720c */ /* 0x000fe40003f05270 */
[----:B------:R-:W-:-:S04]  /*1f80*/  CS2R R12, SRZ ;  /* 0x00000000000c7805 */ /* 0x000fc8000001ff00 */
[----:B------:R-:W3:Y:S01]  /*1f90*/  LDC.64 R22, c[0x0][0x3e0] ;  /* 0x0000f800ff167b82 */ /* 0x000ee20000000a00 */
[----:B0-----:R-:W-:-:S04]  /*1fa0*/  FMUL R3, R3, R8 ;  /* 0x0000000803037220 */ /* 0x001fc80000400000 */
[----:B------:R-:W2:Y:S02]  /*1fb0*/  F2F.F64.F32 R6, R3 ;  /* 0x0000000300067310 */ /* 0x000ea40000201800 */
[----:B--2---:R-:W-:Y:S01]  /*1fc0*/  DFMA R10, R6, UR6, R10 ;  /* 0x00000006060a7c2b */ /* 0x004fe2000800000a */
[----:B------:R-:W0:Y:S01]  /*1fd0*/  LDCU UR6, c[0x0][0x3e4] ;  /* 0x00007c80ff0677ac */ /* 0x000e220008000800 */
[----:B-1----:R-:W-:Y:S01]  /*1fe0*/  IMAD.WIDE R6, R0, 0x8, R20 ;  /* 0x0000000800067825 */ /* 0x002fe200078e0214 */
[----:B------:R-:W-:-:S04]  /*1ff0*/  CS2R R20, SRZ ;  /* 0x0000000000147805 */ /* 0x000fc8000001ff00 */
[----:B------:R1:W-:Y:S04]  /*2000*/  STG.E.64 desc[UR4][R14.64], R10 ;  /* 0x0000000a0e007986 */ /* 0x0003e8000c101b04 */
[----:B------:R-:W2:Y:S04]  /*2010*/  @!P0 LDG.E.64 R12, desc[UR4][R6.64] ;  /* 0x00000004060c8981 */ /* 0x000ea8000c1e1b00 */
[----:B------:R-:W2:Y:S01]  /*2020*/  @!P2 LDG.E.64 R20, desc[UR4][R6.64+-0x10] ;  /* 0xfffff0040614a981 */ /* 0x000ea2000c1e1b00 */
[----:B------:R-:W-:Y:S01]  /*2030*/  IMAD.MOV.U32 R8, RZ, RZ, 0x1 ;  /* 0x00000001ff087424 */ /* 0x000fe200078e00ff */
[----:B------:R-:W-:Y:S01]  /*2040*/  BSSY.RECONVERGENT B1, `(.L_x_16) ;  /* 0x0000016000017945 */ /* 0x000fe20003800200 */
[----:B0-----:R-:W3:Y:S04]  /*2050*/  MUFU.RCP64H R9, UR6 ;  /* 0x0000000600097d08 */ /* 0x001ee80008001800 */
[----:B---3--:R-:W-:-:S08]  /*2060*/  DFMA R24, R8, -R22, 1 ;  /* 0x3ff000000818742b */ /* 0x008fd00000000816 */
[----:B------:R-:W-:-:S08]  /*2070*/  DFMA R24, R24, R24, R24 ;  /* 0x000000181818722b */ /* 0x000fd00000000018 */
[----:B------:R-:W-:-:S08]  /*2080*/  DFMA R24, R8, R24, R8 ;  /* 0x000000180818722b */ /* 0x000fd00000000008 */
[----:B------:R-:W-:Y:S02]  /*2090*/  DFMA R8, R24, -R22, 1 ;  /* 0x3ff000001808742b */ /* 0x000fe40000000816 */
[----:B--2---:R-:W-:-:S06]  /*20a0*/  DADD R12, -R20, R12 ;  /* 0x00000000140c7229 */ /* 0x004fcc000000010c */
[----:B------:R-:W-:Y:S02]  /*20b0*/  DFMA R20, R24, R8, R24 ;  /* 0x000000081814722b */ /* 0x000fe40000000018 */
        /* <DEDUP_REMOVED lines=13> */
[----:B------:R-:W-:-:S07]  /*2190*/  IMAD.MOV.U32 R9, RZ, RZ, R5 ;  /* 0x000000ffff097224 */ /* 0x000fce00078e0005 */
.L_x_17:
[----:B------:R-:W-:Y:S05]  /*21a0*/  BSYNC.RECONVERGENT B1 ;  /* 0x0000000000017941 */ /* 0x000fea0003800200 */
.L_x_16:
[----:B------:R-:W0:Y:S01]  /*21b0*/  F2F.F32.F64 R9, R8 ;  /* 0x0000000800097310 */ /* 0x000e220000301000 */
[----:B------:R-:W1:Y:S01]  /*21c0*/  LDCU.64 UR6, c[0x0][0x3e8] ;  /* 0x00007d00ff0677ac */ /* 0x000e620008000a00 */
[----:B0-----:R-:W-:-:S06]  /*21d0*/  FMUL R0, R2, R9 ;  /* 0x0000000902007220 */ /* 0x001fcc0000400000 */
[----:B------:R-:W1:Y:S02]  /*21e0*/  F2F.F64.F32 R2, R0 ;  /* 0x0000000000027310 */ /* 0x000e640000201800 */
[----:B-1----:R-:W-:-:S07]  /*21f0*/  DFMA R2, R2, UR6, R10 ;  /* 0x0000000602027c2b */ /* 0x002fce000800000a */
[----:B------:R0:W-:Y:S04]  /*2200*/  STG.E.64 desc[UR4][R14.64], R2 ;  /* 0x000000020e007986 */ /* 0x0001e8000c101b04 */
[----:B------:R-:W2:Y:S01]  /*2210*/  LDG.E.64 R6, desc[UR4][R18.64] ;  /* 0x0000000412067981 */ /* 0x000ea2000c1e1b00 */
[----:B------:R-:W-:Y:S01]  /*2220*/  MOV R5, RZ ;  /* 0x000000ff00057202 */ /* 0x000fe20000000f00 */
[----:B--2---:R-:W-:Y:S01]  /*2230*/  DSETP.MAX.AND P0, P1, RZ, R6, PT ;  /* 0x00000006ff00722a */ /* 0x004fe2000390f000 */
[----:B------:R-:W-:-:S05]  /*2240*/  IMAD.MOV.U32 R10, RZ, RZ, R7 ;  /* 0x000000ffff0a7224 */ /* 0x000fca00078e0007 */
[C---:B------:R-:W-:Y:S02]  /*2250*/  FSEL R11, R5.reuse, R10, P0 ;  /* 0x0000000a050b7208 */ /* 0x040fe40000000000 */
[----:B------:R-:W-:Y:S01]  /*2260*/  SEL R6, R5, R6, P0 ;  /* 0x0000000605067207 */ /* 0x000fe20000000000 */
[----:B------:R-:W-:-:S05]  /*2270*/  IMAD.MOV.U32 R5, RZ, RZ, 0x80000 ;  /* 0x00080000ff057424 */ /* 0x000fca00078e00ff */
[----:B------:R-:W-:-:S05]  /*2280*/  @P1 LOP3.LUT R11, R10, 0x80000, RZ, 0xfc, !PT ;  /* 0x000800000a0b1812 */ /* 0x000fca00078efcff */
[----:B------:R-:W-:-:S04]  /*2290*/  IMAD.MOV.U32 R7, RZ, RZ, R11 ;  /* 0x000000ffff077224 */ /* 0x000fc800078e000b */
[----:B------:R-:W-:Y:S02]  /*22a0*/  IMAD.MOV.U32 R0, RZ, RZ, R7 ;  /* 0x000000ffff007224 */ /* 0x000fe400078e0007 */
[----:B------:R-:W-:-:S06]  /*22b0*/  DSETP.MIN.AND P0, P1, R6, 1, PT ;  /* 0x3ff000000600742a */ /* 0x000fcc0003900000 */
[----:B0-----:R-:W-:Y:S02]  /*22c0*/  FSEL R3, R0, 1.875, P0 ;  /* 0x3ff0000000037808 */ /* 0x001fe40000000000 */
[----:B------:R-:W-:-:S06]  /*22d0*/  SEL R2, R6, RZ, P0 ;  /* 0x000000ff06027207 */ /* 0x000fcc0000000000 */
[----:B------:R-:W-:-:S05]  /*22e0*/  @P1 LOP3.LUT R3, R5, 0x3ff00000, RZ, 0xfc, !PT ;  /* 0x3ff0000005031812 */ /* 0x000fca00078efcff */
[----:B------:R0:W-:Y:S04]  /*22f0*/  STG.E.64 desc[UR4][R18.64], R2 ;  /* 0x0000000212007986 */ /* 0x0001e8000c101b04 */
[----:B------:R-:W2:Y:S01]  /*2300*/  LDG.E.64 R6, desc[UR4][R16.64] ;  /* 0x0000000410067981 */ /* 0x000ea2000c1e1b00 */
[----:B------:R-:W-:Y:S01]  /*2310*/  IMAD.MOV.U32 R0, RZ, RZ, RZ ;  /* 0x000000ffff007224 */ /* 0x000fe200078e00ff */
[----:B--2---:R-:W-:Y:S01]  /*2320*/  DSETP.MAX.AND P0, P1, RZ, R6, PT ;  /* 0x00000006ff00722a */ /* 0x004fe2000390f000 */
[----:B------:R-:W-:-:S05]  /*2330*/  IMAD.MOV.U32 R5, RZ, RZ, R7 ;  /* 0x000000ffff057224 */ /* 0x000fca00078e0007 */
[C---:B------:R-:W-:Y:S02]  /*2340*/  FSEL R9, R0.reuse, R5, P0 ;  /* 0x0000000500097208 */ /* 0x040fe40000000000 */
[----:B------:R-:W-:-:S06]  /*2350*/  SEL R6, R0, R6, P0 ;  /* 0x0000000600067207 */ /* 0x000fcc0000000000 */
[----:B------:R-:W-:Y:S01]  /*2360*/  @P1 LOP3.LUT R9, R5, 0x80000, RZ, 0xfc, !PT ;  /* 0x0008000005091812 */ /* 0x000fe200078efcff */
[----:B------:R-:W-:-:S04]  /*2370*/  IMAD.MOV.U32 R5, RZ, RZ, 0x80000 ;  /* 0x00080000ff057424 */ /* 0x000fc800078e00ff */
        /* <DEDUP_REMOVED lines=8> */
[----:B------:R-:W-:Y:S02]  /*2400*/  IMAD.MOV.U32 R0, RZ, RZ, RZ ;  /* 0x000000ffff007224 */ /* 0x000fe400078e00ff */
[----:B0-----:R-:W-:Y:S01]  /*2410*/  IMAD.MOV.U32 R2, RZ, RZ, 0x80000 ;  /* 0x00080000ff027424 */ /* 0x001fe200078e00ff */
[----:B--2---:R-:W-:Y:S01]  /*2420*/  DSETP.MAX.AND P0, P1, RZ, R6, PT ;  /* 0x00000006ff00722a */ /* 0x004fe2000390f000 */
[----:B------:R-:W-:-:S05]  /*2430*/  MOV R5, R7 ;  /* 0x0000000700057202 */ /* 0x000fca0000000f00 */
[C---:B------:R-:W-:Y:S02]  /*2440*/  FSEL R9, R0.reuse, R5, P0 ;  /* 0x0000000500097208 */ /* 0x040fe40000000000 */
[----:B------:R-:W-:-:S06]  /*2450*/  SEL R6, R0, R6, P0 ;  /* 0x0000000600067207 */ /* 0x000fcc0000000000 */
[----:B------:R-:W-:-:S05]  /*2460*/  @P1 LOP3.LUT R9, R5, 0x80000, RZ, 0xfc, !PT ;  /* 0x0008000005091812 */ /* 0x000fca00078efcff */
[----:B------:R-:W-:-:S04]  /*2470*/  IMAD.MOV.U32 R7, RZ, RZ, R9 ;  /* 0x000000ffff077224 */ /* 0x000fc800078e0009 */
[----:B------:R-:W-:Y:S02]  /*2480*/  IMAD.MOV.U32 R0, RZ, RZ, R7 ;  /* 0x000000ffff007224 */ /* 0x000fe400078e0007 */
[----:B------:R-:W-:-:S06]  /*2490*/  DSETP.MIN.AND P0, P1, R6, 1, PT ;  /* 0x3ff000000600742a */ /* 0x000fcc0003900000 */
[----:B------:R-:W-:Y:S02]  /*24a0*/  FSEL R35, R0, 1.875, P0 ;  /* 0x3ff0000000237808 */ /* 0x000fe40000000000 */
[----:B------:R-:W-:-:S06]  /*24b0*/  SEL R34, R6, RZ, P0 ;  /* 0x000000ff06227207 */ /* 0x000fcc0000000000 */
[----:B------:R-:W-:-:S05]  /*24c0*/  @P1 LOP3.LUT R35, R2, 0x3ff00000, RZ, 0xfc, !PT ;  /* 0x3ff0000002231812 */ /* 0x000fca00078efcff */
[----:B------:R0:W-:Y:S04]  /*24d0*/  STG.E.64 desc[UR4][R14.64], R34 ;  /* 0x000000220e007986 */ /* 0x0001e8000c101b04 */
[----:B------:R-:W2:Y:S01]  /*24e0*/  LDG.E.64 R30, desc[UR4][R18.64] ;  /* 0x00000004121e7981 */ /* 0x000ea2000c1e1b00 */
[----:B------:R-:W-:Y:S01]  /*24f0*/  IMAD.MOV.U32 R2, RZ, RZ, 0x1 ;  /* 0x00000001ff027424 */ /* 0x000fe200078e00ff */
[----:B------:R-:W-:Y:S01]  /*2500*/  BSSY.RECONVERGENT B1, `(.L_x_18) ;  /* 0x0000014000017945 */ /* 0x000fe20003800200 */
[----:B--2---:R-:W-:Y:S01]  /*2510*/  DADD R22, R30, 1 ;  /* 0x3ff000001e167429 */ /* 0x004fe20000000000 */
[----:B------:R-:W-:-:S05]  /*2520*/  FSETP.GEU.AND P1, PT, |R31|, 6.5827683646048100446e-37, PT ;  /* 0x036000001f00780b */ /* 0x000fca0003f2e200 */
[----:B------:R-:W1:Y:S02]  /*2530*/  MUFU.RCP64H R3, R23 ;  /* 0x0000001700037308 */ /* 0x000e640000001800 */
[----:B-1----:R-:W-:-:S08]  /*2540*/  DFMA R6, -R22, R2, 1 ;  /* 0x3ff000001606742b */ /* 0x002fd00000000102 */
[----:B------:R-:W-:-:S08]  /*2550*/  DFMA R6, R6, R6, R6 ;  /* 0x000000060606722b */ /* 0x000fd00000000006 */
[----:B------:R-:W-:-:S08]  /*2560*/  DFMA R6, R2, R6, R2 ;  /* 0x000000060206722b */ /* 0x000fd00000000002 */
[----:B------:R-:W-:-:S08]  /*2570*/  DFMA R2, -R22, R6, 1 ;  /* 0x3ff000001602742b */ /* 0x000fd00000000106 */
[----:B------:R-:W-:-:S08]  /*2580*/  DFMA R2, R6, R2, R6 ;  /* 0x000000020602722b */ /* 0x000fd00000000006 */
[----:B------:R-:W-:-:S08]  /*2590*/  DMUL R8, R30, R2 ;  /* 0x000000021e087228 */ /* 0x000fd00000000000 */
[----:B------:R-:W-:-:S08]  /*25a0*/  DFMA R6, -R22, R8, R30 ;  /* 0x000000081606722b */ /* 0x000fd0000000011e */
[----:B------:R-:W-:-:S10]  /*25b0*/  DFMA R8, R2, R6, R8 ;  /* 0x000000060208722b */ /* 0x000fd40000000008 */
[----:B------:R-:W-:-:S05]  /*25c0*/  FFMA R0, RZ, R23, R9 ;  /* 0x00000017ff007223 */ /* 0x000fca0000000009 */
[----:B------:R-:W-:-:S13]  /*25d0*/  FSETP.GT.AND P0, PT, |R0|, 1.469367938527859385e-39, PT ;  /* 0x001000000000780b */ /* 0x000fda0003f04200 */
[----:B0-----:R-:W-:Y:S05]  /*25e0*/  @P0 BRA P1, `(.L_x_19) ;  /* 0x0000000000140947 */ /* 0x001fea0000800000 */
[----:B------:R-:W-:Y:S01]  /*25f0*/  IMAD.MOV.U32 R24, RZ, RZ, R30 ;  /* 0x000000ffff187224 */ /* 0x000fe200078e001e */
[----:B------:R-:W-:Y:S01]  /*2600*/  MOV R6, 0x2630 ;  /* 0x0000263000067802 */ /* 0x000fe20000000f00 */
[----:B------:R-:W-:-:S07]  /*2610*/  IMAD.MOV.U32 R25, RZ, RZ, R31 ;  /* 0x000000ffff197224 */ /* 0x000fce00078e001f */
[----:B------:R-:W-:Y:S05]  /*2620*/  CALL.REL.NOINC `($__internal_0_$__cuda_sm20_div_rn_f64_full) ;  /* 0x00000018001c7944 */ /* 0x000fea0003c00000 */
[----:B------:R-:W-:-:S07]  /*2630*/  IMAD.MOV.U32 R9, RZ, RZ, R5 ;  /* 0x000000ffff097224 */ /* 0x000fce00078e0005 */
.L_x_19:
[----:B------:R-:W-:Y:S05]  /*2640*/  BSYNC.RECONVERGENT B1 ;  /* 0x0000000000017941 */ /* 0x000fea0003800200 */
.L_x_18:
[----:B------:R-:W-:Y:S01]  /*2650*/  UMOV UR6, 0xb851eb85 ;  /* 0xb851eb8500067882 */ /* 0x000fe20000000000 */
[----:B------:R-:W-:Y:S01]  /*2660*/  UMOV UR7, 0x4032051e ;  /* 0x4032051e00077882 */ /* 0x000fe20000000000 */
[C---:B------:R-:W-:Y:S01]  /*2670*/  DADD R2, -R8.reuse, 1 ;  /* 0x3ff0000008027429 */ /* 0x040fe20000000100 */
[----:B------:R-:W-:Y:S01]  /*2680*/  IMAD.MOV.U32 R6, RZ, RZ, 0x1 ;  /* 0x00000001ff067424 */ /* 0x000fe200078e00ff */
[----:B------:R-:W-:Y:S01]  /*2690*/  DMUL R24, R8, UR6 ;  /* 0x0000000608187c28 */ /* 0x000fe20008000000 */
[----:B------:R-:W-:Y:S01]  /*26a0*/  UMOV UR6, 0x8f5c28f6 ;  /* 0x8f5c28f600067882 */ /* 0x000fe20000000000 */
[----:B------:R-:W-:Y:S01]  /*26b0*/  UMOV UR7, 0x403cf5c2 ;  /* 0x403cf5c200077882 */ /* 0x000fe20000000000 */
[----:B------:R-:W-:Y:S05]  /*26c0*/  BSSY.RECONVERGENT B1, `(.L_x_20) ;  /* 0x0000014000017945 */ /* 0x000fea0003800200 */
[----:B------:R-:W-:-:S02]  /*26d0*/  DFMA R2, R2, UR6, R24 ;  /* 0x0000000602027c2b */ /* 0x000fc40008000018 */
[----:B------:R-:W-:-:S04]  /*26e0*/  FSETP.GEU.AND P1, PT, |R25|, 6.5827683646048100446e-37, PT ;  /* 0x036000001900780b */ /* 0x000fc80003f2e200 */
[----:B------:R-:W0:Y:S02]  /*26f0*/  MUFU.RCP64H R7, R3 ;  /* 0x0000000300077308 */ /* 0x000e240000001800 */
[----:B0-----:R-:W-:-:S08]  /*2700*/  DFMA R8, -R2, R6, 1 ;  /* 0x3ff000000208742b */ /* 0x001fd00000000106 */
        /* <DEDUP_REMOVED lines=9> */
[----:B------:R-:W-:Y:S05]  /*27a0*/  @P0 BRA P1, `(.L_x_21) ;  /* 0x0000000000140947 */ /* 0x000fea0000800000 */
[----:B------:R-:W-:Y:S01]  /*27b0*/  IMAD.MOV.U32 R22, RZ, RZ, R2 ;  /* 0x000000ffff167224 */ /* 0x000fe200078e0002 */
[----:B------:R-:W-:Y:S01]  /*27c0*/  MOV R6, 0x27f0 ;  /* 0x000027f000067802 */ /* 0x000fe20000000f00 */
[----:B------:R-:W-:-:S07]  /*27d0*/  IMAD.MOV.U32 R23, RZ, RZ, R3 ;  /* 0x000000ffff177224 */ /* 0x000fce00078e0003 */
[----:B------:R-:W-:Y:S05]  /*27e0*/  CALL.REL.NOINC `($__internal_0_$__cuda_sm20_div_rn_f64_full) ;  /* 0x0000001400ac7944 */ /* 0x000fea0003c00000 */
[----:B------:R-:W-:-:S07]  /*27f0*/  MOV R9, R5 ;  /* 0x0000000500097202 */ /* 0x000fce0000000f00 */
.L_x_21:
[----:B------:R-:W-:Y:S05]  /*2800*/  BSYNC.RECONVERGENT B1 ;  /* 0x0000000000017941 */ /* 0x000fea0003800200 */
.L_x_20:
[----:B------:R-:W-:Y:S01]  /*2810*/  DADD R6, -R8, 1 ;  /* 0x3ff0000008067429 */ /* 0x000fe20000000100 */
[----:B------:R-:W-:Y:S01]  /*2820*/  UMOV UR6, 0x66666666 ;  /* 0x6666666600067882 */ /* 0x000fe20000000000 */
[----:B------:R-:W-:Y:S01]  /*2830*/  UMOV UR7, 0x3ff66666 ;  /* 0x3ff6666600077882 */ /* 0x000fe20000000000 */
[----:B------:R-:W-:Y:S05]  /*2840*/  BSSY.RECONVERGENT B1, `(.L_x_22) ;  /* 0x000001c000017945 */ /* 0x000fea0003800200 */
[----:B------:R-:W-:Y:S01]  /*2850*/  DMUL R6, R6, UR6 ;  /* 0x0000000606067c28 */ /* 0x000fe20008000000 */
[----:B------:R-:W-:Y:S01]  /*2860*/  UMOV UR6, 0x147ae148 ;  /* 0x147ae14800067882 */ /* 0x000fe20000000000 */
[----:B------:R-:W-:-:S06]  /*2870*/  UMOV UR7, 0x3ff547ae ;  /* 0x3ff547ae00077882 */ /* 0x000fcc0000000000 */
[----:B------:R-:W-:Y:S01]  /*2880*/  DFMA R6, R8, UR6, R6 ;  /* 0x0000000608067c2b */ /* 0x000fe20008000006 */
[----:B------:R-:W-:Y:S01]  /*2890*/  UMOV UR6, 0x9999999a ;  /* 0x9999999a00067882 */ /* 0x000fe20000000000 */
[----:B------:R-:W-:-:S06]  /*28a0*/  UMOV UR7, 0x40209999 ;  /* 0x4020999900077882 */ /* 0x000fcc0000000000 */
[C---:B------:R-:W-:Y:S02]  /*28b0*/  DADD R8, R6.reuse, -1 ;  /* 0xbff0000006087429 */ /* 0x040fe40000000000 */
[----:B------:R-:W-:-:S06]  /*28c0*/  DMUL R24, R6, UR6 ;  /* 0x0000000606187c28 */ /* 0x000fcc0008000000 */
[----:B------:R-:W-:Y:S01]  /*28d0*/  DMUL R22, R2, R8 ;  /* 0x0000000802167228 */ /* 0x000fe20000000000 */
[----:B------:R-:W-:-:S03]  /*28e0*/  IMAD.MOV.U32 R2, RZ, RZ, 0x1 ;  /* 0x00000001ff027424 */ /* 0x000fc600078e00ff */
[----:B------:R-:W-:Y:S02]  /*28f0*/  FSETP.GEU.AND P1, PT, |R25|, 6.5827683646048100446e-37, PT ;  /* 0x036000001900780b */ /* 0x000fe40003f2e200 */
        /* <DEDUP_REMOVED lines=12> */
[----:B------:R-:W-:-:S07]  /*29c0*/  MOV R6, 0x29e0 ;  /* 0x000029e000067802 */ /* 0x000fce0000000f00 */
[----:B------:R-:W-:Y:S05]  /*29d0*/  CALL.REL.NOINC `($__internal_0_$__cuda_sm20_div_rn_f64_full) ;  /* 0x0000001400307944 */ /* 0x000fea0003c00000 */
[----:B------:R-:W-:Y:S02]  /*29e0*/  IMAD.MOV.U32 R12, RZ, RZ, R8 ;  /* 0x000000ffff0c7224 */ /* 0x000fe400078e0008 */
[----:B------:R-:W-:-:S07]  /*29f0*/  IMAD.MOV.U32 R13, RZ, RZ, R5 ;  /* 0x000000ffff0d7224 */ /* 0x000fce00078e0005 */
.L_x_23:
[----:B------:R-:W-:Y:S05]  /*2a00*/  BSYNC.RECONVERGENT B1 ;  /* 0x0000000000017941 */ /* 0x000fea0003800200 */
.L_x_22:
[----:B------:R-:W0:Y:S08]  /*2a10*/  LDC.64 R6, c[0x0][0x390] ;  /* 0x0000e400ff067b82 */ /* 0x000e300000000a00 */
[----:B------:R-:W1:Y:S01]  /*2a20*/  LDC.64 R2, c[0x0][0x398] ;  /* 0x0000e600ff027b82 */ /* 0x000e620000000a00 */
[----:B0-----:R-:W-:-:S06]  /*2a30*/  IMAD.WIDE.U32 R6, R4, 0x8, R6 ;  /* 0x0000000804067825 */ /* 0x001fcc00078e0006 */
[----:B------:R-:W2:Y:S01]  /*2a40*/  LDG.E.64 R6, desc[UR4][R6.64] ;  /* 0x0000000406067981 */ /* 0x000ea2000c1e1b00 */
[----:B-1----:R-:W-:-:S05]  /*2a50*/  IMAD.WIDE.U32 R2, R4, 0x8, R2 ;  /* 0x0000000804027825 */ /* 0x002fca00078e0002 */
[----:B------:R-:W3:Y:S01]  /*2a60*/  LDG.E.64 R10, desc[UR4][R2.64] ;  /* 0x00000004020a7981 */ /* 0x000ee2000c1e1b00 */
[----:B------:R-:W0:Y:S01]  /*2a70*/  MUFU.RCP64H R9, 293.75 ;  /* 0x40725c0000097908 */ /* 0x000e220000001800 */
[----:B------:R-:W-:Y:S01]  /*2a80*/  IMAD.MOV.U32 R22, RZ, RZ, 0x0 ;  /* 0x00000000ff167424 */ /* 0x000fe200078e00ff */
[----:B------:R-:W-:Y:S01]  /*2a90*/  UMOV UR6, 0xcccccccd ;  /* 0xcccccccd00067882 */ /* 0x000fe20000000000 */
[----:B------:R-:W-:Y:S01]  /*2aa0*/  IMAD.MOV.U32 R23, RZ, RZ, 0x40725c00 ;  /* 0x40725c00ff177424 */ /* 0x000fe200078e00ff */
[----:B------:R-:W-:Y:S01]  /*2ab0*/  UMOV UR7, 0x3fe4cccc ;  /* 0x3fe4cccc00077882 */ /* 0x000fe20000000000 */
[----:B------:R-:W-:Y:S01]  /*2ac0*/  IMAD.MOV.U32 R8, RZ, RZ, 0x1 ;  /* 0x00000001ff087424 */ /* 0x000fe200078e00ff */
[----:B------:R-:W-:Y:S05]  /*2ad0*/  BSSY.RECONVERGENT B1, `(.L_x_24) ;  /* 0x0000016000017945 */ /* 0x000fea0003800200 */
[----:B0-----:R-:W-:-:S08]  /*2ae0*/  DFMA R20, R8, -R22, 1 ;  /* 0x3ff000000814742b */ /* 0x001fd00000000816 */
[----:B------:R-:W-:-:S08]  /*2af0*/  DFMA R20, R20, R20, R20 ;  /* 0x000000141414722b */ /* 0x000fd00000000014 */
[----:B------:R-:W-:-:S08]  /*2b00*/  DFMA R20, R8, R20, R8 ;  /* 0x000000140814722b */ /* 0x000fd00000000008 */
[----:B------:R-:W-:-:S08]  /*2b10*/  DFMA R8, R20, -R22, 1 ;  /* 0x3ff000001408742b */ /* 0x000fd00000000816 */
[----:B------:R-:W-:Y:S02]  /*2b20*/  DFMA R8, R20, R8, R20 ;  /* 0x000000081408722b */ /* 0x000fe40000000014 */
[----:B--2---:R-:W-:-:S08]  /*2b30*/  DMUL R24, R6, -UR6 ;  /* 0x8000000606187c28 */ /* 0x004fd00008000000 */
[----:B------:R-:W-:Y:S02]  /*2b40*/  DMUL R6, R24, R8 ;  /* 0x0000000818067228 */ /* 0x000fe40000000000 */
[----:B------:R-:W-:-:S06]  /*2b50*/  FSETP.GEU.AND P1, PT, |R25|, 6.5827683646048100446e-37, PT ;  /* 0x036000001900780b */ /* 0x000fcc0003f2e200 */
[----:B------:R-:W-:-:S08]  /*2b60*/  DFMA R20, R6, -293.75, R24 ;  /* 0xc0725c000614782b */ /* 0x000fd00000000018 */
[----:B------:R-:W-:Y:S01]  /*2b70*/  DFMA R8, R8, R20, R6 ;  /* 0x000000140808722b */ /* 0x000fe20000000006 */
[----:B------:R-:W-:Y:S02]  /*2b80*/  IMAD.MOV.U32 R6, RZ, RZ, 0x0 ;  /* 0x00000000ff067424 */ /* 0x000fe400078e00ff */
[----:B------:R-:W-:-:S07]  /*2b90*/  IMAD.MOV.U32 R7, RZ, RZ, 0x403e0000 ;  /* 0x403e0000ff077424 */ /* 0x000fce00078e00ff */
[----:B------:R-:W-:Y:S01]  /*2ba0*/  FFMA R0, RZ, 3.786865234375, R9 ;  /* 0x40725c00ff007823 */ /* 0x000fe20000000009 */
[----:B---3--:R-:W-:-:S04]  /*2bb0*/  DFMA R10, R10, R6, 20 ;  /* 0x403400000a0a742b */ /* 0x008fc80000000006 */
[----:B------:R-:W-:-:S13]  /*2bc0*/  FSETP.GT.AND P0, PT, |R0|, 1.469367938527859385e-39, PT ;  /* 0x001000000000780b */ /* 0x000fda0003f04200 */
[----:B------:R-:W-:Y:S05]  /*2bd0*/  @P0 BRA P1, `(.L_x_25) ;  /* 0x0000000000140947 */ /* 0x000fea0000800000 */
[----:B------:R-:W-:Y:S01]  /*2be0*/  IMAD.MOV.U32 R22, RZ, RZ, RZ ;  /* 0x000000ffff167224 */ /* 0x000fe200078e00ff */
[----:B------:R-:W-:Y:S01]  /*2bf0*/  MOV R6, 0x2c20 ;  /* 0x00002c2000067802 */ /* 0x000fe20000000f00 */
[----:B------:R-:W-:-:S07]  /*2c00*/  IMAD.MOV.U32 R23, RZ, RZ, 0x40725c00 ;  /* 0x40725c00ff177424 */ /* 0x000fce00078e00ff */
[----:B------:R-:W-:Y:S05]  /*2c10*/  CALL.REL.NOINC `($__internal_0_$__cuda_sm20_div_rn_f64_full) ;  /* 0x0000001000a07944 */ /* 0x000fea0003c00000 */
[----:B------:R-:W-:-:S07]  /*2c20*/  MOV R9, R5 ;  /* 0x0000000500097202 */ /* 0x000fce0000000f00 */
.L_x_25:
[----:B------:R-:W-:Y:S05]  /*2c30*/  BSYNC.RECONVERGENT B1 ;  /* 0x0000000000017941 */ /* 0x000fea0003800200 */
.L_x_24:
[----:B------:R-:W-:Y:S01]  /*2c40*/  DADD R8, R8, 1 ;  /* 0x3ff0000008087429 */ /* 0x000fe20000000000 */
[----:B------:R-:W-:Y:S07]  /*2c50*/  BSSY.RECONVERGENT B0, `(.L_x_26) ;  /* 0x000000c000007945 */ /* 0x000fee0003800200 */
[----:B------:R-:W-:-:S14]  /*2c60*/  DSETP.NEU.AND P0, PT, R8, RZ, PT ;  /* 0x000000ff0800722a */ /* 0x000fdc0003f0d000 */
[----:B------:R-:W-:Y:S01]  /*2c70*/  @!P0 CS2R R6, SRZ ;  /* 0x0000000000068805 */ /* 0x000fe2000001ff00 */
[----:B------:R-:W-:Y:S06]  /*2c80*/  @!P0 BRA `(.L_x_27) ;  /* 0x0000000000208947 */ /* 0x000fec0003800000 */
[----:B------:R-:W-:Y:S01]  /*2c90*/  DADD R24, -RZ, |R8| ;  /* 0x00000000ff187229 */ /* 0x000fe20000000508 */
[----:B------:R-:W-:Y:S01]  /*2ca0*/  BSSY.RECONVERGENT B1, `(.L_x_28) ;  /* 0x0000004000017945 */ /* 0x000fe20003800200 */
[----:B------:R-:W-:Y:S02]  /*2cb0*/  ISETP.GE.AND P2, PT, R9, RZ, PT ;  /* 0x000000ff0900720c */ /* 0x000fe40003f46270 */
[----:B------:R-:W-:-:S11]  /*2cc0*/  MOV R0, 0x2ce0 ;  /* 0x00002ce000007802 */ /* 0x000fd60000000f00 */
[----:B------:R-:W-:Y:S05]  /*2cd0*/  CALL.REL.NOINC `($_Z11waterKernelPdPiS_S_S_S_S_S_S_S_S_idd$__internal_accurate_pow) ;  /* 0x0000001400f87944 */ /* 0x000fea0003c00000 */
[----:B------:R-:W-:Y:S05]  /*2ce0*/  BSYNC.RECONVERGENT B1 ;  /* 0x0000000000017941 */ /* 0x000fea0003800200 */
.L_x_28:
[----:B------:R-:W-:Y:S02]  /*2cf0*/  FSEL R6, R5, RZ, P2 ;  /* 0x000000ff05067208 */ /* 0x000fe40001000000 */
[----:B------:R-:W-:-:S07]  /*2d00*/  FSEL R7, R20, -QNAN , P2 ;  /* 0xfff8000014077808 */ /* 0x000fce0001000000 */
.L_x_27:
[----:B------:R-:W-:Y:S05]  /*2d10*/  BSYNC.RECONVERGENT B0 ;  /* 0x0000000000007941 */ /* 0x000fea0003800200 */
.L_x_26:
[----:B------:R-:W-:Y:S01]  /*2d20*/  UMOV UR6, 0x141205bc ;  /* 0x141205bc00067882 */ /* 0x000fe20000000000 */
[----:B------:R-:W-:Y:S01]  /*2d30*/  UMOV UR7, 0x4015063f ;  /* 0x4015063f00077882 */ /* 0x000fe20000000000 */
[----:B------:R-:W-:Y:S01]  /*2d40*/  BSSY.RECONVERGENT B0, `(.L_x_29) ;  /* 0x000000b000007945 */ /* 0x000fe20003800200 */
[----:B------:R-:W-:-:S10]  /*2d50*/  DADD R20, R8, UR6 ;  /* 0x0000000608147e29 */ /* 0x000fd40008000000 */
[----:B------:R-:W-:-:S04]  /*2d60*/  LOP3.LUT R20, R21, 0x7ff00000, RZ, 0xc0, !PT ;  /* 0x7ff0000015147812 */ /* 0x000fc800078ec0ff */
[----:B------:R-:W-:-:S13]  /*2d70*/  ISETP.NE.AND P0, PT, R20, 0x7ff00000, PT ;  /* 0x7ff000001400780c */ /* 0x000fda0003f05270 */
[----:B------:R-:W-:Y:S05]  /*2d80*/  @P0 BRA `(.L_x_30) ;  /* 0x0000000000180947 */ /* 0x000fea0003800000 */
[----:B------:R-:W-:-:S14]  /*2d90*/  DSETP.NAN.AND P0, PT, R8, R8, PT ;  /* 0x000000080800722a */ /* 0x000fdc0003f08000 */
[----:B------:R-:W-:Y:S01]  /*2da0*/  @P0 DADD R6, R8, UR6 ;  /* 0x0000000608060e29 */ /* 0x000fe20008000000 */
[----:B------:R-:W-:Y:S10]  /*2db0*/  @P0 BRA `(.L_x_30) ;  /* 0x00000000000c0947 */ /* 0x000ff40003800000 */
[----:B------:R-:W-:-:S14]  /*2dc0*/  DSETP.NEU.AND P0, PT, |R8|, +INF , PT ;  /* 0x7ff000000800742a */ /* 0x000fdc0003f0d200 */
[----:B------:R-:W-:Y:S02]  /*2dd0*/  @!P0 IMAD.MOV.U32 R6, RZ, RZ, 0x0 ;  /* 0x00000000ff068424 */ /* 0x000fe400078e00ff */
[----:B------:R-:W-:-:S07]  /*2de0*/  @!P0 IMAD.MOV.U32 R7, RZ, RZ, 0x7ff00000 ;  /* 0x7ff00000ff078424 */ /* 0x000fce00078e00ff */
.L_x_30:
[----:B------:R-:W-:Y:S05]  /*2df0*/  BSYNC.RECONVERGENT B0 ;  /* 0x0000000000007941 */ /* 0x000fea0003800200 */
.L_x_29:
[----:B------:R-:W-:Y:S01]  /*2e00*/  DMUL R24, R6, 100000 ;  /* 0x40f86a0006187828 */ /* 0x000fe20000000000 */
[----:B------:R-:W-:Y:S01]  /*2e10*/  UMOV UR6, 0x5c28f5c3 ;  /* 0x5c28f5c300067882 */ /* 0x000fe20000000000 */
[----:B------:R-:W-:Y:S01]  /*2e20*/  IMAD.MOV.U32 R6, RZ, RZ, 0x1 ;  /* 0x00000001ff067424 */ /* 0x000fe200078e00ff */
[----:B------:R-:W-:Y:S01]  /*2e30*/  UMOV UR7, 0x4077c28f ;  /* 0x4077c28f00077882 */ /* 0x000fe20000000000 */
[----:B------:R-:W-:Y:S01]  /*2e40*/  BSSY.RECONVERGENT B1, `(.L_x_31) ;  /* 0x0000016000017945 */ /* 0x000fe20003800200 */
[----:B------:R-:W-:Y:S01]  /*2e50*/  DSETP.NEU.AND P1, PT, R8, 1, PT ;  /* 0x3ff000000800742a */ /* 0x000fe20003f2d000 */
[----:B------:R-:W0:Y:S02]  /*2e60*/  MUFU.RCP64H R7, R25 ;  /* 0x0000001900077308 */ /* 0x000e240000001800 */
[----:B0-----:R-:W-:-:S08]  /*2e70*/  DFMA R20, -R24, R6, 1 ;  /* 0x3ff000001814742b */ /* 0x001fd00000000106 */
[----:B------:R-:W-:-:S08]  /*2e80*/  DFMA R20, R20, R20, R20 ;  /* 0x000000141414722b */ /* 0x000fd00000000014 */
[----:B------:R-:W-:-:S08]  /*2e90*/  DFMA R20, R6, R20, R6 ;  /* 0x000000140614722b */ /* 0x000fd00000000006 */
[----:B------:R-:W-:-:S08]  /*2ea0*/  DFMA R6, -R24, R20, 1 ;  /* 0x3ff000001806742b */ /* 0x000fd00000000114 */
[----:B------:R-:W-:-:S08]  /*2eb0*/  DFMA R6, R20, R6, R20 ;  /* 0x000000061406722b */ /* 0x000fd00000000014 */
[----:B------:R-:W-:-:S08]  /*2ec0*/  DMUL R20, R6, UR6 ;  /* 0x0000000606147c28 */ /* 0x000fd00008000000 */
[----:B------:R-:W-:-:S08]  /*2ed0*/  DFMA R22, -R24, R20, UR6 ;  /* 0x0000000618167e2b */ /* 0x000fd00008000114 */
[----:B------:R-:W-:-:S10]  /*2ee0*/  DFMA R6, R6, R22, R20 ;  /* 0x000000160606722b */ /* 0x000fd40000000014 */
[----:B------:R-:W-:-:S05]  /*2ef0*/  FFMA R0, RZ, R25, R7 ;  /* 0x00000019ff007223 */ /* 0x000fca0000000007 */
[----:B------:R-:W-:-:S13]  /*2f00*/  FSETP.GT.AND P0, PT, |R0|, 1.469367938527859385e-39, PT ;  /* 0x001000000000780b */ /* 0x000fda0003f04200 */
[----:B------:R-:W-:Y:S05]  /*2f10*/  @P0 BRA `(.L_x_32) ;  /* 0x0000000000200947 */ /* 0x000fea0003800000 */
[----:B------:R-:W-:Y:S01]  /*2f20*/  IMAD.MOV.U32 R22, RZ, RZ, R24 ;  /* 0x000000ffff167224 */ /* 0x000fe200078e0018 */
[----:B------:R-:W-:Y:S01]  /*2f30*/  MOV R6, 0x2f80 ;  /* 0x00002f8000067802 */ /* 0x000fe20000000f00 */
[----:B------:R-:W-:Y:S02]  /*2f40*/  IMAD.MOV.U32 R23, RZ, RZ, R25 ;  /* 0x000000ffff177224 */ /* 0x000fe400078e0019 */
[----:B------:R-:W-:Y:S02]  /*2f50*/  IMAD.MOV.U32 R24, RZ, RZ, 0x5c28f5c3 ;  /* 0x5c28f5c3ff187424 */ /* 0x000fe400078e00ff */
[----:B------:R-:W-:-:S07]  /*2f60*/  IMAD.MOV.U32 R25, RZ, RZ, 0x4077c28f ;  /* 0x4077c28fff197424 */ /* 0x000fce00078e00ff */
[----:B------:R-:W-:Y:S05]  /*2f70*/  CALL.REL.NOINC `($__internal_0_$__cuda_sm20_div_rn_f64_full) ;  /* 0x0000000c00c87944 */ /* 0x000fea0003c00000 */
[----:B------:R-:W-:Y:S02]  /*2f80*/  IMAD.MOV.U32 R6, RZ, RZ, R8 ;  /* 0x000000ffff067224 */ /* 0x000fe400078e0008 */
[----:B------:R-:W-:-:S07]  /*2f90*/  IMAD.MOV.U32 R7, RZ, RZ, R5 ;  /* 0x000000ffff077224 */ /* 0x000fce00078e0005 */
.L_x_32:
[----:B------:R-:W-:Y:S05]  /*2fa0*/  BSYNC.RECONVERGENT B1 ;  /* 0x0000000000017941 */ /* 0x000fea0003800200 */
.L_x_31:
[C---:B------:R-:W-:Y:S01]  /*2fb0*/  DADD R22, R10.reuse, 243.5 ;  /* 0x406e70000a167429 */ /* 0x040fe20000000000 */
[----:B------:R-:W-:Y:S01]  /*2fc0*/  IMAD.MOV.U32 R8, RZ, RZ, 0x1 ;  /* 0x00000001ff087424 */ /* 0x000fe200078e00ff */
[----:B------:R-:W-:Y:S01]  /*2fd0*/  UMOV UR6, 0x1eb851ec ;  /* 0x1eb851ec00067882 */ /* 0x000fe20000000000 */
[----:B------:R-:W-:Y:S01]  /*2fe0*/  UMOV UR7, 0x4031ab85 ;  /* 0x4031ab8500077882 */ /* 0x000fe20000000000 */
[----:B------:R-:W-:Y:S01]  /*2ff0*/  BSSY.RECONVERGENT B1, `(.L_x_33) ;  /* 0x0000014000017945 */ /* 0x000fe20003800200 */
[----:B------:R-:W-:Y:S01]  /*3000*/  DMUL R24, R10, UR6 ;  /* 0x000000060a187c28 */ /* 0x000fe20008000000 */
[----:B------:R-:W0:Y:S09]  /*3010*/  MUFU.RCP64H R9, R23 ;  /* 0x0000001700097308 */ /* 0x000e320000001800 */
[----:B------:R-:W-:Y:S01]  /*3020*/  FSETP.GEU.AND P2, PT, |R25|, 6.5827683646048100446e-37, PT ;  /* 0x036000001900780b */ /* 0x000fe20003f4e200 */
[----:B0-----:R-:W-:-:S08]  /*3030*/  DFMA R20, -R22, R8, 1 ;  /* 0x3ff000001614742b */ /* 0x001fd00000000108 */
[----:B------:R-:W-:-:S08]  /*3040*/  DFMA R20, R20, R20, R20 ;  /* 0x000000141414722b */ /* 0x000fd00000000014 */
[----:B------:R-:W-:-:S08]  /*3050*/  DFMA R20, R8, R20, R8 ;  /* 0x000000140814722b */ /* 0x000fd00000000008 */
[----:B------:R-:W-:-:S08]  /*3060*/  DFMA R8, -R22, R20, 1 ;  /* 0x3ff000001608742b */ /* 0x000fd00000000114 */
[----:B------:R-:W-:-:S08]  /*3070*/  DFMA R8, R20, R8, R20 ;  /* 0x000000081408722b */ /* 0x000fd00000000014 */
[----:B------:R-:W-:-:S08]  /*3080*/  DMUL R10, R24, R8 ;  /* 0x00000008180a7228 */ /* 0x000fd00000000000 */
[----:B------:R-:W-:-:S08]  /*3090*/  DFMA R20, -R22, R10, R24 ;  /* 0x0000000a1614722b */ /* 0x000fd00000000118 */
[----:B------:R-:W-:Y:S01]  /*30a0*/  DFMA R8, R8, R20, R10 ;  /* 0x000000140808722b */ /* 0x000fe2000000000a */
[----:B------:R-:W-:Y:S02]  /*30b0*/  FSEL R10, R6, 3.36951030730464890211e+32, P1 ;  /* 0x7584e75c060a7808 */ /* 0x000fe40000800000 */
[----:B------:R-:W-:-:S07]  /*30c0*/  FSEL R11, R7, 0.93415117263793945312, P1 ;  /* 0x3f6f2488070b7808 */ /* 0x000fce0000800000 */
[----:B------:R-:W-:-:S05]  /*30d0*/  FFMA R0, RZ, R23, R9 ;  /* 0x00000017ff007223 */ /* 0x000fca0000000009 */
[----:B------:R-:W-:-:S13]  /*30e0*/  FSETP.GT.AND P0, PT, |R0|, 1.469367938527859385e-39, PT ;  /* 0x001000000000780b */ /* 0x000fda0003f04200 */
[----:B------:R-:W-:Y:S05]  /*30f0*/  @P0 BRA P2, `(.L_x_34) ;  /* 0x00000000000c0947 */ /* 0x000fea0001000000 */
[----:B------:R-:W-:-:S07]  /*3100*/  MOV R6, 0x3120 ;  /* 0x0000312000067802 */ /* 0x000fce0000000f00 */
[----:B------:R-:W-:Y:S05]  /*3110*/  CALL.REL.NOINC `($__internal_0_$__cuda_sm20_div_rn_f64_full) ;  /* 0x0000000c00607944 */ /* 0x000fea0003c00000 */
[----:B------:R-:W-:-:S07]  /*3120*/  MOV R9, R5 ;  /* 0x0000000500097202 */ /* 0x000fce0000000f00 */
.L_x_34:
[----:B------:R-:W-:Y:S05]  /*3130*/  BSYNC.RECONVERGENT B1 ;  /* 0x0000000000017941 */ /* 0x000fea0003800200 */
.L_x_33:
[----:B------:R0:W5:Y:S01]  /*3140*/  LDG.E.64 R6, desc[UR4][R16.64] ;  /* 0x0000000410067981 */ /* 0x000162000c1e1b00 */
[----:B------:R-:W-:Y:S01]  /*3150*/  IMAD.MOV.U32 R20, RZ, RZ, 0x652b82fe ;  /* 0x652b82feff147424 */ /* 0x000fe200078e00ff */
[----:B------:R-:W-:Y:S01]  /*3160*/  UMOV UR6, 0xfefa39ef ;  /* 0xfefa39ef00067882 */ /* 0x000fe20000000000 */
[----:B------:R-:W-:Y:S01]  /*3170*/  IMAD.MOV.U32 R21, RZ, RZ, 0x3ff71547 ;  /* 0x3ff71547ff157424 */ /* 0x000fe200078e00ff */
[----:B------:R-:W-:Y:S01]  /*3180*/  UMOV UR7, 0x3fe62e42 ;  /* 0x3fe62e4200077882 */ /* 0x000fe20000000000 */
[----:B------:R-:W-:Y:S01]  /*3190*/  FSETP.GEU.AND P0, PT, |R9|, 4.1917929649353027344, PT ;  /* 0x4086232b0900780b */ /* 0x000fe20003f0e200 */
[----:B------:R-:W-:Y:S03]  /*31a0*/  BSSY.RECONVERGENT B0, `(.L_x_35) ;  /* 0x0000036000007945 */ /* 0x000fe60003800200 */
[----:B------:R-:W-:-:S08]  /*31b0*/  DFMA R20, R8, R20, 6.75539944105574400000e+15 ;  /* 0x433800000814742b */ /* 0x000fd00000000014 */
[----:B------:R-:W-:-:S08]  /*31c0*/  DADD R22, R20, -6.75539944105574400000e+15 ;  /* 0xc338000014167429 */ /* 0x000fd00000000000 */
[----:B------:R-:W-:Y:S01]  /*31d0*/  DFMA R24, R22, -UR6, R8 ;  /* 0x8000000616187c2b */ /* 0x000fe20008000008 */
[----:B------:R-:W-:Y:S01]  /*31e0*/  UMOV UR6, 0x3b39803f ;  /* 0x3b39803f00067882 */ /* 0x000fe20000000000 */
[----:B------:R-:W-:-:S06]  /*31f0*/  UMOV UR7, 0x3c7abc9e ;  /* 0x3c7abc9e00077882 */ /* 0x000fcc0000000000 */
[----:B------:R-:W-:Y:S01]  /*3200*/  DFMA R22, R22, -UR6, R24 ;  /* 0x8000000616167c2b */ /* 0x000fe20008000018 */
[----:B------:R-:W-:Y:S01]  /*3210*/  UMOV UR6, 0x69ce2bdf ;  /* 0x69ce2bdf00067882 */ /* 0x000fe20000000000 */
[----:B------:R-:W-:Y:S01]  /*3220*/  IMAD.MOV.U32 R24, RZ, RZ, -0x35dec16 ;  /* 0xfca213eaff187424 */ /* 0x000fe200078e00ff */
[----:B------:R-:W-:Y:S01]  /*3230*/  UMOV UR7, 0x3e5ade15 ;  /* 0x3e5ade1500077882 */ /* 0x000fe20000000000 */
[----:B------:R-:W-:-:S06]  /*3240*/  IMAD.MOV.U32 R25, RZ, RZ, 0x3e928af3 ;  /* 0x3e928af3ff197424 */ /* 0x000fcc00078e00ff */
[----:B------:R-:W-:Y:S01]  /*3250*/  DFMA R24, R22, UR6, R24 ;  /* 0x0000000616187c2b */ /* 0x000fe20008000018 */
[----:B------:R-:W-:Y:S01]  /*3260*/  UMOV UR6, 0x62401315 ;  /* 0x6240131500067882 */ /* 0x000fe20000000000 */
[----:B------:R-:W-:-:S06]  /*3270*/  UMOV UR7, 0x3ec71dee ;  /* 0x3ec71dee00077882 */ /* 0x000fcc0000000000 */
[----:B------:R-:W-:Y:S01]  /*3280*/  DFMA R24, R22, R24, UR6 ;  /* 0x0000000616187e2b */ /* 0x000fe20008000018 */
        /* <DEDUP_REMOVED lines=20> */
[----:B------:R-:W-:-:S08]  /*33d0*/  DFMA R24, R22, R24, UR6 ;  /* 0x0000000616187e2b */ /* 0x000fd00008000018 */
[----:B------:R-:W-:-:S08]  /*33e0*/  DFMA R24, R22, R24, 1 ;  /* 0x3ff000001618742b */ /* 0x000fd00000000018 */
[----:B------:R-:W-:-:S10]  /*33f0*/  DFMA R24, R22, R24, 1 ;  /* 0x3ff000001618742b */ /* 0x000fd40000000018 */
[----:B------:R-:W-:Y:S02]  /*3400*/  IMAD R23, R20, 0x100000, R25 ;  /* 0x0010000014177824 */ /* 0x000fe400078e0219 */
[----:B------:R-:W-:Y:S01]  /*3410*/  IMAD.MOV.U32 R22, RZ, RZ, R24 ;  /* 0x000000ffff167224 */ /* 0x000fe200078e0018 */
[----:B0-----:R-:W-:Y:S06]  /*3420*/  @!P0 BRA `(.L_x_36) ;  /* 0x0000000000348947 */ /* 0x001fec0003800000 */
[----:B------:R-:W-:Y:S01]  /*3430*/  FSETP.GEU.AND P1, PT, |R9|, 4.2275390625, PT ;  /* 0x408748000900780b */ /* 0x000fe20003f2e200 */
[C---:B------:R-:W-:Y:S02]  /*3440*/  DADD R22, R8.reuse, +INF ;  /* 0x7ff0000008167429 */ /* 0x040fe40000000000 */
[----:B------:R-:W-:-:S08]  /*3450*/  DSETP.GEU.AND P0, PT, R8, RZ, PT ;  /* 0x000000ff0800722a */ /* 0x000fd00003f0e000 */
[----:B------:R-:W-:Y:S02]  /*3460*/  FSEL R22, R22, RZ, P0 ;  /* 0x000000ff16167208 */ /* 0x000fe40000000000 */
[----:B------:R-:W-:Y:S01]  /*3470*/  @!P1 LEA.HI R0, R20, R20, RZ, 0x1 ;  /* 0x0000001414009211 */ /* 0x000fe200078f08ff */
[----:B------:R-:W-:Y:S01]  /*3480*/  @!P1 IMAD.MOV.U32 R8, RZ, RZ, R24 ;  /* 0x000000ffff089224 */ /* 0x000fe200078e0018 */
[----:B------:R-:W-:Y:S02]  /*3490*/  FSEL R23, R23, RZ, P0 ;  /* 0x000000ff17177208 */ /* 0x000fe40000000000 */
[----:B------:R-:W-:-:S05]  /*34a0*/  @!P1 SHF.R.S32.HI R9, RZ, 0x1, R0 ;  /* 0x00000001ff099819 */ /* 0x000fca0000011400 */
[----:B------:R-:W-:Y:S02]  /*34b0*/  @!P1 IMAD.IADD R20, R20, 0x1, -R9 ;  /* 0x0000000114149824 */ /* 0x000fe400078e0a09 */
[----:B------:R-:W-:-:S03]  /*34c0*/  @!P1 IMAD R9, R9, 0x100000, R25 ;  /* 0x0010000009099824 */ /* 0x000fc600078e0219 */
[----:B------:R-:W-:Y:S02]  /*34d0*/  @!P1 LEA R21, R20, 0x3ff00000, 0x14 ;  /* 0x3ff0000014159811 */ /* 0x000fe400078ea0ff */
[----:B------:R-:W-:-:S06]  /*34e0*/  @!P1 MOV R20, RZ ;  /* 0x000000ff00149202 */ /* 0x000fcc0000000f00 */
[----:B------:R-:W-:-:S11]  /*34f0*/  @!P1 DMUL R22, R8, R20 ;  /* 0x0000001408169228 */ /* 0x000fd60000000000 */
.L_x_36:
[----:B------:R-:W-:Y:S05]  /*3500*/  BSYNC.RECONVERGENT B0 ;  /* 0x0000000000007941 */ /* 0x000fea0003800200 */
.L_x_35:
[----:B------:R-:W-:Y:S01]  /*3510*/  DMUL R22, R22, R10 ;  /* 0x0000000a16167228 */ /* 0x000fe20000000000 */
[----:B------:R-:W-:Y:S01]  /*3520*/  IMAD.MOV.U32 R0, RZ, RZ, RZ ;  /* 0x000000ffff007224 */ /* 0x000fe200078e00ff */
[----:B------:R-:W-:Y:S01]  /*3530*/  UMOV UR6, 0xeb1c432d ;  /* 0xeb1c432d00067882 */ /* 0x000fe20000000000 */
[----:B------:R-:W-:Y:S01]  /*3540*/  IMAD.MOV.U32 R10, RZ, RZ, RZ ;  /* 0x000000ffff0a7224 */ /* 0x000fe200078e00ff */
[----:B------:R-:W-:-:S04]  /*3550*/  UMOV UR7, 0x3f1a36e2 ;  /* 0x3f1a36e200077882 */ /* 0x000fc80000000000 */
[----:B------:R-:W-:-:S08]  /*3560*/  DADD R8, -R30, R22 ;  /* 0x000000001e087229 */ /* 0x000fd00000000116 */
[----:B------:R-:W-:Y:S02]  /*3570*/  DSETP.MAX.AND P0, P1, RZ, R8, PT ;  /* 0x00000008ff00722a */ /* 0x000fe4000390f000 */
[----:B------:R-:W-:Y:S01]  /*3580*/  IMAD.MOV.U32 R11, RZ, RZ, R9 ;  /* 0x000000ffff0b7224 */ /* 0x000fe200078e0009 */
[----:B-----5:R-:W-:Y:S01]  /*3590*/  DSETP.MIN.AND P2, P3, R8, R6, PT ;  /* 0x000000060800722a */ /* 0x020fe20003b40000 */
[----:B------:R-:W-:-:S03]  /*35a0*/  IMAD.MOV.U32 R5, RZ, RZ, R8 ;  /* 0x000000ffff057224 */ /* 0x000fc600078e0008 */
[----:B------:R-:W-:Y:S01]  /*35b0*/  FSEL R21, R0, R11, P0 ;  /* 0x0000000b00157208 */ /* 0x000fe20000000000 */
[----:B------:R-:W-:Y:S01]  /*35c0*/  IMAD.MOV.U32 R0, RZ, RZ, R8 ;  /* 0x000000ffff007224 */ /* 0x000fe200078e0008 */
[----:B------:R-:W-:Y:S01]  /*35d0*/  SEL R10, R10, R5, P0 ;  /* 0x000000050a0a7207 */ /* 0x000fe20000000000 */
[----:B------:R-:W-:Y:S02]  /*35e0*/  IMAD.MOV.U32 R8, RZ, RZ, R7 ;  /* 0x000000ffff087224 */ /* 0x000fe400078e0007 */
[----:B------:R-:W-:Y:S02]  /*35f0*/  IMAD.MOV.U32 R5, RZ, RZ, R6 ;  /* 0x000000ffff057224 */ /* 0x000fe400078e0006 */
[----:B------:R-:W-:Y:S01]  /*3600*/  @P1 LOP3.LUT R21, R11, 0x80000, RZ, 0xfc, !PT ;  /* 0x000800000b151812 */ /* 0x000fe200078efcff */
[----:B------:R-:W-:Y:S01]  /*3610*/  IMAD.MOV.U32 R20, RZ, RZ, R10 ;  /* 0x000000ffff147224 */ /* 0x000fe200078e000a */
[----:B------:R-:W-:Y:S02]  /*3620*/  FSEL R25, R9, R8, P2 ;  /* 0x0000000809197208 */ /* 0x000fe40001000000 */
[----:B------:R-:W-:Y:S01]  /*3630*/  @P3 LOP3.LUT R25, R8, 0x80000, RZ, 0xfc, !PT ;  /* 0x0008000008193812 */ /* 0x000fe200078efcff */
[----:B------:R-:W-:Y:S01]  /*3640*/  IMAD.MOV.U32 R11, RZ, RZ, R21 ;  /* 0x000000ffff0b7224 */ /* 0x000fe200078e0015 */
[----:B------:R-:W-:-:S05]  /*3650*/  DMUL R8, R34, UR6 ;  /* 0x0000000622087c28 */ /* 0x000fca0008000000 */
[----:B------:R-:W-:Y:S01]  /*3660*/  DSETP.MIN.AND P0, P1, R10, 10, PT ;  /* 0x402400000a00742a */ /* 0x000fe20003900000 */
[----:B------:R-:W-:Y:S02]  /*3670*/  SEL R10, R0, R5, P2 ;  /* 0x00000005000a7207 */ /* 0x000fe40001000000 */
[----:B------:R-:W-:-:S03]  /*3680*/  MOV R0, 0x80000 ;  /* 0x0008000000007802 */ /* 0x000fc60000000f00 */
[----:B------:R-:W-:Y:S01]  /*3690*/  FSEL R21, R11, 2.5625, P0 ;  /* 0x402400000b157808 */ /* 0x000fe20000000000 */
[----:B------:R-:W-:Y:S01]  /*36a0*/  IMAD.MOV.U32 R11, RZ, RZ, R25 ;  /* 0x000000ffff0b7224 */ /* 0x000fe200078e0019 */
[----:B------:R-:W-:-:S05]  /*36b0*/  SEL R20, R20, RZ, P0 ;  /* 0x000000ff14147207 */ /* 0x000fca0000000000 */
[----:B------:R-:W-:Y:S01]  /*36c0*/  DADD R30, R30, R10 ;  /* 0x000000001e1e7229 */ /* 0x000fe2000000000a */
[----:B------:R-:W-:-:S07]  /*36d0*/  @P1 LOP3.LUT R21, R0, 0x40240000, RZ, 0xfc, !PT ;  /* 0x4024000000151812 */ /* 0x000fce00078efcff */
[----:B------:R-:W-:-:S07]  /*36e0*/  DFMA R30, R8, R20, R30 ;  /* 0x00000014081e722b */ /* 0x000fce000000001e */
[----:B------:R-:W-:Y:S04]  /*36f0*/  STG.E.64 desc[UR4][R18.64], R30 ;  /* 0x0000001e12007986 */ /* 0x000fe8000c101b04 */
[----:B------:R-:W2:Y:S01]  /*3700*/  LDG.E.64 R28, desc[UR4][R16.64] ;  /* 0x00000004101c7981 */ /* 0x000ea2000c1e1b00 */
[----:B------:R-:W-:Y:S01]  /*3710*/  UMOV UR6, 0x47ae147b ;  /* 0x47ae147b00067882 */ /* 0x000fe20000000000 */
[----:B------:R-:W-:Y:S01]  /*3720*/  UMOV UR7, 0x3f847ae1 ;  /* 0x3f847ae100077882 */ /* 0x000fe20000000000 */
[----:B------:R-:W-:Y:S01]  /*3730*/  IMAD.MOV.U32 R0, RZ, RZ, RZ ;  /* 0x000000ffff007224 */ /* 0x000fe200078e00ff */
[----:B------:R-:W-:Y:S01]  /*3740*/  DADD R24, R6, -UR6 ;  /* 0x8000000606187e29 */ /* 0x000fe20008000000 */
[----:B------:R-:W-:Y:S01]  /*3750*/  UMOV UR8, 0x47ae147b ;  /* 0x47ae147b00087882 */ /* 0x000fe20000000000 */
[----:B------:R-:W-:-:S06]  /*3760*/  UMOV UR9, 0x3f847ae1 ;  /* 0x3f847ae100097882 */ /* 0x000fcc0000000000 */
[----:B------:R-:W-:Y:S02]  /*3770*/  DSETP.MAX.AND P0, P1, RZ, R24, PT ;  /* 0x00000018ff00722a */ /* 0x000fe4000390f000 */
[----:B------:R-:W-:Y:S02]  /*3780*/  IMAD.MOV.U32 R27, RZ, RZ, R25 ;  /* 0x000000ffff1b7224 */ /* 0x000fe400078e0019 */
[----:B------:R-:W-:Y:S02]  /*3790*/  IMAD.MOV.U32 R5, RZ, RZ, R24 ;  /* 0x000000ffff057224 */ /* 0x000fe400078e0018 */
[----:B------:R-:W-:Y:S01]  /*37a0*/  IMAD.MOV.U32 R24, RZ, RZ, RZ ;  /* 0x000000ffff187224 */ /* 0x000fe200078e00ff */
[----:B------:R-:W-:-:S04]  /*37b0*/  FSEL R33, R0, R27, P0 ;  /* 0x0000001b00217208 */ /* 0x000fc80000000000 */
[----:B------:R-:W-:-:S03]  /*37c0*/  SEL R24, R24, R5, P0 ;  /* 0x0000000518187207 */ /* 0x000fc60000000000 */
[----:B------:R-:W-:Y:S01]  /*37d0*/  @P1 LOP3.LUT R33, R27, 0x80000, RZ, 0xfc, !PT ;  /* 0x000800001b211812 */ /* 0x000fe200078efcff */
[----:B------:R-:W-:-:S04]  /*37e0*/  DMUL R26, R6, UR8 ;  /* 0x00000008061a7c28 */ /* 0x000fc80008000000 */
[----:B------:R-:W-:-:S06]  /*37f0*/  IMAD.MOV.U32 R25, RZ, RZ, R33 ;  /* 0x000000ffff197224 */ /* 0x000fcc00078e0021 */
[----:B------:R-:W-:-:S08]  /*3800*/  DMUL R6, R24, UR8 ;  /* 0x0000000818067c28 */ /* 0x000fd00008000000 */
[----:B------:R-:W-:-:S08]  /*3810*/  DFMA R6, R34, R26, R6 ;  /* 0x0000001a2206722b */ /* 0x000fd00000000006 */
[----:B------:R-:W-:Y:S02]  /*3820*/  DFMA R6, -R8, R20, R6 ;  /* 0x000000140806722b */ /* 0x000fe40000000106 */
[----:B--2---:R-:W-:-:S08]  /*3830*/  DADD R28, -R10, R28 ;  /* 0x000000000a1c7229 */ /* 0x004fd0000000011c */
[----:B------:R-:W-:-:S08]  /*3840*/  DFMA R28, R24, -UR6, R28 ;  /* 0x80000006181c7c2b */ /* 0x000fd0000800001c */
[----:B------:R-:W-:-:S07]  /*3850*/  DFMA R28, R34, -R26, R28 ;  /* 0x8000001a221c722b */ /* 0x000fce000000001c */
[----:B------:R0:W-:Y:S04]  /*3860*/  STG.E.64 desc[UR4][R16.64], R28 ;  /* 0x0000001c10007986 */ /* 0x0001e8000c101b04 */
[----:B------:R1:W-:Y:S04]  /*3870*/  STG.E.64 desc[UR4][R14.64], R6 ;  /* 0x000000060e007986 */ /* 0x0003e8000c101b04 */
[----:B------:R-:W2:Y:S01]  /*3880*/  LDG.E.64 R24, desc[UR4][R18.64] ;  /* 0x0000000412187981 */ /* 0x000ea2000c1e1b00 */
[----:B------:R-:W3:Y:S01]  /*3890*/  MUFU.RCP64H R9, R23 ;  /* 0x0000001700097308 */ /* 0x000ee20000001800 */
[----:B------:R-:W-:Y:S01]  /*38a0*/  IMAD.MOV.U32 R8, RZ, RZ, 0x1 ;  /* 0x00000001ff087424 */ /* 0x000fe200078e00ff */
[----:B------:R-:W-:Y:S05]  /*38b0*/  BSSY.RECONVERGENT B1, `(.L_x_37) ;  /* 0x0000010000017945 */ /* 0x000fea0003800200 */
[----:B---3--:R-:W-:-:S08]  /*38c0*/  DFMA R20, -R22, R8, 1 ;  /* 0x3ff000001614742b */ /* 0x008fd00000000108 */
[----:B------:R-:W-:-:S08]  /*38d0*/  DFMA R20, R20, R20, R20 ;  /* 0x000000141414722b */ /* 0x000fd00000000014 */
[----:B------:R-:W-:-:S08]  /*38e0*/  DFMA R20, R8, R20, R8 ;  /* 0x000000140814722b */ /* 0x000fd00000000008 */
[----:B------:R-:W-:-:S08]  /*38f0*/  DFMA R8, -R22, R20, 1 ;  /* 0x3ff000001608742b */ /* 0x000fd00000000114 */
[----:B------:R-:W-:-:S08]  /*3900*/  DFMA R8, R20, R8, R20 ;  /* 0x000000081408722b */ /* 0x000fd00000000014 */
[----:B--2---:R-:W-:Y:S01]  /*3910*/  DMUL R20, R24, R8 ;  /* 0x0000000818147228 */ /* 0x004fe20000000000 */
[----:B------:R-:W-:-:S07]  /*3920*/  FSETP.GEU.AND P1, PT, |R25|, 6.5827683646048100446e-37, PT ;  /* 0x036000001900780b */ /* 0x000fce0003f2e200 */
[----:B0-----:R-:W-:-:S08]  /*3930*/  DFMA R16, -R22, R20, R24 ;  /* 0x000000141610722b */ /* 0x001fd00000000118 */
[----:B------:R-:W-:-:S10]  /*3940*/  DFMA R8, R8, R16, R20 ;  /* 0x000000100808722b */ /* 0x000fd40000000014 */
[----:B------:R-:W-:-:S05]  /*3950*/  FFMA R0, RZ, R23, R9 ;  /* 0x00000017ff007223 */ /* 0x000fca0000000009 */
[----:B------:R-:W-:-:S13]  /*3960*/  FSETP.GT.AND P0, PT, |R0|, 1.469367938527859385e-39, PT ;  /* 0x001000000000780b */ /* 0x000fda0003f04200 */
[----:B-1----:R-:W-:Y:S05]  /*3970*/  @P0 BRA P1, `(.L_x_38) ;  /* 0x00000000000c0947 */ /* 0x002fea0000800000 */
[----:B------:R-:W-:-:S07]  /*3980*/  MOV R6, 0x39a0 ;  /* 0x000039a000067802 */ /* 0x000fce0000000f00 */
[----:B------:R-:W-:Y:S05]  /*3990*/  CALL.REL.NOINC `($__internal_0_$__cuda_sm20_div_rn_f64_full) ;  /* 0x0000000400407944 */ /* 0x000fea0003c00000 */
[----:B------:R-:W-:-:S07]  /*39a0*/  IMAD.MOV.U32 R9, RZ, RZ, R5 ;  /* 0x000000ffff097224 */ /* 0x000fce00078e0005 */
.L_x_38:
[----:B------:R-:W-:Y:S05]  /*39b0*/  BSYNC.RECONVERGENT B1 ;  /* 0x0000000000017941 */ /* 0x000fea0003800200 */
.L_x_37:
[----:B------:R-:W0:Y:S01]  /*39c0*/  LDC.64 R6, c[0x0][0x3a0] ;  /* 0x0000e800ff067b82 */ /* 0x000e220000000a00 */
[----:B------:R-:W-:Y:S01]  /*39d0*/  DSETP.GEU.AND P0, PT, R10, RZ, PT ;  /* 0x000000ff0a00722a */ /* 0x000fe20003f0e000 */
[----:B0-----:R-:W-:-:S05]  /*39e0*/  IMAD.WIDE.U32 R4, R4, 0x8, R6 ;  /* 0x0000000804047825 */ /* 0x001fca00078e0006 */
[----:B------:R0:W-:Y:S08]  /*39f0*/  STG.E.64 desc[UR4][R4.64], R8 ;  /* 0x0000000804007986 */ /* 0x0001f0000c101b04 */
[----:B------:R-:W-:Y:S05]  /*3a00*/  @P0 EXIT ;  /* 0x000000000000094d */ /* 0x000fea0003800000 */
[----:B0-----:R-:W0:Y:S01]  /*3a10*/  MUFU.RCP64H R5, R13 ;  /* 0x0000000d00057308 */ /* 0x001e220000001800 */
[----:B------:R-:W-:Y:S01]  /*3a20*/  IMAD.MOV.U32 R4, RZ, RZ, 0x1 ;  /* 0x00000001ff047424 */ /* 0x000fe200078e00ff */
[----:B------:R-:W-:Y:S05]  /*3a30*/  BSSY.RECONVERGENT B1, `(.L_x_39) ;  /* 0x0000014000017945 */ /* 0x000fea0003800200 */
[----:B0-----:R-:W-:-:S08]  /*3a40*/  DFMA R6, R4, -R12, 1 ;  /* 0x3ff000000406742b */ /* 0x001fd0000000080c */
[----:B------:R-:W-:-:S08]  /*3a50*/  DFMA R6, R6, R6, R6 ;  /* 0x000000060606722b */ /* 0x000fd00000000006 */
[----:B------:R-:W-:-:S08]  /*3a60*/  DFMA R6, R4, R6, R4 ;  /* 0x000000060406722b */ /* 0x000fd00000000004 */
[----:B------:R-:W-:-:S08]  /*3a70*/  DFMA R4, R6, -R12, 1 ;  /* 0x3ff000000604742b */ /* 0x000fd0000000080c */
[----:B------:R-:W-:-:S08]  /*3a80*/  DFMA R4, R6, R4, R6 ;  /* 0x000000040604722b */ /* 0x000fd00000000006 */
[----:B------:R-:W-:-:S08]  /*3a90*/  DMUL R24, R4, -2.5 ;  /* 0xc004000004187828 */ /* 0x000fd00000000000 */
[----:B------:R-:W-:-:S08]  /*3aa0*/  DFMA R6, R24, -R12, -2.5 ;  /* 0xc00400001806742b */ /* 0x000fd0000000080c */
[----:B------:R-:W-:-:S10]  /*3ab0*/  DFMA R24, R4, R6, R24 ;  /* 0x000000060418722b */ /* 0x000fd40000000018 */
[----:B------:R-:W-:-:S05]  /*3ac0*/  FFMA R0, RZ, R13, R25 ;  /* 0x0000000dff007223 */ /* 0x000fca0000000019 */
[----:B------:R-:W-:-:S13]  /*3ad0*/  FSETP.GT.AND P0, PT, |R0|, 1.469367938527859385e-39, PT ;  /* 0x001000000000780b */ /* 0x000fda0003f04200 */
[----:B------:R-:W-:Y:S05]  /*3ae0*/  @P0 BRA `(.L_x_40) ;  /* 0x0000000000200947 */ /* 0x000fea0003800000 */
[----:B------:R-:W-:Y:S01]  /*3af0*/  MOV R22, R12 ;  /* 0x0000000c00167202 */ /* 0x000fe20000000f00 */
[----:B------:R-:W-:Y:S01]  /*3b00*/  IMAD.MOV.U32 R23, RZ, RZ, R13 ;  /* 0x000000ffff177224 */ /* 0x000fe200078e000d */
[----:B------:R-:W-:Y:S01]  /*3b10*/  MOV R6, 0x3b50 ;  /* 0x00003b5000067802 */ /* 0x000fe20000000f00 */
[----:B------:R-:W-:Y:S02]  /*3b20*/  IMAD.MOV.U32 R24, RZ, RZ, RZ ;  /* 0x000000ffff187224 */ /* 0x000fe400078e00ff */
[----:B------:R-:W-:-:S07]  /*3b30*/  IMAD.MOV.U32 R25, RZ, RZ, -0x3ffc0000 ;  /* 0xc0040000ff197424 */ /* 0x000fce00078e00ff */
[----:B------:R-:W-:Y:S05]  /*3b40*/  CALL.REL.NOINC `($__internal_0_$__cuda_sm20_div_rn_f64_full) ;  /* 0x0000000000d47944 */ /* 0x000fea0003c00000 */
[----:B------:R-:W-:Y:S02]  /*3b50*/  IMAD.MOV.U32 R24, RZ, RZ, R8 ;  /* 0x000000ffff187224 */ /* 0x000fe400078e0008 */
[----:B------:R-:W-:-:S07]  /*3b60*/  IMAD.MOV.U32 R25, RZ, RZ, R5 ;  /* 0x000000ffff197224 */ /* 0x000fce00078e0005 */
.L_x_40:
[----:B------:R-:W-:Y:S05]  /*3b70*/  BSYNC.RECONVERGENT B1 ;  /* 0x0000000000017941 */ /* 0x000fea0003800200 */
.L_x_39:
[----:B------:R-:W0:Y:S01]  /*3b80*/  MUFU.RCP64H R5, 0.28699994087219238281 ;  /* 0x3fd25e3500057908 */ /* 0x000e220000001800 */
[----:B------:R-:W-:Y:S01]  /*3b90*/  IMAD.MOV.U32 R12, RZ, RZ, 0x3f7ced91 ;  /* 0x3f7ced91ff0c7424 */ /* 0x000fe200078e00ff */
[----:B------:R-:W-:Y:S01]  /*3ba0*/  FSETP.GEU.AND P1, PT, |R25|, 6.5827683646048100446e-37, PT ;  /* 0x036000001900780b */ /* 0x000fe20003f2e200 */
[----:B------:R-:W-:Y:S01]  /*3bb0*/  IMAD.MOV.U32 R13, RZ, RZ, 0x3fd25e35 ;  /* 0x3fd25e35ff0d7424 */ /* 0x000fe200078e00ff */
[----:B------:R-:W-:Y:S01]  /*3bc0*/  BSSY.RECONVERGENT B1, `(.L_x_41) ;  /* 0x0000012000017945 */ /* 0x000fe20003800200 */
[----:B------:R-:W-:-:S06]  /*3bd0*/  IMAD.MOV.U32 R4, RZ, RZ, 0x1 ;  /* 0x00000001ff047424 */ /* 0x000fcc00078e00ff */
[----:B0-----:R-:W-:-:S08]  /*3be0*/  DFMA R6, R4, -R12, 1 ;  /* 0x3ff000000406742b */ /* 0x001fd0000000080c */
[----:B------:R-:W-:-:S08]  /*3bf0*/  DFMA R6, R6, R6, R6 ;  /* 0x000000060606722b */ /* 0x000fd00000000006 */
[----:B------:R-:W-:-:S08]  /*3c00*/  DFMA R6, R4, R6, R4 ;  /* 0x000000060406722b */ /* 0x000fd00000000004 */
[----:B------:R-:W-:-:S08]  /*3c10*/  DFMA R4, R6, -R12, 1 ;  /* 0x3ff000000604742b */ /* 0x000fd0000000080c */
[----:B------:R-:W-:-:S08]  /*3c20*/  DFMA R4, R6, R4, R6 ;  /* 0x000000040604722b */ /* 0x000fd00000000006 */
[----:B------:R-:W-:-:S08]  /*3c30*/  DMUL R8, R4, R24 ;  /* 0x0000001804087228 */ /* 0x000fd00000000000 */
[----:B------:R-:W-:-:S08]  /*3c40*/  DFMA R6, R8, -R12, R24 ;  /* 0x8000000c0806722b */ /* 0x000fd00000000018 */
[----:B------:R-:W-:-:S10]  /*3c50*/  DFMA R8, R4, R6, R8 ;  /* 0x000000060408722b */ /* 0x000fd40000000008 */
[----:B------:R-:W-:-:S05]  /*3c60*/  FFMA R0, RZ, 1.6434999704360961914, R9 ;  /* 0x3fd25e35ff007823 */ /* 0x000fca0000000009 */
[----:B------:R-:W-:-:S13]  /*3c70*/  FSETP.GT.AND P0, PT, |R0|, 1.469367938527859385e-39, PT ;  /* 0x001000000000780b */ /* 0x000fda0003f04200 */
[----:B------:R-:W-:Y:S05]  /*3c80*/  @P0 BRA P1, `(.L_x_42) ;  /* 0x0000000000140947 */ /* 0x000fea0000800000 */
[----:B------:R-:W-:Y:S01]  /*3c90*/  IMAD.MOV.U32 R22, RZ, RZ, 0x3f7ced91 ;  /* 0x3f7ced91ff167424 */ /* 0x000fe200078e00ff */
[----:B------:R-:W-:Y:S02]  /*3ca0*/  MOV R23, 0x3fd25e35 ;  /* 0x3fd25e3500177802 */ /* 0x000fe40000000f00 */
[----:B------:R-:W-:-:S07]  /*3cb0*/  MOV R6, 0x3cd0 ;  /* 0x00003cd000067802 */ /* 0x000fce0000000f00 */
[----:B------:R-:W-:Y:S05]  /*3cc0*/  CALL.REL.NOINC `($__internal_0_$__cuda_sm20_div_rn_f64_full) ;  /* 0x0000000000747944 */ /* 0x000fea0003c00000 */
[----:B------:R-:W-:-:S07]  /*3cd0*/  IMAD.MOV.U32 R9, RZ, RZ, R5 ;  /* 0x000000ffff097224 */ /* 0x000fce00078e0005 */
.L_x_42:
[----:B------:R-:W-:Y:S05]  /*3ce0*/  BSYNC.RECONVERGENT B1 ;  /* 0x0000000000017941 */ /* 0x000fea0003800200 */
.L_x_41:
[C---:B------:R-:W-:Y:S01]  /*3cf0*/  DADD R22, -R10.reuse, 1 ;  /* 0x3ff000000a167429 */ /* 0x040fe20000000100 */
[----:B------:R-:W-:Y:S01]  /*3d00*/  IMAD.MOV.U32 R4, RZ, RZ, 0x1 ;  /* 0x00000001ff047424 */ /* 0x000fe200078e00ff */
[----:B------:R-:W-:Y:S01]  /*3d10*/  DMUL R24, R10, R8 ;  /* 0x000000080a187228 */ /* 0x000fe20000000000 */
[----:B------:R-:W-:Y:S03]  /*3d20*/  BSSY.RECONVERGENT B1, `(.L_x_43) ;  /* 0x0000011000017945 */ /* 0x000fe60003800200 */
[----:B------:R-:W0:Y:S06]  /*3d30*/  MUFU.RCP64H R5, R23 ;  /* 0x0000001700057308 */ /* 0x000e2c0000001800 */
        /* <DEDUP_REMOVED lines=14> */
[----:B------:R-:W-:-:S07]  /*3e20*/  IMAD.MOV.U32 R9, RZ, RZ, R5 ;  /* 0x000000ffff097224 */ /* 0x000fce00078e0005 */
.L_x_44:
[----:B------:R-:W-:Y:S05]  /*3e30*/  BSYNC.RECONVERGENT B1 ;  /* 0x0000000000017941 */ /* 0x000fea0003800200 */
.L_x_43:
[----:B------:R-:W2:Y:S01]  /*3e40*/  LDG.E.64 R6, desc[UR4][R2.64] ;  /* 0x0000000402067981 */ /* 0x000ea2000c1e1b00 */
[----:B------:R-:W0:Y:S08]  /*3e50*/  F2F.F32.F64 R8, R8 ;  /* 0x0000000800087310 */ /* 0x000e300000301000 */
[----:B0-----:R-:W2:Y:S02]  /*3e60*/  F2F.F64.F32 R4, R8 ;  /* 0x0000000800047310 */ /* 0x001ea40000201800 */
[----:B--2---:R-:W-:-:S07]  /*3e70*/  DADD R4, R4, R6 ;  /* 0x0000000004047229 */ /* 0x004fce0000000006 */
[----:B------:R-:W-:Y:S01]  /*3e80*/  STG.E.64 desc[UR4][R2.64], R4 ;  /* 0x0000000402007986 */ /* 0x000fe2000c101b04 */
[----:B------:R-:W-:Y:S05]  /*3e90*/  EXIT ;  /* 0x000000000000794d */ /* 0x000fea0003800000 */
        .weak           $__internal_0_$__cuda_sm20_div_rn_f64_full
        .type           $__internal_0_$__cuda_sm20_div_rn_f64_full,@function
        .size           $__internal_0_$__cuda_sm20_div_rn_f64_full,($_Z11waterKernelPdPiS_S_S_S_S_S_S_S_S_idd$__internal_accurate_pow - $__internal_0_$__cuda_sm20_div_rn_f64_full)
$__internal_0_$__cuda_sm20_div_rn_f64_full:
[C---:B------:R-:W-:Y:S01]  /*3ea0*/  FSETP.GEU.AND P0, PT, |R23|.reuse, 1.469367938527859385e-39, PT ;  /* 0x001000001700780b */ /* 0x040fe20003f0e200 */
[----:B------:R-:W-:Y:S01]  /*3eb0*/  IMAD.MOV.U32 R8, RZ, RZ, 0x1ca00000 ;  /* 0x1ca00000ff087424 */ /* 0x000fe200078e00ff */
[C---:B------:R-:W-:Y:S01]  /*3ec0*/  LOP3.LUT R20, R23.reuse, 0x800fffff, RZ, 0xc0, !PT ;  /* 0x800fffff17147812 */ /* 0x040fe200078ec0ff */
[----:B------:R-:W-:Y:S01]  /*3ed0*/  IMAD.MOV.U32 R36, RZ, RZ, 0x1 ;  /* 0x00000001ff247424 */ /* 0x000fe200078e00ff */
[----:B------:R-:W-:Y:S01]  /*3ee0*/  LOP3.LUT R26, R23, 0x7ff00000, RZ, 0xc0, !PT ;  /* 0x7ff00000171a7812 */ /* 0x000fe200078ec0ff */
[----:B------:R-:W-:Y:S01]  /*3ef0*/  BSSY.RECONVERGENT B0, `(.L_x_45) ;  /* 0x0000058000007945 */ /* 0x000fe20003800200 */
[----:B------:R-:W-:Y:S01]  /*3f00*/  LOP3.LUT R21, R20, 0x3ff00000, RZ, 0xfc, !PT ;  /* 0x3ff0000014157812 */ /* 0x000fe200078efcff */
[----:B------:R-:W-:Y:S01]  /*3f10*/  IMAD.MOV.U32 R20, RZ, RZ, R22 ;  /* 0x000000ffff147224 */ /* 0x000fe200078e0016 */
[----:B------:R-:W-:Y:S01]  /*3f20*/  LOP3.LUT R7, R25, 0x7ff00000, RZ, 0xc0, !PT ;  /* 0x7ff0000019077812 */ /* 0x000fe200078ec0ff */
[----:B------:R-:W-:-:S04]  /*3f30*/  IMAD.MOV.U32 R5, RZ, RZ, R26 ;  /* 0x000000ffff057224 */ /* 0x000fc800078e001a */
[----:B------:R-:W-:-:S06]  /*3f40*/  @!P0 DMUL R20, R22, 8.98846567431157953865e+307 ;  /* 0x7fe0000016148828 */ /* 0x000fcc0000000000 */
[----:B------:R-:W0:Y:S04]  /*3f50*/  MUFU.RCP64H R37, R21 ;  /* 0x0000001500257308 */ /* 0x000e280000001800 */
[----:B------:R-:W-:Y:S02]  /*3f60*/  @!P0 LOP3.LUT R5, R21, 0x7ff00000, RZ, 0xc0, !PT ;  /* 0x7ff0000015058812 */ /* 0x000fe400078ec0ff */
[----:B------:R-:W-:-:S04]  /*3f70*/  ISETP.GE.U32.AND P0, PT, R7, R26, PT ;  /* 0x0000001a0700720c */ /* 0x000fc80003f06070 */
[----:B------:R-:W-:Y:S02]  /*3f80*/  SEL R27, R8, 0x63400000, !P0 ;  /* 0x63400000081b7807 */ /* 0x000fe40004000000 */
[----:B------:R-:W-:Y:S02]  /*3f90*/  FSETP.GEU.AND P0, PT, |R25|, 1.469367938527859385e-39, PT ;  /* 0x001000001900780b */ /* 0x000fe40003f0e200 */
[----:B------:R-:W-:-:S11]  /*3fa0*/  LOP3.LUT R27, R27, 0x800fffff, R25, 0xf8, !PT ;  /* 0x800fffff1b1b7812 */ /* 0x000fd600078ef819 */
[----:B------:R-:W-:Y:S01]  /*3fb0*/  @!P0 LOP3.LUT R26, R23, 0x7ff00000, RZ, 0xc0, !PT ;  /* 0x7ff00000171a8812 */ /* 0x000fe200078ec0ff */
[----:B------:R-:W-:-:S03]  /*3fc0*/  @!P0 IMAD.MOV.U32 R28, RZ, RZ, RZ ;  /* 0x000000ffff1c8224 */ /* 0x000fc600078e00ff */
[----:B------:R-:W-:-:S04]  /*3fd0*/  @!P0 ISETP.GE.U32.AND P6, PT, R7, R26, PT ;  /* 0x0000001a0700820c */ /* 0x000fc80003fc6070 */
[----:B------:R-:W-:-:S04]  /*3fe0*/  @!P0 SEL R29, R8, 0x63400000, !P6 ;  /* 0x63400000081d8807 */ /* 0x000fc80007000000 */
[----:B------:R-:W-:-:S04]  /*3ff0*/  @!P0 LOP3.LUT R26, R29, 0x80000000, R25, 0xf8, !PT ;  /* 0x800000001d1a8812 */ /* 0x000fc800078ef819 */
[----:B------:R-:W-:Y:S01]  /*4000*/  @!P0 LOP3.LUT R29, R26, 0x100000, RZ, 0xfc, !PT ;  /* 0x001000001a1d8812 */ /* 0x000fe200078efcff */
[----:B------:R-:W-:-:S06]  /*4010*/  IMAD.MOV.U32 R26, RZ, RZ, R24 ;  /* 0x000000ffff1a7224 */ /* 0x000fcc00078e0018 */
[----:B------:R-:W-:Y:S02]  /*4020*/  @!P0 DFMA R26, R26, 2, -R28 ;  /* 0x400000001a1a882b */ /* 0x000fe4000000081c */
[----:B0-----:R-:W-:-:S08]  /*4030*/  DFMA R28, R36, -R20, 1 ;  /* 0x3ff00000241c742b */ /* 0x001fd00000000814 */
[----:B------:R-:W-:-:S08]  /*4040*/  DFMA R28, R28, R28, R28 ;  /* 0x0000001c1c1c722b */ /* 0x000fd0000000001c */
[----:B------:R-:W-:-:S08]  /*4050*/  DFMA R36, R36, R28, R36 ;  /* 0x0000001c2424722b */ /* 0x000fd00000000024 */
[----:B------:R-:W-:-:S08]  /*4060*/  DFMA R38, R36, -R20, 1 ;  /* 0x3ff000002426742b */ /* 0x000fd00000000814 */
[----:B------:R-:W-:-:S08]  /*4070*/  DFMA R38, R36, R38, R36 ;  /* 0x000000262426722b */ /* 0x000fd00000000024 */
[----:B------:R-:W-:-:S08]  /*4080*/  DMUL R36, R38, R26 ;  /* 0x0000001a26247228 */ /* 0x000fd00000000000 */
[----:B------:R-:W-:-:S08]  /*4090*/  DFMA R28, R36, -R20, R26 ;  /* 0x80000014241c722b */ /* 0x000fd0000000001a */
[----:B------:R-:W-:Y:S01]  /*40a0*/  DFMA R28, R38, R28, R36 ;  /* 0x0000001c261c722b */ /* 0x000fe20000000024 */
[----:B------:R-:W-:Y:S02]  /*40b0*/  MOV R36, R7 ;  /* 0x0000000700247202 */ /* 0x000fe40000000f00 */
[----:B------:R-:W-:-:S05]  /*40c0*/  @!P0 LOP3.LUT R36, R27, 0x7ff00000, RZ, 0xc0, !PT ;  /* 0x7ff000001b248812 */ /* 0x000fca00078ec0ff */
[----:B------:R-:W-:-:S05]  /*40d0*/  VIADD R33, R36, 0xffffffff ;  /* 0xffffffff24217836 */ /* 0x000fca0000000000 */
[----:B------:R-:W-:Y:S01]  /*40e0*/  ISETP.GT.U32.AND P0, PT, R33, 0x7feffffe, PT ;  /* 0x7feffffe2100780c */ /* 0x000fe20003f04070 */
[----:B------:R-:W-:-:S05]  /*40f0*/  VIADD R33, R5, 0xffffffff ;  /* 0xffffffff05217836 */ /* 0x000fca0000000000 */
[----:B------:R-:W-:-:S13]  /*4100*/  ISETP.GT.U32.OR P0, PT, R33, 0x7feffffe, P0 ;  /* 0x7feffffe2100780c */ /* 0x000fda0000704470 */
[----:B------:R-:W-:Y:S05]  /*4110*/  @P0 BRA `(.L_x_46) ;  /* 0x0000000000740947 */ /* 0x000fea0003800000 */
[----:B------:R-:W-:-:S04]  /*4120*/  LOP3.LUT R24, R23, 0x7ff00000, RZ, 0xc0, !PT ;  /* 0x7ff0000017187812 */ /* 0x000fc800078ec0ff */
[CC--:B------:R-:W-:Y:S02]  /*4130*/  VIADDMNMX R5, R7.reuse, -R24.reuse, 0xb9600000, !PT ;  /* 0xb960000007057446 */ /* 0x0c0fe40007800918 */
[----:B------:R-:W-:Y:S01]  /*4140*/  ISETP.GE.U32.AND P0, PT, R7, R24, PT ;  /* 0x000000180700720c */ /* 0x000fe20003f06070 */
[----:B------:R-:W-:Y:S01]  /*4150*/  IMAD.MOV.U32 R24, RZ, RZ, RZ ;  /* 0x000000ffff187224 */ /* 0x000fe200078e00ff */
[----:B------:R-:W-:Y:S02]  /*4160*/  VIMNMX R5, PT, PT, R5, 0x46a00000, PT ;  /* 0x46a0000005057848 */ /* 0x000fe40003fe0100 */
[----:B------:R-:W-:-:S05]  /*4170*/  SEL R8, R8, 0x63400000, !P0 ;  /* 0x6340000008087807 */ /* 0x000fca0004000000 */
[----:B------:R-:W-:-:S04]  /*4180*/  IMAD.IADD R5, R5, 0x1, -R8 ;  /* 0x0000000105057824 */ /* 0x000fc800078e0a08 */
[----:B------:R-:W-:-:S06]  /*4190*/  VIADD R25, R5, 0x7fe00000 ;  /* 0x7fe0000005197836 */ /* 0x000fcc0000000000 */
[----:B------:R-:W-:-:S10]  /*41a0*/  DMUL R38, R28, R24 ;  /* 0x000000181c267228 */ /* 0x000fd40000000000 */
[----:B------:R-:W-:-:S13]  /*41b0*/  FSETP.GTU.AND P0, PT, |R39|, 1.469367938527859385e-39, PT ;  /* 0x001000002700780b */ /* 0x000fda0003f0c200 */
[----:B------:R-:W-:Y:S05]  /*41c0*/  @P0 BRA `(.L_x_47) ;  /* 0x0000000000a80947 */ /* 0x000fea0003800000 */
[----:B------:R-:W-:Y:S01]  /*41d0*/  DFMA R20, R28, -R20, R26 ;  /* 0x800000141c14722b */ /* 0x000fe2000000001a */
[----:B------:R-:W-:-:S09]  /*41e0*/  IMAD.MOV.U32 R24, RZ, RZ, RZ ;  /* 0x000000ffff187224 */ /* 0x000fd200078e00ff */
[C---:B------:R-:W-:Y:S02]  /*41f0*/  FSETP.NEU.AND P0, PT, R21.reuse, RZ, PT ;  /* 0x000000ff1500720b */ /* 0x040fe40003f0d000 */
[----:B------:R-:W-:-:S04]  /*4200*/  LOP3.LUT R22, R21, 0x80000000, R23, 0x48, !PT ;  /* 0x8000000015167812 */ /* 0x000fc800078e4817 */
[----:B------:R-:W-:-:S07]  /*4210*/  LOP3.LUT R25, R22, R25, RZ, 0xfc, !PT ;  /* 0x0000001916197212 */ /* 0x000fce00078efcff */
[----:B------:R-:W-:Y:S05]  /*4220*/  @!P0 BRA `(.L_x_47) ;  /* 0x0000000000908947 */ /* 0x000fea0003800000 */
[----:B------:R-:W-:Y:S01]  /*4230*/  IMAD.MOV R21, RZ, RZ, -R5 ;  /* 0x000000ffff157224 */ /* 0x000fe200078e0a05 */
[----:B------:R-:W-:Y:S01]  /*4240*/  IADD3 R5, PT, PT, -R5, -0x43300000, RZ ;  /* 0xbcd0000005057810 */ /* 0x000fe20007ffe1ff */
[----:B------:R-:W-:-:S06]  /*4250*/  IMAD.MOV.U32 R20, RZ, RZ, RZ ;  /* 0x000000ffff147224 */ /* 0x000fcc00078e00ff */
[----:B------:R-:W-:Y:S02]  /*4260*/  DFMA R20, R38, -R20, R28 ;  /* 0x800000142614722b */ /* 0x000fe4000000001c */
[----:B------:R-:W-:-:S08]  /*4270*/  DMUL.RP R28, R28, R24 ;  /* 0x000000181c1c7228 */ /* 0x000fd00000008000 */
[----:B------:R-:W-:Y:S02]  /*4280*/  FSETP.NEU.AND P0, PT, |R21|, R5, PT ;  /* 0x000000051500720b */ /* 0x000fe40003f0d200 */
[----:B------:R-:W-:Y:S02]  /*4290*/  LOP3.LUT R22, R29, R22, RZ, 0x3c, !PT ;  /* 0x000000161d167212 */ /* 0x000fe400078e3cff */
[----:B------:R-:W-:Y:S02]  /*42a0*/  FSEL R8, R28, R38, !P0 ;  /* 0x000000261c087208 */ /* 0x000fe40004000000 */
[----:B------:R-:W-:-:S03]  /*42b0*/  FSEL R5, R22, R39, !P0 ;  /* 0x0000002716057208 */ /* 0x000fc60004000000 */
[----:B------:R-:W-:Y:S01]  /*42c0*/  IMAD.MOV.U32 R38, RZ, RZ, R8 ;  /* 0x000000ffff267224 */ /* 0x000fe200078e0008 */
[----:B------:R-:W-:Y:S01]  /*42d0*/  MOV R39, R5 ;  /* 0x0000000500277202 */ /* 0x000fe20000000f00 */
[----:B------:R-:W-:Y:S06]  /*42e0*/  BRA `(.L_x_47) ;  /* 0x0000000000607947 */ /* 0x000fec0003800000 */
.L_x_46:
[----:B------:R-:W-:-:S14]  /*42f0*/  DSETP.NAN.AND P0, PT, R24, R24, PT ;  /* 0x000000181800722a */ /* 0x000fdc0003f08000 */
[----:B------:R-:W-:Y:S05]  /*4300*/  @P0 BRA `(.L_x_48) ;  /* 0x00000000004c0947 */ /* 0x000fea0003800000 */
[----:B------:R-:W-:-:S14]  /*4310*/  DSETP.NAN.AND P0, PT, R22, R22, PT ;  /* 0x000000161600722a */ /* 0x000fdc0003f08000 */
[----:B------:R-:W-:Y:S05]  /*4320*/  @P0 BRA `(.L_x_49) ;  /* 0x0000000000340947 */ /* 0x000fea0003800000 */
[----:B------:R-:W-:Y:S01]  /*4330*/  ISETP.NE.AND P0, PT, R36, R5, PT ;  /* 0x000000052400720c */ /* 0x000fe20003f05270 */
[----:B------:R-:W-:Y:S02]  /*4340*/  IMAD.MOV.U32 R38, RZ, RZ, 0x0 ;  /* 0x00000000ff267424 */ /* 0x000fe400078e00ff */
[----:B------:R-:W-:-:S10]  /*4350*/  IMAD.MOV.U32 R39, RZ, RZ, -0x80000 ;  /* 0xfff80000ff277424 */ /* 0x000fd400078e00ff */
[----:B------:R-:W-:Y:S05]  /*4360*/  @!P0 BRA `(.L_x_47) ;  /* 0x0000000000408947 */ /* 0x000fea0003800000 */
[----:B------:R-:W-:Y:S02]  /*4370*/  ISETP.NE.AND P0, PT, R36, 0x7ff00000, PT ;  /* 0x7ff000002400780c */ /* 0x000fe40003f05270 */
[----:B------:R-:W-:Y:S02]  /*4380*/  LOP3.LUT R23, R25, 0x80000000, R23, 0x48, !PT ;  /* 0x8000000019177812 */ /* 0x000fe400078e4817 */
[----:B------:R-:W-:-:S13]  /*4390*/  ISETP.EQ.OR P0, PT, R5, RZ, !P0 ;  /* 0x000000ff0500720c */ /* 0x000fda0004702670 */
[----:B------:R-:W-:Y:S01]  /*43a0*/  @P0 LOP3.LUT R5, R23, 0x7ff00000, RZ, 0xfc, !PT ;  /* 0x7ff0000017050812 */ /* 0x000fe200078efcff */
[----:B------:R-:W-:Y:S02]  /*43b0*/  @!P0 IMAD.MOV.U32 R38, RZ, RZ, RZ ;  /* 0x000000ffff268224 */ /* 0x000fe400078e00ff */
[----:B------:R-:W-:Y:S02]  /*43c0*/  @!P0 IMAD.MOV.U32 R39, RZ, RZ, R23 ;  /* 0x000000ffff278224 */ /* 0x000fe400078e0017 */
[----:B------:R-:W-:Y:S02]  /*43d0*/  @P0 IMAD.MOV.U32 R38, RZ, RZ, RZ ;  /* 0x000000ffff260224 */ /* 0x000fe400078e00ff */
[----:B------:R-:W-:Y:S01]  /*43e0*/  @P0 IMAD.MOV.U32 R39, RZ, RZ, R5 ;  /* 0x000000ffff270224 */ /* 0x000fe200078e0005 */
[----:B------:R-:W-:Y:S06]  /*43f0*/  BRA `(.L_x_47) ;  /* 0x00000000001c7947 */ /* 0x000fec0003800000 */
.L_x_49:
[----:B------:R-:W-:Y:S01]  /*4400*/  LOP3.LUT R5, R23, 0x80000, RZ, 0xfc, !PT ;  /* 0x0008000017057812 */ /* 0x000fe200078efcff */
[----:B------:R-:W-:-:S04]  /*4410*/  IMAD.MOV.U32 R38, RZ, RZ, R22 ;  /* 0x000000ffff267224 */ /* 0x000fc800078e0016 */
[----:B------:R-:W-:Y:S01]  /*4420*/  IMAD.MOV.U32 R39, RZ, RZ, R5 ;  /* 0x000000ffff277224 */ /* 0x000fe200078e0005 */
[----:B------:R-:W-:Y:S06]  /*4430*/  BRA `(.L_x_47) ;  /* 0x00000000000c7947 */ /* 0x000fec0003800000 */
.L_x_48:
[----:B------:R-:W-:Y:S01]  /*4440*/  LOP3.LUT R5, R25, 0x80000, RZ, 0xfc, !PT ;  /* 0x0008000019057812 */ /* 0x000fe200078efcff */
[----:B------:R-:W-:-:S03]  /*4450*/  IMAD.MOV.U32 R38, RZ, RZ, R24 ;  /* 0x000000ffff267224 */ /* 0x000fc600078e0018 */
[----:B------:R-:W-:-:S07]  /*4460*/  MOV R39, R5 ;  /* 0x0000000500277202 */ /* 0x000fce0000000f00 */
.L_x_47:
[----:B------:R-:W-:Y:S05]  /*4470*/  BSYNC.RECONVERGENT B0 ;  /* 0x0000000000007941 */ /* 0x000fea0003800200 */
.L_x_45:
[----:B------:R-:W-:Y:S02]  /*4480*/  IMAD.MOV.U32 R7, RZ, RZ, 0x0 ;  /* 0x00000000ff077424 */ /* 0x000fe400078e00ff */
[----:B------:R-:W-:Y:S02]  /*4490*/  IMAD.MOV.U32 R8, RZ, RZ, R38 ;  /* 0x000000ffff087224 */ /* 0x000fe400078e0026 */
[----:B------:R-:W-:Y:S01]  /*44a0*/  IMAD.MOV.U32 R5, RZ, RZ, R39 ;  /* 0x000000ffff057224 */ /* 0x000fe200078e0027 */
[----:B------:R-:W-:Y:S06]  /*44b0*/  RET.REL.NODEC R6 `(_Z11waterKernelPdPiS_S_S_S_S_S_S_S_S_idd) ;  /* 0xffffffb806d07950 */ /* 0x000fec0003c3ffff */
        .type           $_Z11waterKernelPdPiS_S_S_S_S_S_S_S_S_idd$__internal_accurate_pow,@function
        .size           $_Z11waterKernelPdPiS_S_S_S_S_S_S_S_S_idd$__internal_accurate_pow,(.L_x_192 - $_Z11waterKernelPdPiS_S_S_S_S_S_S_S_S_idd$__internal_accurate_pow)
$_Z11waterKernelPdPiS_S_S_S_S_S_S_S_S_idd$__internal_accurate_pow:
[----:B------:R-:W-:Y:S01]  /*44c0*/  ISETP.GT.U32.AND P0, PT, R25, 0xfffff, PT ;  /* 0x000fffff1900780c */ /* 0x000fe20003f04070 */
[----:B------:R-:W-:Y:S01]  /*44d0*/  IMAD.MOV.U32 R5, RZ, RZ, R25 ;  /* 0x000000ffff057224 */ /* 0x000fe200078e0019 */
[----:B------:R-:W-:Y:S01]  /*44e0*/  MOV R20, RZ ;  /* 0x000000ff00147202 */ /* 0x000fe20000000f00 */
[----:B------:R-:W-:Y:S01]  /*44f0*/  IMAD.MOV.U32 R6, RZ, RZ, R24 ;  /* 0x000000ffff067224 */ /* 0x000fe200078e0018 */
[----:B------:R-:W-:Y:S01]  /*4500*/  UMOV UR6, 0x7d2cafe2 ;  /* 0x7d2cafe200067882 */ /* 0x000fe20000000000 */
[----:B------:R-:W-:Y:S01]  /*4510*/  UMOV UR7, 0x3eb0f5ff ;  /* 0x3eb0f5ff00077882 */ /* 0x000fe20000000000 */
[----:B------:R-:W-:Y:S01]  /*4520*/  UMOV UR8, 0x3b39803f ;  /* 0x3b39803f00087882 */ /* 0x000fe20000000000 */
[----:B------:R-:W-:-:S06]  /*4530*/  UMOV UR9, 0x3c7abc9e ;  /* 0x3c7abc9e00097882 */ /* 0x000fcc0000000000 */
[----:B------:R-:W-:Y:S01]  /*4540*/  @!P0 DMUL R36, R24, 1.80143985094819840000e+16 ;  /* 0x4350000018248828 */ /* 0x000fe20000000000 */
[----:B------:R-:W-:-:S09]  /*4550*/  SHF.R.U32.HI R24, RZ, 0x14, R25 ;  /* 0x00000014ff187819 */ /* 0x000fd20000011619 */
[----:B------:R-:W-:Y:S01]  /*4560*/  @!P0 IMAD.MOV.U32 R5, RZ, RZ, R37 ;  /* 0x000000ffff058224 */ /* 0x000fe200078e0025 */
[----:B------:R-:W-:Y:S01]  /*4570*/  @!P0 LEA.HI R24, R37, 0xffffffca, RZ, 0xc ;  /* 0xffffffca25188811 */ /* 0x000fe200078f60ff */
[----:B------:R-:W-:-:S03]  /*4580*/  @!P0 IMAD.MOV.U32 R6, RZ, RZ, R36 ;  /* 0x000000ffff068224 */ /* 0x000fc600078e0024 */
[----:B------:R-:W-:-:S04]  /*4590*/  LOP3.LUT R5, R5, 0x800fffff, RZ, 0xc0, !PT ;  /* 0x800fffff05057812 */ /* 0x000fc800078ec0ff */
[----:B------:R-:W-:-:S04]  /*45a0*/  LOP3.LUT R7, R5, 0x3ff00000, RZ, 0xfc, !PT ;  /* 0x3ff0000005077812 */ /* 0x000fc800078efcff */
[----:B------:R-:W-:-:S13]  /*45b0*/  ISETP.GE.U32.AND P1, PT, R7, 0x3ff6a09f, PT ;  /* 0x3ff6a09f0700780c */ /* 0x000fda0003f26070 */
[----:B------:R-:W-:-:S04]  /*45c0*/  @P1 VIADD R5, R7, 0xfff00000 ;  /* 0xfff0000007051836 */ /* 0x000fc80000000000 */
[----:B------:R-:W-:Y:S02]  /*45d0*/  @P1 IMAD.MOV.U32 R7, RZ, RZ, R5 ;  /* 0x000000ffff071224 */ /* 0x000fe400078e0005 */
[C---:B------:R-:W-:Y:S02]  /*45e0*/  VIADD R5, R24.reuse, 0xfffffc01 ;  /* 0xfffffc0118057836 */ /* 0x040fe40000000000 */
[----:B------:R-:W-:Y:S02]  /*45f0*/  @P1 VIADD R5, R24, 0xfffffc02 ;  /* 0xfffffc0218051836 */ /* 0x000fe40000000000 */
[----:B------:R-:W-:-:S06]  /*4600*/  DADD R26, R6, 1 ;  /* 0x3ff00000061a7429 */ /* 0x000fcc0000000000 */
[----:B------:R-:W0:Y:S02]  /*4610*/  MUFU.RCP64H R21, R27 ;  /* 0x0000001b00157308 */ /* 0x000e240000001800 */
[----:B0-----:R-:W-:-:S08]  /*4620*/  DFMA R22, -R26, R20, 1 ;  /* 0x3ff000001a16742b */ /* 0x001fd00000000114 */
[----:B------:R-:W-:Y:S02]  /*4630*/  DFMA R28, R22, R22, R22 ;  /* 0x00000016161c722b */ /* 0x000fe40000000016 */
[----:B------:R-:W-:-:S06]  /*4640*/  DADD R22, R6, -1 ;  /* 0xbff0000006167429 */ /* 0x000fcc0000000000 */
[----:B------:R-:W-:-:S08]  /*4650*/  DFMA R20, R20, R28, R20 ;  /* 0x0000001c1414722b */ /* 0x000fd00000000014 */
[----:B------:R-:W-:-:S08]  /*4660*/  DMUL R6, R22, R20 ;  /* 0x0000001416067228 */ /* 0x000fd00000000000 */
[----:B------:R-:W-:-:S08]  /*4670*/  DFMA R6, R22, R20, R6 ;  /* 0x000000141606722b */ /* 0x000fd00000000006 */
[----:B------:R-:W-:Y:S02]  /*4680*/  DADD R28, R22, -R6 ;  /* 0x00000000161c7229 */ /* 0x000fe40000000806 */
[----:B------:R-:W-:-:S06]  /*4690*/  DMUL R26, R6, R6 ;  /* 0x00000006061a7228 */ /* 0x000fcc0000000000 */
[----:B------:R-:W-:-:S08]  /*46a0*/  DADD R28, R28, R28 ;  /* 0x000000001c1c7229 */ /* 0x000fd0000000001c */
[----:B------:R-:W-:Y:S01]  /*46b0*/  DFMA R22, R22, -R6, R28 ;  /* 0x800000061616722b */ /* 0x000fe2000000001c */
[----:B------:R-:W-:Y:S02]  /*46c0*/  IMAD.MOV.U32 R28, RZ, RZ, 0x41ad3b5a ;  /* 0x41ad3b5aff1c7424 */ /* 0x000fe400078e00ff */
[----:B------:R-:W-:-:S05]  /*46d0*/  IMAD.MOV.U32 R29, RZ, RZ, 0x3ed0f5d2 ;  /* 0x3ed0f5d2ff1d7424 */ /* 0x000fca00078e00ff */
[----:B------:R-:W-:Y:S02]  /*46e0*/  DMUL R20, R20, R22 ;  /* 0x0000001614147228 */ /* 0x000fe40000000000 */
[----:B------:R-:W-:Y:S01]  /*46f0*/  DFMA R28, R26, UR6, R28 ;  /* 0x000000061a1c7c2b */ /* 0x000fe2000800001c */
[----:B------:R-:W-:Y:S01]  /*4700*/  UMOV UR6, 0x75488a3f ;  /* 0x75488a3f00067882 */ /* 0x000fe20000000000 */
[----:B------:R-:W-:-:S06]  /*4710*/  UMOV UR7, 0x3ef3b20a ;  /* 0x3ef3b20a00077882 */ /* 0x000fcc0000000000 */
[----:B------:R-:W-:Y:S01]  /*4720*/  DFMA R28, R26, R28, UR6 ;  /* 0x000000061a1c7e2b */ /* 0x000fe2000800001c */
[----:B------:R-:W-:Y:S01]  /*4730*/  UMOV UR6, 0xe4faecd5 ;  /* 0xe4faecd500067882 */ /* 0x000fe20000000000 */
[----:B------:R-:W-:Y:S01]  /*4740*/  UMOV UR7, 0x3f1745cd ;  /* 0x3f1745cd00077882 */ /* 0x000fe20000000000 */
[----:B------:R-:W-:Y:S02]  /*4750*/  VIADD R37, R21, 0x100000 ;  /* 0x0010000015257836 */ /* 0x000fe40000000000 */
[----:B------:R-:W-:-:S03]  /*4760*/  IMAD.MOV.U32 R36, RZ, RZ, R20 ;  /* 0x000000ffff247224 */ /* 0x000fc600078e0014 */
        /* <DEDUP_REMOVED lines=13> */
[----:B------:R-:W-:Y:S01]  /*4840*/  DADD R32, -R22, UR6 ;  /* 0x0000000616207e29 */ /* 0x000fe20008000100 */
[----:B------:R-:W-:Y:S01]  /*4850*/  UMOV UR6, 0xb9e7b0 ;  /* 0x00b9e7b000067882 */ /* 0x000fe20000000000 */
[----:B------:R-:W-:-:S06]  /*4860*/  UMOV UR7, 0x3c46a4cb ;  /* 0x3c46a4cb00077882 */ /* 0x000fcc0000000000 */
[----:B------:R-:W-:Y:S02]  /*4870*/  DFMA R28, R26, R28, R32 ;  /* 0x0000001c1a1c722b */ /* 0x000fe40000000020 */
[----:B------:R-:W-:-:S08]  /*4880*/  DMUL R32, R6, R6 ;  /* 0x0000000606207228 */ /* 0x000fd00000000000 */
[----:B------:R-:W-:-:S08]  /*4890*/  DFMA R26, R6, R6, -R32 ;  /* 0x00000006061a722b */ /* 0x000fd00000000820 */
[C---:B------:R-:W-:Y:S02]  /*48a0*/  DFMA R38, R6.reuse, R36, R26 ;  /* 0x000000240626722b */ /* 0x040fe4000000001a */
[----:B------:R-:W-:-:S08]  /*48b0*/  DMUL R26, R6, R32 ;  /* 0x00000020061a7228 */ /* 0x000fd00000000000 */
[----:B------:R-:W-:-:S08]  /*48c0*/  DFMA R36, R6, R32, -R26 ;  /* 0x000000200624722b */ /* 0x000fd0000000081a */
[----:B------:R-:W-:Y:S02]  /*48d0*/  DFMA R32, R20, R32, R36 ;  /* 0x000000201420722b */ /* 0x000fe40000000024 */
[----:B------:R-:W-:Y:S01]  /*48e0*/  DADD R36, R28, -UR6 ;  /* 0x800000061c247e29 */ /* 0x000fe20008000000 */
[----:B------:R-:W-:Y:S01]  /*48f0*/  UMOV UR6, 0x80000000 ;  /* 0x8000000000067882 */ /* 0x000fe20000000000 */
[----:B------:R-:W-:-:S04]  /*4900*/  UMOV UR7, 0x43300000 ;  /* 0x4330000000077882 */ /* 0x000fc80000000000 */
[----:B------:R-:W-:Y:S02]  /*4910*/  DFMA R32, R6, R38, R32 ;  /* 0x000000260620722b */ /* 0x000fe40000000020 */
[----:B------:R-:W-:-:S08]  /*4920*/  DADD R28, R22, R36 ;  /* 0x00000000161c7229 */ /* 0x000fd00000000024 */
[----:B------:R-:W-:-:S08]  /*4930*/  DADD R22, R22, -R28 ;  /* 0x0000000016167229 */ /* 0x000fd0000000081c */
[----:B------:R-:W-:Y:S02]  /*4940*/  DADD R36, R36, R22 ;  /* 0x0000000024247229 */ /* 0x000fe40000000016 */
[----:B------:R-:W-:-:S08]  /*4950*/  DMUL R22, R28, R26 ;  /* 0x0000001a1c167228 */ /* 0x000fd00000000000 */
[----:B------:R-:W-:-:S08]  /*4960*/  DFMA R38, R28, R26, -R22 ;  /* 0x0000001a1c26722b */ /* 0x000fd00000000816 */
[----:B------:R-:W-:-:S08]  /*4970*/  DFMA R32, R28, R32, R38 ;  /* 0x000000201c20722b */ /* 0x000fd00000000026 */
[----:B------:R-:W-:-:S08]  /*4980*/  DFMA R32, R36, R26, R32 ;  /* 0x0000001a2420722b */ /* 0x000fd00000000020 */
[----:B------:R-:W-:-:S08]  /*4990*/  DADD R28, R22, R32 ;  /* 0x00000000161c7229 */ /* 0x000fd00000000020 */
[--C-:B------:R-:W-:Y:S02]  /*49a0*/  DADD R26, R6, R28.reuse ;  /* 0x00000000061a7229 */ /* 0x100fe4000000001c */
[----:B------:R-:W-:-:S06]  /*49b0*/  DADD R22, R22, -R28 ;  /* 0x0000000016167229 */ /* 0x000fcc000000081c */
[----:B------:R-:W-:Y:S02]  /*49c0*/  DADD R6, R6, -R26 ;  /* 0x0000000006067229 */ /* 0x000fe4000000081a */
[----:B------:R-:W-:-:S06]  /*49d0*/  DADD R22, R32, R22 ;  /* 0x0000000020167229 */ /* 0x000fcc0000000016 */
[----:B------:R-:W-:-:S08]  /*49e0*/  DADD R6, R28, R6 ;  /* 0x000000001c067229 */ /* 0x000fd00000000006 */
[----:B------:R-:W-:-:S08]  /*49f0*/  DADD R6, R22, R6 ;  /* 0x0000000016067229 */ /* 0x000fd00000000006 */
[----:B------:R-:W-:Y:S01]  /*4a00*/  DADD R20, R20, R6 ;  /* 0x0000000014147229 */ /* 0x000fe20000000006 */
[----:B------:R-:W-:Y:S01]  /*4a10*/  LOP3.LUT R6, R5, 0x80000000, RZ, 0x3c, !PT ;  /* 0x8000000005067812 */ /* 0x000fe200078e3cff */
[----:B------:R-:W-:-:S06]  /*4a20*/  IMAD.MOV.U32 R7, RZ, RZ, 0x43300000 ;  /* 0x43300000ff077424 */ /* 0x000fcc00078e00ff */
[----:B------:R-:W-:Y:S02]  /*4a30*/  DADD R22, R26, R20 ;  /* 0x000000001a167229 */ /* 0x000fe40000000014 */
[----:B------:R-:W-:Y:S01]  /*4a40*/  DADD R24, R6, -UR6 ;  /* 0x8000000606187e29 */ /* 0x000fe20008000000 */
[----:B------:R-:W-:Y:S01]  /*4a50*/  UMOV UR6, 0xfefa39ef ;  /* 0xfefa39ef00067882 */ /* 0x000fe20000000000 */
[----:B------:R-:W-:-:S04]  /*4a60*/  UMOV UR7, 0x3fe62e42 ;  /* 0x3fe62e4200077882 */ /* 0x000fc80000000000 */
[--C-:B------:R-:W-:Y:S02]  /*4a70*/  DADD R26, R26, -R22.reuse ;  /* 0x000000001a1a7229 */ /* 0x100fe40000000816 */
[----:B------:R-:W-:-:S06]  /*4a80*/  DFMA R6, R24, UR6, R22 ;  /* 0x0000000618067c2b */ /* 0x000fcc0008000016 */
[----:B------:R-:W-:Y:S02]  /*4a90*/  DADD R26, R20, R26 ;  /* 0x00000000141a7229 */ /* 0x000fe4000000001a */
[----:B------:R-:W-:-:S08]  /*4aa0*/  DFMA R28, R24, -UR6, R6 ;  /* 0x80000006181c7c2b */ /* 0x000fd00008000006 */
[----:B------:R-:W-:-:S08]  /*4ab0*/  DADD R28, -R22, R28 ;  /* 0x00000000161c7229 */ /* 0x000fd0000000011c */
[----:B------:R-:W-:-:S08]  /*4ac0*/  DADD R26, R26, -R28 ;  /* 0x000000001a1a7229 */ /* 0x000fd0000000081c */
[----:B------:R-:W-:Y:S01]  /*4ad0*/  DFMA R26, R24, UR8, R26 ;  /* 0x00000008181a7c2b */ /* 0x000fe2000800001a */
[----:B------:R-:W-:Y:S01]  /*4ae0*/  UMOV UR8, 0x141205bc ;  /* 0x141205bc00087882 */ /* 0x000fe20000000000 */
[----:B------:R-:W-:-:S06]  /*4af0*/  UMOV UR9, 0x4015063f ;  /* 0x4015063f00097882 */ /* 0x000fcc0000000000 */
[----:B------:R-:W-:-:S08]  /*4b00*/  DADD R20, R6, R26 ;  /* 0x0000000006147229 */ /* 0x000fd0000000001a */
[----:B------:R-:W-:Y:S02]  /*4b10*/  DADD R22, R6, -R20 ;  /* 0x0000000006167229 */ /* 0x000fe40000000814 */
[----:B------:R-:W-:-:S06]  /*4b20*/  DMUL R6, R20, UR8 ;  /* 0x0000000814067c28 */ /* 0x000fcc0008000000 */
[----:B------:R-:W-:Y:S02]  /*4b30*/  DADD R22, R26, R22 ;  /* 0x000000001a167229 */ /* 0x000fe40000000016 */
[----:B------:R-:W-:-:S08]  /*4b40*/  DFMA R24, R20, UR8, -R6 ;  /* 0x0000000814187c2b */ /* 0x000fd00008000806 */
[----:B------:R-:W-:Y:S01]  /*4b50*/  DFMA R24, R22, UR8, R24 ;  /* 0x0000000816187c2b */ /* 0x000fe20008000018 */
[----:B------:R-:W-:Y:S02]  /*4b60*/  IMAD.MOV.U32 R22, RZ, RZ, 0x652b82fe ;  /* 0x652b82feff167424 */ /* 0x000fe400078e00ff */
[----:B------:R-:W-:-:S05]  /*4b70*/  IMAD.MOV.U32 R23, RZ, RZ, 0x3ff71547 ;  /* 0x3ff71547ff177424 */ /* 0x000fca00078e00ff */
[----:B------:R-:W-:-:S08]  /*4b80*/  DADD R20, R6, R24 ;  /* 0x0000000006147229 */ /* 0x000fd00000000018 */
[----:B------:R-:W-:Y:S02]  /*4b90*/  DFMA R22, R20, R22, 6.75539944105574400000e+15 ;  /* 0x433800001416742b */ /* 0x000fe40000000016 */
[----:B------:R-:W-:Y:S01]  /*4ba0*/  FSETP.GEU.AND P0, PT, |R21|, 4.1917929649353027344, PT ;  /* 0x4086232b1500780b */ /* 0x000fe20003f0e200 */
[----:B------:R-:W-:-:S05]  /*4bb0*/  DADD R6, R6, -R20 ;  /* 0x0000000006067229 */ /* 0x000fca0000000814 */
[----:B------:R-:W-:-:S03]  /*4bc0*/  DADD R26, R22, -6.75539944105574400000e+15 ;  /* 0xc3380000161a7429 */ /* 0x000fc60000000000 */
[----:B------:R-:W-:-:S05]  /*4bd0*/  DADD R24, R24, R6 ;  /* 0x0000000018187229 */ /* 0x000fca0000000006 */
[----:B------:R-:W-:Y:S01]  /*4be0*/  DFMA R28, R26, -UR6, R20 ;  /* 0x800000061a1c7c2b */ /* 0x000fe20008000014 */
[----:B------:R-:W-:Y:S01]  /*4bf0*/  UMOV UR6, 0x3b39803f ;  /* 0x3b39803f00067882 */ /* 0x000fe20000000000 */
[----:B------:R-:W-:-:S06]  /*4c00*/  UMOV UR7, 0x3c7abc9e ;  /* 0x3c7abc9e00077882 */ /* 0x000fcc0000000000 */
[----:B------:R-:W-:Y:S01]  /*4c10*/  DFMA R26, R26, -UR6, R28 ;  /* 0x800000061a1a7c2b */ /* 0x000fe2000800001c */
[----:B------:R-:W-:Y:S01]  /*4c20*/  UMOV UR6, 0x69ce2bdf ;  /* 0x69ce2bdf00067882 */ /* 0x000fe20000000000 */
[----:B------:R-:W-:Y:S01]  /*4c30*/  MOV R28, 0xfca213ea ;  /* 0xfca213ea001c7802 */ /* 0x000fe20000000f00 */
[----:B------:R-:W-:Y:S01]  /*4c40*/  IMAD.MOV.U32 R29, RZ, RZ, 0x3e928af3 ;  /* 0x3e928af3ff1d7424 */ /* 0x000fe200078e00ff */
[----:B------:R-:W-:-:S05]  /*4c50*/  UMOV UR7, 0x3e5ade15 ;  /* 0x3e5ade1500077882 */ /* 0x000fca0000000000 */
        /* <DEDUP_REMOVED lines=29> */
[----:B------:R-:W-:Y:S06]  /*4e30*/  @!P0 BRA `(.L_x_50) ;  /* 0x0000000000308947 */ /* 0x000fec0003800000 */
[----:B------:R-:W-:Y:S01]  /*4e40*/  FSETP.GEU.AND P1, PT, |R21|, 4.2275390625, PT ;  /* 0x408748001500780b */ /* 0x000fe20003f2e200 */
[C---:B------:R-:W-:Y:S02]  /*4e50*/  DADD R6, R20.reuse, +INF ;  /* 0x7ff0000014067429 */ /* 0x040fe40000000000 */
[----:B------:R-:W-:-:S08]  /*4e60*/  DSETP.GEU.AND P0, PT, R20, RZ, PT ;  /* 0x000000ff1400722a */ /* 0x000fd00003f0e000 */
[----:B------:R-:W-:Y:S02]  /*4e70*/  FSEL R6, R6, RZ, P0 ;  /* 0x000000ff06067208 */ /* 0x000fe40000000000 */
[----:B------:R-:W-:Y:S02]  /*4e80*/  @!P1 LEA.HI R5, R22, R22, RZ, 0x1 ;  /* 0x0000001616059211 */ /* 0x000fe400078f08ff */
[----:B------:R-:W-:Y:S02]  /*4e90*/  FSEL R7, R7, RZ, P0 ;  /* 0x000000ff07077208 */ /* 0x000fe40000000000 */
[----:B------:R-:W-:-:S05]  /*4ea0*/  @!P1 SHF.R.S32.HI R5, RZ, 0x1, R5 ;  /* 0x00000001ff059819 */ /* 0x000fca0000011405 */
[----:B------:R-:W-:Y:S02]  /*4eb0*/  @!P1 IMAD.IADD R20, R22, 0x1, -R5 ;  /* 0x0000000116149824 */ /* 0x000fe400078e0a05 */
[----:B------:R-:W-:-:S03]  /*4ec0*/  @!P1 IMAD R27, R5, 0x100000, R27 ;  /* 0x00100000051b9824 */ /* 0x000fc600078e021b */
[----:B------:R-:W-:Y:S01]  /*4ed0*/  @!P1 LEA R21, R20, 0x3ff00000, 0x14 ;  /* 0x3ff0000014159811 */ /* 0x000fe200078ea0ff */
[----:B------:R-:W-:-:S06]  /*4ee0*/  @!P1 IMAD.MOV.U32 R20, RZ, RZ, RZ ;  /* 0x000000ffff149224 */ /* 0x000fcc00078e00ff */
[----:B------:R-:W-:-:S11]  /*4ef0*/  @!P1 DMUL R6, R26, R20 ;  /* 0x000000141a069228 */ /* 0x000fd60000000000 */
.L_x_50:
[----:B------:R-:W-:Y:S02]  /*4f00*/  DFMA R20, R24, R6, R6 ;  /* 0x000000061814722b */ /* 0x000fe40000000006 */
[----:B------:R-:W-:-:S08]  /*4f10*/  DSETP.NEU.AND P0, PT, |R6|, +INF , PT ;  /* 0x7ff000000600742a */ /* 0x000fd00003f0d200 */
[----:B------:R-:W-:Y:S01]  /*4f20*/  FSEL R5, R6, R20, !P0 ;  /* 0x0000001406057208 */ /* 0x000fe20004000000 */
[----:B------:R-:W-:Y:S01]  /*4f30*/  IMAD.MOV.U32 R6, RZ, RZ, R0 ;  /* 0x000000ffff067224 */ /* 0x000fe200078e0000 */
[----:B------:R-:W-:Y:S01]  /*4f40*/  FSEL R20, R7, R21, !P0 ;  /* 0x0000001507147208 */ /* 0x000fe20004000000 */
[----:B------:R-:W-:-:S04]  /*4f50*/  IMAD.MOV.U32 R7, RZ, RZ, 0x0 ;  /* 0x00000000ff077424 */ /* 0x000fc800078e00ff */
[----:B------:R-:W-:Y:S05]  /*4f60*/  RET.REL.NODEC R6 `(_Z11waterKernelPdPiS_S_S_S_S_S_S_S_S_idd) ;  /* 0xffffffb006247950 */ /* 0x000fea0003c3ffff */
.L_x_51:
[----:B------:R-:W-:-:S00]  /*4f70*/  BRA `(.L_x_51) ;  /* 0xfffffffc00fc7947 */ /* 0x000fc0000383ffff */
[----:B------:R-:W-:-:S00]  /*4f80*/  NOP ;  /* 0x0000000000007918 */ /* 0x000fc00000000000 */
[----:B------:R-:W-:-:S00]  /*4f90*/  NOP ;  /* 0x0000000000007918 */ /* 0x000fc00000000000 */
[----:B------:R-:W-:-:S00]  /*4fa0*/  NOP ;  /* 0x0000000000007918 */ /* 0x000fc00000000000 */
[----:B------:R-:W-:-:S00]  /*4fb0*/  NOP ;  /* 0x0000000000007918 */ /* 0x000fc00000000000 */
[----:B------:R-:W-:-:S00]  /*4fc0*/  NOP ;  /* 0x0000000000007918 */ /* 0x000fc00000000000 */
[----:B------:R-:W-:-:S00]  /*4fd0*/  NOP ;  /* 0x0000000000007918 */ /* 0x000fc00000000000 */
[----:B------:R-:W-:-:S00]  /*4fe0*/  NOP ;  /* 0x0000000000007918 */ /* 0x000fc00000000000 */
[----:B------:R-:W-:-:S00]  /*4ff0*/  NOP ;  /* 0x0000000000007918 */ /* 0x000fc00000000000 */
.L_x_192:


//--------------------- .text._Z14pressureKernelPdPiS_S_didd --------------------------
	.section	.text._Z14pressureKernelPdPiS_S_didd,"ax",@progbits
	.align	128
        .global         _Z14pressureKernelPdPiS_S_didd
        .type           _Z14pressureKernelPdPiS_S_didd,@function
        .size           _Z14pressureKernelPdPiS_S_didd,(.L_x_193 - _Z14pressureKernelPdPiS_S_didd)
        .other          _Z14pressureKernelPdPiS_S_didd,@"STO_CUDA_ENTRY STV_DEFAULT"
_Z14pressureKernelPdPiS_S_didd:
.text._Z14pressureKernelPdPiS_S_didd:
        /* <DEDUP_REMOVED lines=12> */
[----:B------:R-:W1:Y:S01]  /*00c0*/  LDCU.64 UR6, c[0x0][0x358] ;  /* 0x00006b00ff0677ac */ /* 0x000e620008000a00 */
[----:B------:R-:W-:-:S06]  /*00d0*/  IMAD R10, R10, 0x3, RZ ;  /* 0x000000030a0a7824 */ /* 0x000fcc00078e02ff */
[----:B------:R-:W2:Y:S08]  /*00e0*/  LDC.64 R6, c[0x0][0x380] ;  /* 0x0000e000ff067b82 */ /* 0x000eb00000000a00 */
[----:B------:R-:W3:Y:S01]  /*00f0*/  LDC.64 R8, c[0x0][0x3a0] ;  /* 0x0000e800ff087b82 */ /* 0x000ee20000000a00 */
[----:B0-----:R-:W-:-:S05]  /*0100*/  IMAD.WIDE.U32 R12, R10, 0x4, R12 ;  /* 0x000000040a0c7825 */ /* 0x001fca00078e000c */
[----:B-1----:R-:W4:Y:S01]  /*0110*/  LDG.E R2, desc[UR6][R12.64] ;  /* 0x000000060c027981 */ /* 0x002f22000c1e1900 */
[----:B--2---:R-:W-:-:S03]  /*0120*/  IMAD.WIDE.U32 R6, R10, 0x8, R6 ;  /* 0x000000080a067825 */ /* 0x004fc600078e0006 */
[----:B------:R0:W5:Y:S04]  /*0130*/  LDG.E R3, desc[UR6][R12.64+0x4] ;  /* 0x000004060c037981 */ /* 0x000168000c1e1900 */
[----:B------:R0:W5:Y:S04]  /*0140*/  LDG.E.64 R22, desc[UR6][R6.64] ;  /* 0x0000000606167981 */ /* 0x000168000c1e1b00 */
[----:B------:R0:W5:Y:S01]  /*0150*/  LDG.E R4, desc[UR6][R12.64+0x8] ;  /* 0x000008060c047981 */ /* 0x000162000c1e1900 */
[----:B------:R-:W-:Y:S01]  /*0160*/  UIADD3 UR5, UPT, UPT, UR8, -0x1, URZ ;  /* 0xffffffff08057890 */ /* 0x000fe2000fffe0ff */
[----:B------:R-:W-:Y:S01]  /*0170*/  BSSY.RECONVERGENT B0, `(.L_x_52) ;  /* 0x000001a000007945 */ /* 0x000fe20003800200 */
[----:B------:R-:W-:-:S04]  /*0180*/  CS2R R14, SRZ ;  /* 0x00000000000e7805 */ /* 0x000fc8000001ff00 */
[----:B----4-:R-:W-:-:S13]  /*0190*/  ISETP.GE.AND P0, PT, R2, UR5, PT ;  /* 0x0000000502007c0c */ /* 0x010fda000bf06270 */
[----:B0--3--:R-:W-:Y:S05]  /*01a0*/  @P0 BRA `(.L_x_53) ;  /* 0x0000000000580947 */ /* 0x009fea0003800000 */
[----:B------:R-:W0:Y:S01]  /*01b0*/  LDC.64 R12, c[0x0][0x398] ;  /* 0x0000e600ff0c7b82 */ /* 0x000e220000000a00 */
[----:B------:R-:W-:Y:S02]  /*01c0*/  VIMNMX R0, PT, PT, R2, -0x1, !PT ;  /* 0xffffffff02007848 */ /* 0x000fe40007fe0100 */
[----:B-----5:R-:W-:Y:S02]  /*01d0*/  VIMNMX R5, PT, PT, RZ, R3, !PT ;  /* 0x00000003ff057248 */ /* 0x020fe40007fe0100 */
[----:B------:R-:W-:Y:S01]  /*01e0*/  VIMNMX R11, PT, PT, RZ, R4, !PT ;  /* 0x00000004ff0b7248 */ /* 0x000fe20007fe0100 */
[----:B------:R-:W-:Y:S01]  /*01f0*/  VIADD R0, R0, 0x1 ;  /* 0x0000000100007836 */ /* 0x000fe20000000000 */
[----:B------:R-:W-:Y:S02]  /*0200*/  ISETP.GE.AND P0, PT, R5, UR8, PT ;  /* 0x0000000805007c0c */ /* 0x000fe4000bf06270 */
[----:B------:R-:W-:Y:S02]  /*0210*/  ISETP.GE.AND P1, PT, R11, UR8, PT ;  /* 0x000000080b007c0c */ /* 0x000fe4000bf26270 */
[----:B------:R-:W-:-:S02]  /*0220*/  VIMNMX R15, PT, PT, RZ, R2, !PT ;  /* 0x00000002ff0f7248 */ /* 0x000fc40007fe0100 */
[----:B------:R-:W-:Y:S02]  /*0230*/  SEL R5, R5, UR5, !P0 ;  /* 0x0000000505057c07 */ /* 0x000fe4000c000000 */
[----:B------:R-:W-:Y:S02]  /*0240*/  SEL R14, R11, UR5, !P1 ;  /* 0x000000050b0e7c07 */ /* 0x000fe4000c800000 */
[C---:B------:R-:W-:Y:S02]  /*0250*/  ISETP.GE.AND P0, PT, R0.reuse, UR8, PT ;  /* 0x0000000800007c0c */ /* 0x040fe4000bf06270 */
[----:B------:R-:W-:Y:S01]  /*0260*/  ISETP.GE.AND P1, PT, R15, UR8, PT ;  /* 0x000000080f007c0c */ /* 0x000fe2000bf26270 */
[----:B------:R-:W-:Y:S01]  /*0270*/  IMAD R5, R5, UR8, R14 ;  /* 0x0000000805057c24 */ /* 0x000fe2000f8e020e */
[----:B------:R-:W-:Y:S02]  /*0280*/  SEL R0, R0, UR5, !P0 ;  /* 0x0000000500007c07 */ /* 0x000fe4000c000000 */
[----:B------:R-:W-:-:S03]  /*0290*/  SEL R14, R15, UR5, !P1 ;  /* 0x000000050f0e7c07 */ /* 0x000fc6000c800000 */
[--C-:B------:R-:W-:Y:S02]  /*02a0*/  IMAD R17, R0, UR4, R5.reuse ;  /* 0x0000000400117c24 */ /* 0x100fe4000f8e0205 */
[----:B------:R-:W-:Y:S02]  /*02b0*/  IMAD R5, R14, UR4, R5 ;  /* 0x000000040e057c24 */ /* 0x000fe4000f8e0205 */
[----:B0-----:R-:W-:-:S04]  /*02c0*/  IMAD.WIDE R16, R17, 0x8, R12 ;  /* 0x0000000811107825 */ /* 0x001fc800078e020c */
[----:B------:R-:W-:Y:S02]  /*02d0*/  IMAD.WIDE R12, R5, 0x8, R12 ;  /* 0x00000008050c7825 */ /* 0x000fe400078e020c */
[----:B------:R-:W2:Y:S04]  /*02e0*/  LDG.E.64 R16, desc[UR6][R16.64] ;  /* 0x0000000610107981 */ /* 0x000ea8000c1e1b00 */
[----:B------:R-:W2:Y:S02]  /*02f0*/  LDG.E.64 R12, desc[UR6][R12.64] ;  /* 0x000000060c0c7981 */ /* 0x000ea4000c1e1b00 */
[----:B--2---:R-:W-:-:S11]  /*0300*/  DADD R14, R16, -R12 ;  /* 0x00000000100e7229 */ /* 0x004fd6000000080c */
.L_x_53:
[----:B------:R-:W-:Y:S05]  /*0310*/  BSYNC.RECONVERGENT B0 ;  /* 0x0000000000007941 */ /* 0x000fea0003800200 */
.L_x_52:
[----:B------:R-:W0:Y:S01]  /*0320*/  LDCU.128 UR8, c[0x0][0x3b0] ;  /* 0x00007600ff0877ac */ /* 0x000e220008000c00 */
[----:B------:R-:W-:Y:S01]  /*0330*/  IMAD.MOV.U32 R12, RZ, RZ, 0x1 ;  /* 0x00000001ff0c7424 */ /* 0x000fe200078e00ff */
[----:B------:R-:W1:Y:S01]  /*0340*/  LDC.64 R20, c[0x0][0x390] ;  /* 0x0000e400ff147b82 */ /* 0x000e620000000a00 */
[----:B------:R-:W-:Y:S01]  /*0350*/  BSSY.RECONVERGENT B0, `(.L_x_54) ;  /* 0x0000017000007945 */ /* 0x000fe20003800200 */
[----:B0-----:R-:W-:Y:S02]  /*0360*/  DMUL R8, R8, UR8 ;  /* 0x0000000808087c28 */ /* 0x001fe40008000000 */
[----:B------:R-:W-:-:S04]  /*0370*/  DMUL R14, R14, UR10 ;  /* 0x0000000a0e0e7c28 */ /* 0x000fc80008000000 */
[----:B------:R-:W0:Y:S01]  /*0380*/  MUFU.RCP64H R13, R9 ;  /* 0x00000009000d7308 */ /* 0x000e220000001800 */
[----:B-1----:R-:W-:-:S05]  /*0390*/  IMAD.WIDE.U32 R10, R10, 0x8, R20 ;  /* 0x000000080a0a7825 */ /* 0x002fca00078e0014 */
        /* <DEDUP_REMOVED lines=15> */
[----:B-----5:R-:W-:Y:S05]  /*0490*/  CALL.REL.NOINC `($__internal_1_$__cuda_sm20_div_rn_f64_full) ;  /* 0x0000000800047944 */ /* 0x020fea0003c00000 */
[----:B------:R-:W-:Y:S02]  /*04a0*/  IMAD.MOV.U32 R12, RZ, RZ, R28 ;  /* 0x000000ffff0c7224 */ /* 0x000fe400078e001c */
[----:B------:R-:W-:-:S07]  /*04b0*/  IMAD.MOV.U32 R13, RZ, RZ, R29 ;  /* 0x000000ffff0d7224 */ /* 0x000fce00078e001d */
.L_x_55:
[----:B------:R-:W-:Y:S05]  /*04c0*/  BSYNC.RECONVERGENT B0 ;  /* 0x0000000000007941 */ /* 0x000fea0003800200 */
.L_x_54:
[----:B-----5:R-:W-:-:S07]  /*04d0*/  DADD R16, R22, -R12 ;  /* 0x0000000016107229 */ /* 0x020fce000000080c */
[----:B------:R0:W-:Y:S04]  /*04e0*/  STG.E.64 desc[UR6][R10.64], R16 ;  /* 0x000000100a007986 */ /* 0x0001e8000c101b06 */
[----:B------:R0:W5:Y:S01]  /*04f0*/  LDG.E.64 R22, desc[UR6][R6.64+0x8] ;  /* 0x0000080606167981 */ /* 0x000162000c1e1b00 */
[----:B------:R-:W1:Y:S01]  /*0500*/  MUFU.RCP64H R13, R9 ;  /* 0x00000009000d7308 */ /* 0x000e620000001800 */
[----:B------:R-:W-:Y:S01]  /*0510*/  IMAD.MOV.U32 R12, RZ, RZ, 0x1 ;  /* 0x00000001ff0c7424 */ /* 0x000fe200078e00ff */
[----:B------:R-:W-:Y:S01]  /*0520*/  ISETP.GE.AND P0, PT, R3, UR5, PT ;  /* 0x0000000503007c0c */ /* 0x000fe2000bf06270 */
[----:B------:R-:W-:Y:S01]  /*0530*/  BSSY.RECONVERGENT B0, `(.L_x_56) ;  /* 0x000001c000007945 */ /* 0x000fe20003800200 */
[----:B------:R-:W-:-:S03]  /*0540*/  CS2R R18, SRZ ;  /* 0x0000000000127805 */ /* 0x000fc6000001ff00 */
[----:B-1----:R-:W-:-:S08]  /*0550*/  DFMA R14, -R8, R12, 1 ;  /* 0x3ff00000080e742b */ /* 0x002fd0000000010c */
[----:B------:R-:W-:Y:S01]  /*0560*/  DFMA R14, R14, R14, R14 ;  /* 0x0000000e0e0e722b */ /* 0x000fe2000000000e */
[----:B0-----:R-:W-:Y:S10]  /*0570*/  @P0 BRA `(.L_x_57) ;  /* 0x00000000005c0947 */ /* 0x001ff40003800000 */
[----:B------:R-:W0:Y:S01]  /*0580*/  LDCU UR8, c[0x0][0x3a8] ;  /* 0x00007500ff0877ac */ /* 0x000e220008000800 */
[----:B------:R-:W1:Y:S01]  /*0590*/  LDC.64 R16, c[0x0][0x398] ;  /* 0x0000e600ff107b82 */ /* 0x000e620000000a00 */
[----:B------:R-:W-:Y:S02]  /*05a0*/  VIMNMX R0, PT, PT, R3, -0x1, !PT ;  /* 0xffffffff03007848 */ /* 0x000fe40007fe0100 */
[----:B------:R-:W-:Y:S02]  /*05b0*/  VIMNMX R5, PT, PT, RZ, R2, !PT ;  /* 0x00000002ff057248 */ /* 0x000fe40007fe0100 */
[----:B------:R-:W-:Y:S01]  /*05c0*/  VIMNMX R18, PT, PT, RZ, R4, !PT ;  /* 0x00000004ff127248 */ /* 0x000fe20007fe0100 */
[----:B------:R-:W-:Y:S01]  /*05d0*/  VIADD R0, R0, 0x1 ;  /* 0x0000000100007836 */ /* 0x000fe20000000000 */
[----:B------:R-:W-:Y:S02]  /*05e0*/  VIMNMX R19, PT, PT, RZ, R3, !PT ;  /* 0x00000003ff137248 */ /* 0x000fe40007fe0100 */
[----:B0-----:R-:W-:-:S02]  /*05f0*/  ISETP.GE.AND P0, PT, R5, UR8, PT ;  /* 0x0000000805007c0c */ /* 0x001fc4000bf06270 */
[C---:B------:R-:W-:Y:S02]  /*0600*/  ISETP.GE.AND P1, PT, R18.reuse, UR8, PT ;  /* 0x0000000812007c0c */ /* 0x040fe4000bf26270 */
[----:B------:R-:W-:Y:S02]  /*0610*/  SEL R5, R5, UR5, !P0 ;  /* 0x0000000505057c07 */ /* 0x000fe4000c000000 */
[----:B------:R-:W-:Y:S02]  /*0620*/  SEL R18, R18, UR5, !P1 ;  /* 0x0000000512127c07 */ /* 0x000fe4000c800000 */
[C---:B------:R-:W-:Y:S02]  /*0630*/  ISETP.GE.AND P0, PT, R0.reuse, UR8, PT ;  /* 0x0000000800007c0c */ /* 0x040fe4000bf06270 */
[----:B------:R-:W-:Y:S01]  /*0640*/  ISETP.GE.AND P1, PT, R19, UR8, PT ;  /* 0x0000000813007c0c */ /* 0x000fe2000bf26270 */
[----:B------:R-:W-:Y:S01]  /*0650*/  IMAD R5, R5, UR4, R18 ;  /* 0x0000000405057c24 */ /* 0x000fe2000f8e0212 */
[----:B------:R-:W-:-:S02]  /*0660*/  SEL R0, R0, UR5, !P0 ;  /* 0x0000000500007c07 */ /* 0x000fc4000c000000 */
[----:B------:R-:W-:-:S03]  /*0670*/  SEL R18, R19, UR5, !P1 ;  /* 0x0000000513127c07 */ /* 0x000fc6000c800000 */
[--C-:B------:R-:W-:Y:S02]  /*0680*/  IMAD R21, R0, UR8, R5.reuse ;  /* 0x0000000800157c24 */ /* 0x100fe4000f8e0205 */
[----:B------:R-:W-:Y:S02]  /*0690*/  IMAD R5, R18, UR8, R5 ;  /* 0x0000000812057c24 */ /* 0x000fe4000f8e0205 */
[----:B-1----:R-:W-:-:S04]  /*06a0*/  IMAD.WIDE R20, R21, 0x8, R16 ;  /* 0x0000000815147825 */ /* 0x002fc800078e0210 */
[----:B------:R-:W-:Y:S02]  /*06b0*/  IMAD.WIDE R16, R5, 0x8, R16 ;  /* 0x0000000805107825 */ /* 0x000fe400078e0210 */
[----:B------:R-:W2:Y:S04]  /*06c0*/  LDG.E.64 R20, desc[UR6][R20.64] ;  /* 0x0000000614147981 */ /* 0x000ea8000c1e1b00 */
[----:B------:R-:W2:Y:S02]  /*06d0*/  LDG.E.64 R16, desc[UR6][R16.64] ;  /* 0x0000000610107981 */ /* 0x000ea4000c1e1b00 */
[----:B--2---:R-:W-:-:S11]  /*06e0*/  DADD R18, R20, -R16 ;  /* 0x0000000014127229 */ /* 0x004fd60000000810 */
.L_x_57:
[----:B------:R-:W-:Y:S05]  /*06f0*/  BSYNC.RECONVERGENT B0 ;  /* 0x0000000000007941 */ /* 0x000fea0003800200 */
.L_x_56:
[----:B------:R-:W0:Y:S01]  /*0700*/  LDCU.64 UR8, c[0x0][0x3b8] ;  /* 0x00007700ff0877ac */ /* 0x000e220008000a00 */
[----:B------:R-:W-:Y:S01]  /*0710*/  DFMA R12, R12, R14, R12 ;  /* 0x0000000e0c0c722b */ /* 0x000fe2000000000c */
[----:B------:R-:W-:Y:S07]  /*0720*/  BSSY.RECONVERGENT B0, `(.L_x_58) ;  /* 0x0000011000007945 */ /* 0x000fee0003800200 */
[----:B------:R-:W-:Y:S02]  /*0730*/  DFMA R16, -R8, R12, 1 ;  /* 0x3ff000000810742b */ /* 0x000fe4000000010c */
[----:B0-----:R-:W-:-:S06]  /*0740*/  DMUL R14, R18, UR8 ;  /* 0x00000008120e7c28 */ /* 0x001fcc0008000000 */
[----:B------:R-:W-:-:S08]  /*0750*/  DFMA R18, R12, R16, R12 ;  /* 0x000000100c12722b */ /* 0x000fd0000000000c */
[----:B------:R-:W-:Y:S01]  /*0760*/  DMUL R12, R18, R14 ;  /* 0x0000000e120c7228 */ /* 0x000fe20000000000 */
[----:B------:R-:W-:-:S07]  /*0770*/  FSETP.GEU.AND P1, PT, |R15|, 6.5827683646048100446e-37, PT ;  /* 0x036000000f00780b */ /* 0x000fce0003f2e200 */
        /* <DEDUP_REMOVED lines=11> */
.L_x_59:
[----:B------:R-:W-:Y:S05]  /*0830*/  BSYNC.RECONVERGENT B0 ;  /* 0x0000000000007941 */ /* 0x000fea0003800200 */
.L_x_58:
[----:B-----5:R-:W-:-:S07]  /*0840*/  DADD R22, R22, -R12 ;  /* 0x0000000016167229 */ /* 0x020fce000000080c */
[----:B------:R0:W-:Y:S04]  /*0850*/  STG.E.64 desc[UR6][R10.64+0x8], R22 ;  /* 0x000008160a007986 */ /* 0x0001e8000c101b06 */
[----:B------:R-:W5:Y:S01]  /*0860*/  LDG.E.64 R6, desc[UR6][R6.64+0x10] ;  /* 0x0000100606067981 */ /* 0x000f62000c1e1b00 */
        /* <DEDUP_REMOVED lines=10> */
[----:B------:R-:W-:Y:S02]  /*0910*/  VIMNMX R5, PT, PT, RZ, R2, !PT ;  /* 0x00000002ff057248 */ /* 0x000fe40007fe0100 */
[----:B------:R-:W-:Y:S02]  /*0920*/  VIMNMX R18, PT, PT, RZ, R3, !PT ;  /* 0x00000003ff127248 */ /* 0x000fe40007fe0100 */
[----:B------:R-:W-:Y:S02]  /*0930*/  VIMNMX R0, PT, PT, R4, -0x1, !PT ;  /* 0xffffffff04007848 */ /* 0x000fe40007fe0100 */
[----:B------:R-:W-:-:S03]  /*0940*/  VIMNMX R19, PT, PT, RZ, R4, !PT ;  /* 0x00000004ff137248 */ /* 0x000fc60007fe0100 */
[----:B------:R-:W-:Y:S01]  /*0950*/  VIADD R0, R0, 0x1 ;  /* 0x0000000100007836 */ /* 0x000fe20000000000 */
[C---:B0-----:R-:W-:Y:S02]  /*0960*/  ISETP.GE.AND P0, PT, R5.reuse, UR4, PT ;  /* 0x0000000405007c0c */ /* 0x041fe4000bf06270 */
        /* <DEDUP_REMOVED lines=8> */
[C---:B------:R-:W-:Y:S02]  /*09f0*/  IMAD R19, R5.reuse, UR4, R0 ;  /* 0x0000000405137c24 */ /* 0x040fe4000f8e0200 */
[----:B------:R-:W-:Y:S02]  /*0a00*/  IMAD R21, R5, UR4, R18 ;  /* 0x0000000405157c24 */ /* 0x000fe4000f8e0212 */
[----:B-1----:R-:W-:-:S04]  /*0a10*/  IMAD.WIDE R18, R19, 0x8, R16 ;  /* 0x0000000813127825 */ /* 0x002fc800078e0210 */
[----:B------:R-:W-:Y:S02]  /*0a20*/  IMAD.WIDE R20, R21, 0x8, R16 ;  /* 0x0000000815147825 */ /* 0x000fe400078e0210 */
[----:B------:R-:W2:Y:S04]  /*0a30*/  LDG.E.64 R18, desc[UR6][R18.64] ;  /* 0x0000000612127981 */ /* 0x000ea8000c1e1b00 */
[----:B------:R-:W2:Y:S02]  /*0a40*/  LDG.E.64 R20, desc[UR6][R20.64] ;  /* 0x0000000614147981 */ /* 0x000ea4000c1e1b00 */
[----:B--2---:R-:W-:-:S11]  /*0a50*/  DADD R16, R18, -R20 ;  /* 0x0000000012107229 */ /* 0x004fd60000000814 */
.L_x_61:
[----:B------:R-:W-:Y:S05]  /*0a60*/  BSYNC.RECONVERGENT B0 ;  /* 0x0000000000007941 */ /* 0x000fea0003800200 */
.L_x_60:
[----:B------:R-:W0:Y:S01]  /*0a70*/  LDCU.64 UR8, c[0x0][0x3b8] ;  /* 0x00007700ff0877ac */ /* 0x000e220008000a00 */
[----:B------:R-:W-:Y:S01]  /*0a80*/  DFMA R12, R12, R14, R12 ;  /* 0x0000000e0c0c722b */ /* 0x000fe2000000000c */
[----:B------:R-:W-:Y:S07]  /*0a90*/  BSSY.RECONVERGENT B0, `(.L_x_62) ;  /* 0x0000011000007945 */ /* 0x000fee0003800200 */
[----:B------:R-:W-:-:S08]  /*0aa0*/  DFMA R18, -R8, R12, 1 ;  /* 0x3ff000000812742b */ /* 0x000fd0000000010c */
[----:B------:R-:W-:Y:S02]  /*0ab0*/  DFMA R18, R12, R18, R12 ;  /* 0x000000120c12722b */ /* 0x000fe4000000000c */
[----:B0-----:R-:W-:-:S08]  /*0ac0*/  DMUL R14, R16, UR8 ;  /* 0x00000008100e7c28 */ /* 0x001fd00008000000 */
[----:B------:R-:W-:Y:S02]  /*0ad0*/  DMUL R12, R18, R14 ;  /* 0x0000000e120c7228 */ /* 0x000fe40000000000 */
[----:B------:R-:W-:-:S06]  /*0ae0*/  FSETP.GEU.AND P1, PT, |R15|, 6.5827683646048100446e-37, PT ;  /* 0x036000000f00780b */ /* 0x000fcc0003f2e200 */
        /* <DEDUP_REMOVED lines=11> */
.L_x_63:
[----:B------:R-:W-:Y:S05]  /*0ba0*/  BSYNC.RECONVERGENT B0 ;  /* 0x0000000000007941 */ /* 0x000fea0003800200 */
.L_x_62:
[----:B------:R-:W-:Y:S01]  /*0bb0*/  ISETP.NE.AND P0, PT, R2, RZ, PT ;  /* 0x000000ff0200720c */ /* 0x000fe20003f05270 */
[----:B-----5:R-:W-:Y:S01]  /*0bc0*/  DADD R6, R6, -R12 ;  /* 0x0000000006067229 */ /* 0x020fe2000000080c */
[----:B------:R-:W-:Y:S02]  /*0bd0*/  ISETP.NE.AND P1, PT, R4, RZ, PT ;  /* 0x000000ff0400720c */ /* 0x000fe40003f25270 */
[C---:B------:R-:W-:Y:S02]  /*0be0*/  ISETP.NE.AND P2, PT, R3.reuse, UR5, PT ;  /* 0x0000000503007c0c */ /* 0x040fe4000bf45270 */
[----:B------:R-:W-:Y:S02]  /*0bf0*/  ISETP.NE.AND P0, PT, R2, UR5, P0 ;  /* 0x0000000502007c0c */ /* 0x000fe40008705270 */
[----:B------:R-:W-:Y:S01]  /*0c00*/  ISETP.NE.AND P1, PT, R4, UR5, P1 ;  /* 0x0000000504007c0c */ /* 0x000fe20008f25270 */
[----:B------:R0:W-:Y:S01]  /*0c10*/  STG.E.64 desc[UR6][R10.64+0x10], R6 ;  /* 0x000010060a007986 */ /* 0x0001e2000c101b06 */
[----:B------:R-:W-:-:S07]  /*0c20*/  ISETP.NE.AND P3, PT, R3, RZ, PT ;  /* 0x000000ff0300720c */ /* 0x000fce0003f65270 */
[----:B------:R0:W-:Y:S04]  /*0c30*/  @!P2 STG.E.64 desc[UR6][R10.64+0x8], RZ ;  /* 0x000008ff0a00a986 */ /* 0x0001e8000c101b06 */
[----:B------:R0:W-:Y:S04]  /*0c40*/  @!P0 STG.E.64 desc[UR6][R10.64], RZ ;  /* 0x000000ff0a008986 */ /* 0x0001e8000c101b06 */
[----:B------:R0:W-:Y:S01]  /*0c50*/  @!P1 STG.E.64 desc[UR6][R10.64+0x10], RZ ;  /* 0x000010ff0a009986 */ /* 0x0001e2000c101b06 */
[----:B------:R-:W-:Y:S05]  /*0c60*/  @P3 EXIT ;  /* 0x000000000000394d */ /* 0x000fea0003800000 */
[----:B------:R-:W-:Y:S04]  /*0c70*/  STG.E.64 desc[UR6][R10.64+0x8], RZ ;  /* 0x000008ff0a007986 */ /* 0x000fe8000c101b06 */
[----:B------:R-:W-:Y:S04]  /*0c80*/  STG.E.64 desc[UR6][R10.64], RZ ;  /* 0x000000ff0a007986 */ /* 0x000fe8000c101b06 */
[----:B------:R-:W-:Y:S01]  /*0c90*/  STG.E.64 desc[UR6][R10.64+0x10], RZ ;  /* 0x000010ff0a007986 */ /* 0x000fe2000c101b06 */
[----:B------:R-:W-:Y:S05]  /*0ca0*/  EXIT ;  /* 0x000000000000794d */ /* 0x000fea0003800000 */
        .weak           $__internal_1_$__cuda_sm20_div_rn_f64_full
        .type           $__internal_1_$__cuda_sm20_div_rn_f64_full,@function
        .size           $__internal_1_$__cuda_sm20_div_rn_f64_full,(.L_x_193 - $__internal_1_$__cuda_sm20_div_rn_f64_full)
$__internal_1_$__cuda_sm20_div_rn_f64_full:
[----:B------:R-:W-:Y:S01]  /*0cb0*/  IMAD.MOV.U32 R13, RZ, RZ, R15 ;  /* 0x000000ffff0d7224 */ /* 0x000fe200078e000f */
[C---:B------:R-:W-:Y:S01]  /*0cc0*/  FSETP.GEU.AND P0, PT, |R17|.reuse, 1.469367938527859385e-39, PT ;  /* 0x001000001100780b */ /* 0x040fe20003f0e200 */
[----:B------:R-:W-:Y:S01]  /*0cd0*/  IMAD.MOV.U32 R12, RZ, RZ, R14 ;  /* 0x000000ffff0c7224 */ /* 0x000fe200078e000e */
[----:B------:R-:W-:Y:S01]  /*0ce0*/  LOP3.LUT R14, R17, 0x800fffff, RZ, 0xc0, !PT ;  /* 0x800fffff110e7812 */ /* 0x000fe200078ec0ff */
[----:B------:R-:W-:Y:S01]  /*0cf0*/  IMAD.MOV.U32 R24, RZ, RZ, 0x1ca00000 ;  /* 0x1ca00000ff187424 */ /* 0x000fe200078e00ff */
[C---:B------:R-:W-:Y:S01]  /*0d00*/  FSETP.GEU.AND P2, PT, |R13|.reuse, 1.469367938527859385e-39, PT ;  /* 0x001000000d00780b */ /* 0x040fe20003f4e200 */
[----:B------:R-:W-:Y:S01]  /*0d10*/  IMAD.MOV.U32 R20, RZ, RZ, 0x1 ;  /* 0x00000001ff147424 */ /* 0x000fe200078e00ff */
[----:B------:R-:W-:Y:S01]  /*0d20*/  LOP3.LUT R15, R14, 0x3ff00000, RZ, 0xfc, !PT ;  /* 0x3ff000000e0f7812 */ /* 0x000fe200078efcff */
[----:B------:R-:W-:Y:S01]  /*0d30*/  IMAD.MOV.U32 R14, RZ, RZ, R16 ;  /* 0x000000ffff0e7224 */ /* 0x000fe200078e0010 */
[----:B------:R-:W-:Y:S01]  /*0d40*/  LOP3.LUT R5, R13, 0x7ff00000, RZ, 0xc0, !PT ;  /* 0x7ff000000d057812 */ /* 0x000fe200078ec0ff */
[----:B------:R-:W-:Y:S01]  /*0d50*/  BSSY.RECONVERGENT B1, `(.L_x_64) ;  /* 0x000004f000017945 */ /* 0x000fe20003800200 */
[----:B------:R-:W-:-:S03]  /*0d60*/  LOP3.LUT R26, R17, 0x7ff00000, RZ, 0xc0, !PT ;  /* 0x7ff00000111a7812 */ /* 0x000fc600078ec0ff */
[----:B------:R-:W-:Y:S01]  /*0d70*/  @!P0 DMUL R14, R16, 8.98846567431157953865e+307 ;  /* 0x7fe00000100e8828 */ /* 0x000fe20000000000 */
[----:B------:R-:W-:-:S03]  /*0d80*/  ISETP.GE.U32.AND P1, PT, R5, R26, PT ;  /* 0x0000001a0500720c */ /* 0x000fc60003f26070 */
[----:B------:R-:W-:Y:S01]  /*0d90*/  @!P2 LOP3.LUT R18, R17, 0x7ff00000, RZ, 0xc0, !PT ;  /* 0x7ff000001112a812 */ /* 0x000fe200078ec0ff */
[----:B------:R-:W-:Y:S01]  /*0da0*/  @!P2 IMAD.MOV.U32 R28, RZ, RZ, RZ ;  /* 0x000000ffff1ca224 */ /* 0x000fe200078e00ff */
[----:B------:R-:W0:Y:S01]  /*0db0*/  MUFU.RCP64H R21, R15 ;  /* 0x0000000f00157308 */ /* 0x000e220000001800 */
[C---:B------:R-:W-:Y:S02]  /*0dc0*/  SEL R19, R24.reuse, 0x63400000, !P1 ;  /* 0x6340000018137807 */ /* 0x040fe40004800000 */
[----:B------:R-:W-:Y:S02]  /*0dd0*/  @!P2 ISETP.GE.U32.AND P3, PT, R5, R18, PT ;  /* 0x000000120500a20c */ /* 0x000fe40003f66070 */
[----:B------:R-:W-:Y:S02]  /*0de0*/  LOP3.LUT R19, R19, 0x800fffff, R13, 0xf8, !PT ;  /* 0x800fffff13137812 */ /* 0x000fe400078ef80d */
[----:B------:R-:W-:Y:S02]  /*0df0*/  @!P2 SEL R25, R24, 0x63400000, !P3 ;  /* 0x634000001819a807 */ /* 0x000fe40005800000 */
[----:B------:R-:W-:-:S02]  /*0e00*/  @!P0 LOP3.LUT R26, R15, 0x7ff00000, RZ, 0xc0, !PT ;  /* 0x7ff000000f1a8812 */ /* 0x000fc400078ec0ff */
[----:B------:R-:W-:Y:S01]  /*0e10*/  @!P2 LOP3.LUT R18, R25, 0x80000000, R13, 0xf8, !PT ;  /* 0x800000001912a812 */ /* 0x000fe200078ef80d */
[----:B------:R-:W-:-:S03]  /*0e20*/  IMAD.MOV.U32 R25, RZ, RZ, R5 ;  /* 0x000000ffff197224 */ /* 0x000fc600078e0005 */
[----:B------:R-:W-:Y:S01]  /*0e30*/  @!P2 LOP3.LUT R29, R18, 0x100000, RZ, 0xfc, !PT ;  /* 0x00100000121da812 */ /* 0x000fe200078efcff */
[----:B------:R-:W-:-:S06]  /*0e40*/  IMAD.MOV.U32 R18, RZ, RZ, R12 ;  /* 0x000000ffff127224 */ /* 0x000fcc00078e000c */
[----:B------:R-:W-:Y:S02]  /*0e50*/  @!P2 DFMA R18, R18, 2, -R28 ;  /* 0x400000001212a82b */ /* 0x000fe4000000081c */
[----:B0-----:R-:W-:-:S08]  /*0e60*/  DFMA R28, R20, -R14, 1 ;  /* 0x3ff00000141c742b */ /* 0x001fd0000000080e */
[----:B------:R-:W-:Y:S01]  /*0e70*/  DFMA R28, R28, R28, R28 ;  /* 0x0000001c1c1c722b */ /* 0x000fe2000000001c */
[----:B------:R-:W-:-:S05]  /*0e80*/  @!P2 LOP3.LUT R25, R19, 0x7ff00000, RZ, 0xc0, !PT ;  /* 0x7ff000001319a812 */ /* 0x000fca00078ec0ff */
[----:B------:R-:W-:Y:S02]  /*0e90*/  VIADD R27, R25, 0xffffffff ;  /* 0xffffffff191b7836 */ /* 0x000fe40000000000 */
[----:B------:R-:W-:-:S03]  /*0ea0*/  DFMA R20, R20, R28, R20 ;  /* 0x0000001c1414722b */ /* 0x000fc60000000014 */
[----:B------:R-:W-:Y:S01]  /*0eb0*/  ISETP.GT.U32.AND P0, PT, R27, 0x7feffffe, PT ;  /* 0x7feffffe1b00780c */ /* 0x000fe20003f04070 */
[----:B------:R-:W-:-:S04]  /*0ec0*/  VIADD R27, R26, 0xffffffff ;  /* 0xffffffff1a1b7836 */ /* 0x000fc80000000000 */
[----:B------:R-:W-:Y:S01]  /*0ed0*/  DFMA R30, R20, -R14, 1 ;  /* 0x3ff00000141e742b */ /* 0x000fe2000000080e */
[----:B------:R-:W-:-:S07]  /*0ee0*/  ISETP.GT.U32.OR P0, PT, R27, 0x7feffffe, P0 ;  /* 0x7feffffe1b00780c */ /* 0x000fce0000704470 */
[----:B------:R-:W-:-:S08]  /*0ef0*/  DFMA R30, R20, R30, R20 ;  /* 0x0000001e141e722b */ /* 0x000fd00000000014 */
[----:B------:R-:W-:-:S08]  /*0f00*/  DMUL R28, R30, R18 ;  /* 0x000000121e1c7228 */ /* 0x000fd00000000000 */
[----:B------:R-:W-:-:S08]  /*0f10*/  DFMA R20, R28, -R14, R18 ;  /* 0x8000000e1c14722b */ /* 0x000fd00000000012 */
[----:B------:R-:W-:Y:S01]  /*0f20*/  DFMA R20, R30, R20, R28 ;  /* 0x000000141e14722b */ /* 0x000fe2000000001c */
[----:B------:R-:W-:Y:S10]  /*0f30*/  @P0 BRA `(.L_x_65) ;  /* 0x00000000006c0947 */ /* 0x000ff40003800000 */
[----:B------:R-:W-:-:S04]  /*0f40*/  LOP3.LUT R26, R17, 0x7ff00000, RZ, 0xc0, !PT ;  /* 0x7ff00000111a7812 */ /* 0x000fc800078ec0ff */
[CC--:B------:R-:W-:Y:S02]  /*0f50*/  VIADDMNMX R12, R5.reuse, -R26.reuse, 0xb9600000, !PT ;  /* 0xb9600000050c7446 */ /* 0x0c0fe4000780091a */
[----:B------:R-:W-:Y:S02]  /*0f60*/  ISETP.GE.U32.AND P0, PT, R5, R26, PT ;  /* 0x0000001a0500720c */ /* 0x000fe40003f06070 */
[----:B------:R-:W-:Y:S01]  /*0f70*/  VIMNMX R5, PT, PT, R12, 0x46a00000, PT ;  /* 0x46a000000c057848 */ /* 0x000fe20003fe0100 */
[----:B------:R-:W-:Y:S01]  /*0f80*/  IMAD.MOV.U32 R12, RZ, RZ, RZ ;  /* 0x000000ffff0c7224 */ /* 0x000fe200078e00ff */
[----:B------:R-:W-:-:S05]  /*0f90*/  SEL R24, R24, 0x63400000, !P0 ;  /* 0x6340000018187807 */ /* 0x000fca0004000000 */
[----:B------:R-:W-:-:S04]  /*0fa0*/  IMAD.IADD R5, R5, 0x1, -R24 ;  /* 0x0000000105057824 */ /* 0x000fc800078e0a18 */
[----:B------:R-:W-:-:S06]  /*0fb0*/  VIADD R13, R5, 0x7fe00000 ;  /* 0x7fe00000050d7836 */ /* 0x000fcc0000000000 */
[----:B------:R-:W-:-:S10]  /*0fc0*/  DMUL R28, R20, R12 ;  /* 0x0000000c141c7228 */ /* 0x000fd40000000000 */
[----:B------:R-:W-:-:S13]  /*0fd0*/  FSETP.GTU.AND P0, PT, |R29|, 1.469367938527859385e-39, PT ;  /* 0x001000001d00780b */ /* 0x000fda0003f0c200 */
[----:B------:R-:W-:Y:S05]  /*0fe0*/  @P0 BRA `(.L_x_66) ;  /* 0x0000000000940947 */ /* 0x000fea0003800000 */
[----:B------:R-:W-:-:S06]  /*0ff0*/  DFMA R14, R20, -R14, R18 ;  /* 0x8000000e140e722b */ /* 0x000fcc0000000012 */
[----:B------:R-:W-:-:S04]  /*1000*/  IMAD.MOV.U32 R14, RZ, RZ, RZ ;  /* 0x000000ffff0e7224 */ /* 0x000fc800078e00ff */
[C---:B------:R-:W-:Y:S02]  /*1010*/  FSETP.NEU.AND P0, PT, R15.reuse, RZ, PT ;  /* 0x000000ff0f00720b */ /* 0x040fe40003f0d000 */
[----:B------:R-:W-:-:S04]  /*1020*/  LOP3.LUT R17, R15, 0x80000000, R17, 0x48, !PT ;  /* 0x800000000f117812 */ /* 0x000fc800078e4811 */
[----:B------:R-:W-:-:S07]  /*1030*/  LOP3.LUT R15, R17, R13, RZ, 0xfc, !PT ;  /* 0x0000000d110f7212 */ /* 0x000fce00078efcff */
[----:B------:R-:W-:Y:S05]  /*1040*/  @!P0 BRA `(.L_x_66) ;  /* 0x00000000007c8947 */ /* 0x000fea0003800000 */
[----:B------:R-:W-:Y:S01]  /*1050*/  IMAD.MOV R13, RZ, RZ, -R5 ;  /* 0x000000ffff0d7224 */ /* 0x000fe200078e0a05 */
[----:B------:R-:W-:Y:S01]  /*1060*/  DMUL.RP R14, R20, R14 ;  /* 0x0000000e140e7228 */ /* 0x000fe20000008000 */
[----:B------:R-:W-:Y:S01]  /*1070*/  IMAD.MOV.U32 R12, RZ, RZ, RZ ;  /* 0x000000ffff0c7224 */ /* 0x000fe200078e00ff */
[----:B------:R-:W-:-:S05]  /*1080*/  IADD3 R5, PT, PT, -R5, -0x43300000, RZ ;  /* 0xbcd0000005057810 */ /* 0x000fca0007ffe1ff */
[----:B------:R-:W-:-:S03]  /*1090*/  DFMA R12, R28, -R12, R20 ;  /* 0x8000000c1c0c722b */ /* 0x000fc60000000014 */
[----:B------:R-:W-:-:S07]  /*10a0*/  LOP3.LUT R17, R15, R17, RZ, 0x3c, !PT ;  /* 0x000000110f117212 */ /* 0x000fce00078e3cff */
[----:B------:R-:W-:-:S04]  /*10b0*/  FSETP.NEU.AND P0, PT, |R13|, R5, PT ;  /* 0x000000050d00720b */ /* 0x000fc80003f0d200 */
[----:B------:R-:W-:Y:S02]  /*10c0*/  FSEL R28, R14, R28, !P0 ;  /* 0x0000001c0e1c7208 */ /* 0x000fe40004000000 */
[----:B------:R-:W-:Y:S01]  /*10d0*/  FSEL R29, R17, R29, !P0 ;  /* 0x0000001d111d7208 */ /* 0x000fe20004000000 */
[----:B------:R-:W-:Y:S06]  /*10e0*/  BRA `(.L_x_66) ;  /* 0x0000000000547947 */ /* 0x000fec0003800000 */
.L_x_65:
        /* <DEDUP_REMOVED lines=13> */
[----:B------:R-:W-:Y:S02]  /*11c0*/  @P0 IMAD.MOV.U32 R28, RZ, RZ, RZ ;  /* 0x000000ffff1c0224 */ /* 0x000fe400078e00ff */
[----:B------:R-:W-:Y:S01]  /*11d0*/  @P0 IMAD.MOV.U32 R29, RZ, RZ, R5 ;  /* 0x000000ffff1d0224 */ /* 0x000fe200078e0005 */
[----:B------:R-:W-:Y:S06]  /*11e0*/  BRA `(.L_x_66) ;  /* 0x0000000000147947 */ /* 0x000fec0003800000 */
.L_x_68:
[----:B------:R-:W-:Y:S01]  /*11f0*/  LOP3.LUT R29, R17, 0x80000, RZ, 0xfc, !PT ;  /* 0x00080000111d7812 */ /* 0x000fe200078efcff */
[----:B------:R-:W-:Y:S01]  /*1200*/  IMAD.MOV.U32 R28, RZ, RZ, R16 ;  /* 0x000000ffff1c7224 */ /* 0x000fe200078e0010 */
[----:B------:R-:W-:Y:S06]  /*1210*/  BRA `(.L_x_66) ;  /* 0x0000000000087947 */ /* 0x000fec0003800000 */
.L_x_67:
[----:B------:R-:W-:Y:S01]  /*1220*/  LOP3.LUT R29, R13, 0x80000, RZ, 0xfc, !PT ;  /* 0x000800000d1d7812 */ /* 0x000fe200078efcff */
[----:B------:R-:W-:-:S07]  /*1230*/  IMAD.MOV.U32 R28, RZ, RZ, R12 ;  /* 0x000000ffff1c7224 */ /* 0x000fce00078e000c */
.L_x_66:
[----:B------:R-:W-:Y:S05]  /*1240*/  BSYNC.RECONVERGENT B1 ;  /* 0x0000000000017941 */ /* 0x000fea0003800200 */
.L_x_64:
[----:B------:R-:W-:Y:S02]  /*1250*/  IMAD.MOV.U32 R12, RZ, RZ, R0 ;  /* 0x000000ffff0c7224 */ /* 0x000fe400078e0000 */
[----:B------:R-:W-:-:S04]  /*1260*/  IMAD.MOV.U32 R13, RZ, RZ, 0x0 ;  /* 0x00000000ff0d7424 */ /* 0x000fc800078e00ff */
[----:B------:R-:W-:Y:S05]  /*1270*/  RET.REL.NODEC R12 `(_Z14pressureKernelPdPiS_S_didd) ;  /* 0xffffffec0c607950 */ /* 0x000fea0003c3ffff */
.L_x_69:
        /* <DEDUP_REMOVED lines=16> */
.L_x_193:


//--------------------- .text._Z6jacobiPdS_S_S_Piiii --------------------------
	.section	.text._Z6jacobiPdS_S_S_Piiii,"ax",@progbits
	.align	128
        .global         _Z6jacobiPdS_S_S_Piiii
        .type           _Z6jacobiPdS_S_S_Piiii,@function
        .size           _Z6jacobiPdS_S_S_Piiii,(.L_x_194 - _Z6jacobiPdS_S_S_Piiii)
        .other          _Z6jacobiPdS_S_S_Piiii,@"STO_CUDA_ENTRY STV_DEFAULT"
_Z6jacobiPdS_S_S_Piiii:
.text._Z6jacobiPdS_S_S_Piiii:
[----:B------:R-:W-:Y:S01]  /*0000*/  LDC R1, c[0x0][0x37c] ;  /* 0x0000df00ff017b82 */ /* 0x000fe20000000800 */
[----:B------:R-:W0:Y:S07]  /*0010*/  S2R R3, SR_TID.X ;  /* 0x0000000000037919 */ /* 0x000e2e0000002100 */
[----:B------:R-:W0:Y:S01]  /*0020*/  S2UR UR4, SR_CTAID.X ;  /* 0x00000000000479c3 */ /* 0x000e220000002500 */
[----:B------:R-:W1:Y:S07]  /*0030*/  LDCU UR5, c[0x0][0x3a8] ;  /* 0x00007500ff0577ac */ /* 0x000e6e0008000800 */
[----:B------:R-:W0:Y:S02]  /*0040*/  LDC R0, c[0x0][0x360] ;  /* 0x0000d800ff007b82 */ /* 0x000e240000000800 */
[----:B0-----:R-:W-:-:S05]  /*0050*/  IMAD R0, R0, UR4, R3 ;  /* 0x0000000400007c24 */ /* 0x001fca000f8e0203 */
[----:B-1----:R-:W-:-:S04]  /*0060*/  ISETP.GE.AND P0, PT, R0, UR5, PT ;  /* 0x0000000500007c0c */ /* 0x002fc8000bf06270 */
[----:B------:R-:W-:-:S13]  /*0070*/  ISETP.LT.OR P0, PT, R0, RZ, P0 ;  /* 0x000000ff0000720c */ /* 0x000fda0000701670 */
[----:B------:R-:W-:Y:S05]  /*0080*/  @P0 EXIT ;  /* 0x000000000000094d */ /* 0x000fea0003800000 */
[----:B------:R-:W0:Y:S01]  /*0090*/  LDC.64 R2, c[0x0][0x3a0] ;  /* 0x0000e800ff027b82 */ /* 0x000e220000000a00 */
[----:B------:R-:W1:Y:S01]  /*00a0*/  LDCU.64 UR4, c[0x0][0x358] ;  /* 0x00006b00ff0477ac */ /* 0x000e620008000a00 */
[----:B------:R-:W-:-:S06]  /*00b0*/  IMAD R5, R0, 0x3, RZ ;  /* 0x0000000300057824 */ /* 0x000fcc00078e02ff */
[----:B------:R-:W2:Y:S08]  /*00c0*/  LDC R9, c[0x0][0x3ac] ;  /* 0x0000eb00ff097b82 */ /* 0x000eb00000000800 */
[----:B------:R-:W3:Y:S01]  /*00d0*/  LDC.64 R18, c[0x0][0x398] ;  /* 0x0000e600ff127b82 */ /* 0x000ee20000000a00 */
[----:B0-----:R-:W-:-:S05]  /*00e0*/  IMAD.WIDE.U32 R2, R5, 0x4, R2 ;  /* 0x0000000405027825 */ /* 0x001fca00078e0002 */
[----:B-1----:R-:W4:Y:S04]  /*00f0*/  LDG.E R4, desc[UR4][R2.64] ;  /* 0x0000000402047981 */ /* 0x002f28000c1e1900 */
[----:B------:R-:W5:Y:S04]  /*0100*/  LDG.E R8, desc[UR4][R2.64+0x4] ;  /* 0x0000040402087981 */ /* 0x000f68000c1e1900 */
[----:B------:R-:W5:Y:S01]  /*0110*/  LDG.E R16, desc[UR4][R2.64+0x8] ;  /* 0x0000080402107981 */ /* 0x000f62000c1e1900 */
[----:B--2---:R-:W-:Y:S02]  /*0120*/  VIADD R17, R9, 0xffffffff ;  /* 0xffffffff09117836 */ /* 0x004fe40000000000 */
[----:B---3--:R-:W-:-:S06]  /*0130*/  IMAD.WIDE.U32 R18, R0, 0x8, R18 ;  /* 0x0000000800127825 */ /* 0x008fcc00078e0012 */
[----:B------:R-:W2:Y:S01]  /*0140*/  LDG.E.64 R18, desc[UR4][R18.64] ;  /* 0x0000000412127981 */ /* 0x000ea2000c1e1b00 */
[C---:B----4-:R-:W-:Y:S02]  /*0150*/  ISETP.GE.AND P0, PT, R4.reuse, 0x1, PT ;  /* 0x000000010400780c */ /* 0x050fe40003f06270 */
[-C--:B------:R-:W-:Y:S02]  /*0160*/  ISETP.GE.AND P1, PT, R4, R17.reuse, PT ;  /* 0x000000110400720c */ /* 0x080fe40003f26270 */
[----:B------:R-:W0:Y:S01]  /*0170*/  LDC.64 R4, c[0x0][0x388] ;  /* 0x0000e200ff047b82 */ /* 0x000e220000000a00 */
[C---:B-----5:R-:W-:Y:S02]  /*0180*/  ISETP.GE.AND P2, PT, R8.reuse, 0x1, PT ;  /* 0x000000010800780c */ /* 0x060fe40003f46270 */
[----:B------:R-:W-:Y:S02]  /*0190*/  ISETP.GE.AND P3, PT, R8, R17, PT ;  /* 0x000000110800720c */ /* 0x000fe40003f66270 */
[----:B------:R-:W-:-:S02]  /*01a0*/  ISETP.GE.AND P4, PT, R16, 0x1, PT ;  /* 0x000000011000780c */ /* 0x000fc40003f86270 */
[----:B------:R-:W-:Y:S02]  /*01b0*/  ISETP.GE.AND P5, PT, R16, R17, PT ;  /* 0x000000111000720c */ /* 0x000fe40003fa6270 */
[----:B------:R-:W1:Y:S01]  /*01c0*/  @P0 LDC.64 R12, c[0x0][0x390] ;  /* 0x0000e400ff0c0b82 */ /* 0x000e620000000a00 */
[----:B------:R-:W-:-:S04]  /*01d0*/  @P0 IMAD.MOV R8, RZ, RZ, -R9 ;  /* 0x000000ffff080224 */ /* 0x000fc800078e0a09 */
[----:B------:R-:W-:-:S03]  /*01e0*/  @P0 IMAD R3, R8, R9, R0 ;  /* 0x0000000908030224 */ /* 0x000fc600078e0200 */
[----:B------:R-:W3:Y:S01]  /*01f0*/  @!P1 LDC.64 R6, c[0x0][0x390] ;  /* 0x0000e400ff069b82 */ /* 0x000ee20000000a00 */
[----:B0-----:R-:W-:-:S07]  /*0200*/  IMAD.WIDE.U32 R4, R0, 0x8, R4 ;  /* 0x0000000800047825 */ /* 0x001fce00078e0004 */
[----:B------:R-:W0:Y:S01]  /*0210*/  @P2 LDC.64 R14, c[0x0][0x390] ;  /* 0x0000e400ff0e2b82 */ /* 0x000e220000000a00 */
[----:B------:R-:W4:Y:S07]  /*0220*/  LDG.E.64 R4, desc[UR4][R4.64] ;  /* 0x0000000404047981 */ /* 0x000f2e000c1e1b00 */
[----:B------:R-:W5:Y:S01]  /*0230*/  @!P3 LDC.64 R10, c[0x0][0x390] ;  /* 0x0000e400ff0abb82 */ /* 0x000f620000000a00 */
[----:B-1----:R-:W-:-:S04]  /*0240*/  @P0 IMAD.WIDE R2, R3, 0x8, R12 ;  /* 0x0000000803020825 */ /* 0x002fc800078e020c */
[----:B------:R-:W-:Y:S02]  /*0250*/  @!P1 IMAD R13, R9, R9, R0 ;  /* 0x00000009090d9224 */ /* 0x000fe400078e0200 */
[----:B------:R-:W2:Y:S02]  /*0260*/  @P0 LDG.E.64 R2, desc[UR4][R2.64] ;  /* 0x0000000402020981 */ /* 0x000ea4000c1e1b00 */
[----:B---3--:R-:W-:Y:S02]  /*0270*/  @!P1 IMAD.WIDE.U32 R6, R13, 0x8, R6 ;  /* 0x000000080d069825 */ /* 0x008fe400078e0006 */
[----:B------:R-:W1:Y:S02]  /*0280*/  @P4 LDC.64 R12, c[0x0][0x390] ;  /* 0x0000e400ff0c4b82 */ /* 0x000e640000000a00 */
[----:B------:R-:W-:Y:S02]  /*0290*/  @P2 IMAD.IADD R21, R0, 0x1, -R9 ;  /* 0x0000000100152824 */ /* 0x000fe400078e0a09 */
[----:B------:R-:W3:Y:S02]  /*02a0*/  @!P1 LDG.E.64 R6, desc[UR4][R6.64] ;  /* 0x0000000406069981 */ /* 0x000ee4000c1e1b00 */
[----:B0-----:R-:W-:-:S02]  /*02b0*/  @P2 IMAD.WIDE R20, R21, 0x8, R14 ;  /* 0x0000000815142825 */ /* 0x001fc400078e020e */
[----:B------:R-:W0:Y:S02]  /*02c0*/  @!P5 LDC.64 R14, c[0x0][0x390] ;  /* 0x0000e400ff0edb82 */ /* 0x000e240000000a00 */
[----:B------:R-:W-:Y:S02]  /*02d0*/  @!P3 IMAD.IADD R17, R0, 0x1, R9 ;  /* 0x000000010011b824 */ /* 0x000fe400078e0209 */
[----:B------:R0:W3:Y:S02]  /*02e0*/  @P2 LDG.E.64 R8, desc[UR4][R20.64] ;  /* 0x0000000414082981 */ /* 0x0000e4000c1e1b00 */
[----:B-----5:R-:W-:-:S06]  /*02f0*/  @!P3 IMAD.WIDE R10, R17, 0x8, R10 ;  /* 0x00000008110ab825 */ /* 0x020fcc00078e020a */
[----:B------:R-:W5:Y:S01]  /*0300*/  @!P3 LDG.E.64 R10, desc[UR4][R10.64] ;  /* 0x000000040a0ab981 */ /* 0x000f62000c1e1b00 */
[----:B-1----:R-:W-:-:S06]  /*0310*/  @P4 IMAD.WIDE.U32 R12, R0, 0x8, R12 ;  /* 0x00000008000c4825 */ /* 0x002fcc00078e000c */
[----:B------:R-:W5:Y:S01]  /*0320*/  @P4 LDG.E.64 R12, desc[UR4][R12.64+-0x8] ;  /* 0xfffff8040c0c4981 */ /* 0x000f62000c1e1b00 */
[----:B0-----:R-:W-:-:S06]  /*0330*/  @!P5 IMAD.WIDE.U32 R14, R0, 0x8, R14 ;  /* 0x00000008000ed825 */ /* 0x001fcc00078e000e */
[----:B------:R-:W5:Y:S01]  /*0340*/  @!P5 LDG.E.64 R14, desc[UR4][R14.64+0x8] ;  /* 0x000008040e0ed981 */ /* 0x000f62000c1e1b00 */
[----:B------:R-:W-:Y:S01]  /*0350*/  CS2R R16, SRZ ;  /* 0x0000000000107805 */ /* 0x000fe2000001ff00 */
[----:B------:R-:W-:Y:S01]  /*0360*/  IMAD.MOV.U32 R20, RZ, RZ, 0x1 ;  /* 0x00000001ff147424 */ /* 0x000fe200078e00ff */
[----:B------:R-:W-:Y:S01]  /*0370*/  BSSY.RECONVERGENT B0, `(.L_x_70) ;  /* 0x0000017000007945 */ /* 0x000fe20003800200 */
[----:B----4-:R-:W0:Y:S01]  /*0380*/  MUFU.RCP64H R21, R5 ;  /* 0x0000000500157308 */ /* 0x010e220000001800 */
[----:B--2---:R-:W-:-:S08]  /*0390*/  @P0 DADD R16, RZ, R2 ;  /* 0x00000000ff100229 */ /* 0x004fd00000000002 */
[----:B---3--:R-:W-:Y:S02]  /*03a0*/  @!P1 DADD R16, R16, R6 ;  /* 0x0000000010109229 */ /* 0x008fe40000000006 */
[----:B0-----:R-:W-:-:S06]  /*03b0*/  DFMA R2, -R4, R20, 1 ;  /* 0x3ff000000402742b */ /* 0x001fcc0000000114 */
[----:B------:R-:W-:Y:S02]  /*03c0*/  @P2 DADD R16, R16, R8 ;  /* 0x0000000010102229 */ /* 0x000fe40000000008 */
[----:B------:R-:W-:-:S06]  /*03d0*/  DFMA R2, R2, R2, R2 ;  /* 0x000000020202722b */ /* 0x000fcc0000000002 */
[----:B-----5:R-:W-:Y:S02]  /*03e0*/  @!P3 DADD R16, R16, R10 ;  /* 0x000000001010b229 */ /* 0x020fe4000000000a */
[----:B------:R-:W-:-:S06]  /*03f0*/  DFMA R2, R20, R2, R20 ;  /* 0x000000021402722b */ /* 0x000fcc0000000014 */
[----:B------:R-:W-:Y:S02]  /*0400*/  @P4 DADD R16, R16, R12 ;  /* 0x0000000010104229 */ /* 0x000fe4000000000c */
[----:B------:R-:W-:-:S06]  /*0410*/  DFMA R6, -R4, R2, 1 ;  /* 0x3ff000000406742b */ /* 0x000fcc0000000102 */
[----:B------:R-:W-:Y:S02]  /*0420*/  @!P5 DADD R16, R16, R14 ;  /* 0x000000001010d229 */ /* 0x000fe4000000000e */
[----:B------:R-:W-:-:S06]  /*0430*/  DFMA R2, R2, R6, R2 ;  /* 0x000000060202722b */ /* 0x000fcc0000000002 */
[----:B------:R-:W-:-:S08]  /*0440*/  DADD R18, R18, R16 ;  /* 0x0000000012127229 */ /* 0x000fd00000000010 */
[----:B------:R-:W-:-:S08]  /*0450*/  DMUL R6, R18, R2 ;  /* 0x0000000212067228 */ /* 0x000fd00000000000 */
[----:B------:R-:W-:-:S08]  /*0460*/  DFMA R8, -R4, R6, R18 ;  /* 0x000000060408722b */ /* 0x000fd00000000112 */
[----:B------:R-:W-:Y:S01]  /*0470*/  DFMA R2, R2, R8, R6 ;  /* 0x000000080202722b */ /* 0x000fe20000000006 */
[----:B------:R-:W-:-:S09]  /*0480*/  FSETP.GEU.AND P1, PT, |R19|, 6.5827683646048100446e-37, PT ;  /* 0x036000001300780b */ /* 0x000fd20003f2e200 */
[----:B------:R-:W-:-:S05]  /*0490*/  FFMA R6, RZ, R5, R3 ;  /* 0x00000005ff067223 */ /* 0x000fca0000000003 */
[----:B------:R-:W-:-:S13]  /*04a0*/  FSETP.GT.AND P0, PT, |R6|, 1.469367938527859385e-39, PT ;  /* 0x001000000600780b */ /* 0x000fda0003f04200 */
[----:B------:R-:W-:Y:S05]  /*04b0*/  @P0 BRA P1, `(.L_x_71) ;  /* 0x0000000000080947 */ /* 0x000fea0000800000 */
[----:B------:R-:W-:-:S07]  /*04c0*/  MOV R10, 0x4e0 ;  /* 0x000004e0000a7802 */ /* 0x000fce0000000f00 */
[----:B------:R-:W-:Y:S05]  /*04d0*/  CALL.REL.NOINC `($__internal_2_$__cuda_sm20_div_rn_f64_full) ;  /* 0x0000000000147944 */ /* 0x000fea0003c00000 */
.L_x_71:
[----:B------:R-:W-:Y:S05]  /*04e0*/  BSYNC.RECONVERGENT B0 ;  /* 0x0000000000007941 */ /* 0x000fea0003800200 */
.L_x_70:
[----:B------:R-:W0:Y:S02]  /*04f0*/  LDC.64 R4, c[0x0][0x380] ;  /* 0x0000e000ff047b82 */ /* 0x000e240000000a00 */
[----:B0-----:R-:W-:-:S05]  /*0500*/  IMAD.WIDE.U32 R4, R0, 0x8, R4 ;  /* 0x0000000800047825 */ /* 0x001fca00078e0004 */
[----:B------:R-:W-:Y:S01]  /*0510*/  STG.E.64 desc[UR4][R4.64], R2 ;  /* 0x0000000204007986 */ /* 0x000fe2000c101b04 */
[----:B------:R-:W-:Y:S05]  /*0520*/  EXIT ;  /* 0x000000000000794d */ /* 0x000fea0003800000 */
        .weak           $__internal_2_$__cuda_sm20_div_rn_f64_full
        .type           $__internal_2_$__cuda_sm20_div_rn_f64_full,@function
        .size           $__internal_2_$__cuda_sm20_div_rn_f64_full,(.L_x_194 - $__internal_2_$__cuda_sm20_div_rn_f64_full)
$__internal_2_$__cuda_sm20_div_rn_f64_full:
[C---:B------:R-:W-:Y:S01]  /*0530*/  FSETP.GEU.AND P0, PT, |R5|.reuse, 1.469367938527859385e-39, PT ;  /* 0x001000000500780b */ /* 0x040fe20003f0e200 */
[----:B------:R-:W-:Y:S01]  /*0540*/  IMAD.MOV.U32 R7, RZ, RZ, R19 ;  /* 0x000000ffff077224 */ /* 0x000fe200078e0013 */
[C---:B------:R-:W-:Y:S01]  /*0550*/  LOP3.LUT R2, R5.reuse, 0x800fffff, RZ, 0xc0, !PT ;  /* 0x800fffff05027812 */ /* 0x040fe200078ec0ff */
[----:B------:R-:W-:Y:S01]  /*0560*/  IMAD.MOV.U32 R16, RZ, RZ, 0x1 ;  /* 0x00000001ff107424 */ /* 0x000fe200078e00ff */
[----:B------:R-:W-:Y:S01]  /*0570*/  LOP3.LUT R14, R5, 0x7ff00000, RZ, 0xc0, !PT ;  /* 0x7ff00000050e7812 */ /* 0x000fe200078ec0ff */
[----:B------:R-:W-:Y:S01]  /*0580*/  IMAD.MOV.U32 R6, RZ, RZ, R18 ;  /* 0x000000ffff067224 */ /* 0x000fe200078e0012 */
[----:B------:R-:W-:Y:S01]  /*0590*/  LOP3.LUT R3, R2, 0x3ff00000, RZ, 0xfc, !PT ;  /* 0x3ff0000002037812 */ /* 0x000fe200078efcff */
[----:B------:R-:W-:Y:S01]  /*05a0*/  IMAD.MOV.U32 R2, RZ, RZ, R4 ;  /* 0x000000ffff027224 */ /* 0x000fe200078e0004 */
[C---:B------:R-:W-:Y:S01]  /*05b0*/  FSETP.GEU.AND P2, PT, |R7|.reuse, 1.469367938527859385e-39, PT ;  /* 0x001000000700780b */ /* 0x040fe20003f4e200 */
[----:B------:R-:W-:Y:S01]  /*05c0*/  BSSY.RECONVERGENT B1, `(.L_x_72) ;  /* 0x0000051000017945 */ /* 0x000fe20003800200 */
[----:B------:R-:W-:-:S03]  /*05d0*/  LOP3.LUT R11, R7, 0x7ff00000, RZ, 0xc0, !PT ;  /* 0x7ff00000070b7812 */ /* 0x000fc600078ec0ff */
[----:B------:R-:W-:Y:S01]  /*05e0*/  @!P0 DMUL R2, R4, 8.98846567431157953865e+307 ;  /* 0x7fe0000004028828 */ /* 0x000fe20000000000 */
[----:B------:R-:W-:-:S05]  /*05f0*/  ISETP.GE.U32.AND P1, PT, R11, R14, PT ;  /* 0x0000000e0b00720c */ /* 0x000fca0003f26070 */
[----:B------:R-:W0:Y:S02]  /*0600*/  MUFU.RCP64H R17, R3 ;  /* 0x0000000300117308 */ /* 0x000e240000001800 */
[----:B------:R-:W-:Y:S01]  /*0610*/  @!P2 LOP3.LUT R12, R5, 0x7ff00000, RZ, 0xc0, !PT ;  /* 0x7ff00000050ca812 */ /* 0x000fe200078ec0ff */
[----:B------:R-:W-:-:S03]  /*0620*/  @!P2 IMAD.MOV.U32 R18, RZ, RZ, RZ ;  /* 0x000000ffff12a224 */ /* 0x000fc600078e00ff */
[----:B------:R-:W-:Y:S01]  /*0630*/  @!P2 ISETP.GE.U32.AND P3, PT, R11, R12, PT ;  /* 0x0000000c0b00a20c */ /* 0x000fe20003f66070 */
[----:B------:R-:W-:-:S05]  /*0640*/  IMAD.MOV.U32 R12, RZ, RZ, 0x1ca00000 ;  /* 0x1ca00000ff0c7424 */ /* 0x000fca00078e00ff */
[----:B------:R-:W-:-:S04]  /*0650*/  @!P2 SEL R13, R12, 0x63400000, !P3 ;  /* 0x634000000c0da807 */ /* 0x000fc80005800000 */
[----:B------:R-:W-:Y:S01]  /*0660*/  @!P2 LOP3.LUT R13, R13, 0x80000000, R7, 0xf8, !PT ;  /* 0x800000000d0da812 */ /* 0x000fe200078ef807 */
[----:B0-----:R-:W-:-:S03]  /*0670*/  DFMA R8, R16, -R2, 1 ;  /* 0x3ff000001008742b */ /* 0x001fc60000000802 */
[----:B------:R-:W-:-:S05]  /*0680*/  @!P2 LOP3.LUT R19, R13, 0x100000, RZ, 0xfc, !PT ;  /* 0x001000000d13a812 */ /* 0x000fca00078efcff */
[----:B------:R-:W-:-:S08]  /*0690*/  DFMA R8, R8, R8, R8 ;  /* 0x000000080808722b */ /* 0x000fd00000000008 */
[----:B------:R-:W-:Y:S01]  /*06a0*/  DFMA R16, R16, R8, R16 ;  /* 0x000000081010722b */ /* 0x000fe20000000010 */
[----:B------:R-:W-:Y:S01]  /*06b0*/  SEL R9, R12, 0x63400000, !P1 ;  /* 0x634000000c097807 */ /* 0x000fe20004800000 */
[----:B------:R-:W-:-:S03]  /*06c0*/  IMAD.MOV.U32 R8, RZ, RZ, R6 ;  /* 0x000000ffff087224 */ /* 0x000fc600078e0006 */
[----:B------:R-:W-:-:S03]  /*06d0*/  LOP3.LUT R9, R9, 0x800fffff, R7, 0xf8, !PT ;  /* 0x800fffff09097812 */ /* 0x000fc600078ef807 */
[----:B------:R-:W-:-:S03]  /*06e0*/  DFMA R20, R16, -R2, 1 ;  /* 0x3ff000001014742b */ /* 0x000fc60000000802 */
[----:B------:R-:W-:-:S05]  /*06f0*/  @!P2 DFMA R8, R8, 2, -R18 ;  /* 0x400000000808a82b */ /* 0x000fca0000000812 */
[----:B------:R-:W-:Y:S01]  /*0700*/  DFMA R16, R16, R20, R16 ;  /* 0x000000141010722b */ /* 0x000fe20000000010 */
[----:B------:R-:W-:Y:S02]  /*0710*/  IMAD.MOV.U32 R21, RZ, RZ, R11 ;  /* 0x000000ffff157224 */ /* 0x000fe400078e000b */
[----:B------:R-:W-:Y:S01]  /*0720*/  IMAD.MOV.U32 R20, RZ, RZ, R14 ;  /* 0x000000ffff147224 */ /* 0x000fe200078e000e */
[----:B------:R-:W-:Y:S02]  /*0730*/  @!P0 LOP3.LUT R20, R3, 0x7ff00000, RZ, 0xc0, !PT ;  /* 0x7ff0000003148812 */ /* 0x000fe400078ec0ff */
[----:B------:R-:W-:Y:S02]  /*0740*/  @!P2 LOP3.LUT R21, R9, 0x7ff00000, RZ, 0xc0, !PT ;  /* 0x7ff000000915a812 */ /* 0x000fe400078ec0ff */
[----:B------:R-:W-:Y:S01]  /*0750*/  DMUL R18, R16, R8 ;  /* 0x0000000810127228 */ /* 0x000fe20000000000 */
[----:B------:R-:W-:Y:S02]  /*0760*/  VIADD R22, R20, 0xffffffff ;  /* 0xffffffff14167836 */ /* 0x000fe40000000000 */
[----:B------:R-:W-:-:S05]  /*0770*/  VIADD R13, R21, 0xffffffff ;  /* 0xffffffff150d7836 */ /* 0x000fca0000000000 */
[----:B------:R-:W-:Y:S01]  /*0780*/  DFMA R14, R18, -R2, R8 ;  /* 0x80000002120e722b */ /* 0x000fe20000000008 */
[----:B------:R-:W-:-:S04]  /*0790*/  ISETP.GT.U32.AND P0, PT, R13, 0x7feffffe, PT ;  /* 0x7feffffe0d00780c */ /* 0x000fc80003f04070 */
[----:B------:R-:W-:-:S03]  /*07a0*/  ISETP.GT.U32.OR P0, PT, R22, 0x7feffffe, P0 ;  /* 0x7feffffe1600780c */ /* 0x000fc60000704470 */
[----:B------:R-:W-:-:S10]  /*07b0*/  DFMA R14, R16, R14, R18 ;  /* 0x0000000e100e722b */ /* 0x000fd40000000012 */
[----:B------:R-:W-:Y:S05]  /*07c0*/  @P0 BRA `(.L_x_73) ;  /* 0x00000000006c0947 */ /* 0x000fea0003800000 */
[----:B------:R-:W-:-:S04]  /*07d0*/  LOP3.LUT R16, R5, 0x7ff00000, RZ, 0xc0, !PT ;  /* 0x7ff0000005107812 */ /* 0x000fc800078ec0ff */
[CC--:B------:R-:W-:Y:S02]  /*07e0*/  VIADDMNMX R6, R11.reuse, -R16.reuse, 0xb9600000, !PT ;  /* 0xb96000000b067446 */ /* 0x0c0fe40007800910 */
[----:B------:R-:W-:Y:S02]  /*07f0*/  ISETP.GE.U32.AND P0, PT, R11, R16, PT ;  /* 0x000000100b00720c */ /* 0x000fe40003f06070 */
[----:B------:R-:W-:Y:S02]  /*0800*/  VIMNMX R6, PT, PT, R6, 0x46a00000, PT ;  /* 0x46a0000006067848 */ /* 0x000fe40003fe0100 */
[----:B------:R-:W-:-:S05]  /*0810*/  SEL R11, R12, 0x63400000, !P0 ;  /* 0x634000000c0b7807 */ /* 0x000fca0004000000 */
[----:B------:R-:W-:Y:S02]  /*0820*/  IMAD.IADD R11, R6, 0x1, -R11 ;  /* 0x00000001060b7824 */ /* 0x000fe400078e0a0b */
[----:B------:R-:W-:Y:S02]  /*0830*/  IMAD.MOV.U32 R6, RZ, RZ, RZ ;  /* 0x000000ffff067224 */ /* 0x000fe400078e00ff */
        /* <DEDUP_REMOVED lines=11> */
[----:B------:R-:W-:Y:S01]  /*08f0*/  DMUL.RP R6, R14, R6 ;  /* 0x000000060e067228 */ /* 0x000fe20000008000 */
[----:B------:R-:W-:-:S06]  /*0900*/  IMAD.MOV.U32 R2, RZ, RZ, RZ ;  /* 0x000000ffff027224 */ /* 0x000fcc00078e00ff */
[----:B------:R-:W-:-:S03]  /*0910*/  DFMA R2, R12, -R2, R14 ;  /* 0x800000020c02722b */ /* 0x000fc6000000000e */
[----:B------:R-:W-:-:S03]  /*0920*/  LOP3.LUT R5, R7, R5, RZ, 0x3c, !PT ;  /* 0x0000000507057212 */ /* 0x000fc600078e3cff */
[----:B------:R-:W-:-:S04]  /*0930*/  IADD3 R2, PT, PT, -R11, -0x43300000, RZ ;  /* 0xbcd000000b027810 */ /* 0x000fc80007ffe1ff */
[----:B------:R-:W-:-:S04]  /*0940*/  FSETP.NEU.AND P0, PT, |R3|, R2, PT ;  /* 0x000000020300720b */ /* 0x000fc80003f0d200 */
[----:B------:R-:W-:Y:S02]  /*0950*/  FSEL R12, R6, R12, !P0 ;  /* 0x0000000c060c7208 */ /* 0x000fe40004000000 */
[----:B------:R-:W-:Y:S01]  /*0960*/  FSEL R13, R5, R13, !P0 ;  /* 0x0000000d050d7208 */ /* 0x000fe20004000000 */
[----:B------:R-:W-:Y:S06]  /*0970*/  BRA `(.L_x_74) ;  /* 0x0000000000547947 */ /* 0x000fec0003800000 */
.L_x_73:
        /* <DEDUP_REMOVED lines=16> */
.L_x_76:
[----:B------:R-:W-:Y:S01]  /*0a80*/  LOP3.LUT R13, R5, 0x80000, RZ, 0xfc, !PT ;  /* 0x00080000050d7812 */ /* 0x000fe200078efcff */
[----:B------:R-:W-:Y:S01]  /*0a90*/  IMAD.MOV.U32 R12, RZ, RZ, R4 ;  /* 0x000000ffff0c7224 */ /* 0x000fe200078e0004 */
[----:B------:R-:W-:Y:S06]  /*0aa0*/  BRA `(.L_x_74) ;  /* 0x0000000000087947 */ /* 0x000fec0003800000 */
.L_x_75:
[----:B------:R-:W-:Y:S01]  /*0ab0*/  LOP3.LUT R13, R7, 0x80000, RZ, 0xfc, !PT ;  /* 0x00080000070d7812 */ /* 0x000fe200078efcff */
[----:B------:R-:W-:-:S07]  /*0ac0*/  IMAD.MOV.U32 R12, RZ, RZ, R6 ;  /* 0x000000ffff0c7224 */ /* 0x000fce00078e0006 */
.L_x_74:
[----:B------:R-:W-:Y:S05]  /*0ad0*/  BSYNC.RECONVERGENT B1 ;  /* 0x0000000000017941 */ /* 0x000fea0003800200 */
.L_x_72:
[----:B------:R-:W-:Y:S02]  /*0ae0*/  IMAD.MOV.U32 R11, RZ, RZ, 0x0 ;  /* 0x00000000ff0b7424 */ /* 0x000fe400078e00ff */
[----:B------:R-:W-:Y:S02]  /*0af0*/  IMAD.MOV.U32 R2, RZ, RZ, R12 ;  /* 0x000000ffff027224 */ /* 0x000fe400078e000c */
[----:B------:R-:W-:Y:S01]  /*0b00*/  IMAD.MOV.U32 R3, RZ, RZ, R13 ;  /* 0x000000ffff037224 */ /* 0x000fe200078e000d */
[----:B------:R-:W-:Y:S06]  /*0b10*/  RET.REL.NODEC R10 `(_Z6jacobiPdS_S_S_Piiii) ;  /* 0xfffffff40a387950 */ /* 0x000fec0003c3ffff */
.L_x_77:
        /* <DEDUP_REMOVED lines=14> */
.L_x_194:


//--------------------- .text._Z16pre_JacobiKernelPdPididS_S_ --------------------------
	.section	.text._Z16pre_JacobiKernelPdPididS_S_,"ax",@progbits
	.align	128
        .global         _Z16pre_JacobiKernelPdPididS_S_
        .type           _Z16pre_JacobiKernelPdPididS_S_,@function
        .size           _Z16pre_JacobiKernelPdPididS_S_,(.L_x_195 - _Z16pre_JacobiKernelPdPididS_S_)
        .other          _Z16pre_JacobiKernelPdPididS_S_,@"STO_CUDA_ENTRY STV_DEFAULT"
_Z16pre_JacobiKernelPdPididS_S_:
.text._Z16pre_JacobiKernelPdPididS_S_:
        /* <DEDUP_REMOVED lines=13> */
[----:B------:R-:W-:Y:S01]  /*00d0*/  IMAD R3, R4, 0x3, RZ ;  /* 0x0000000304037824 */ /* 0x000fe200078e02ff */
[----:B------:R-:W-:Y:S01]  /*00e0*/  UIADD3 UR4, UPT, UPT, UR8, -0x1, URZ ;  /* 0xffffffff08047890 */ /* 0x000fe2000fffe0ff */
[----:B------:R-:W-:Y:S01]  /*00f0*/  CS2R R12, SRZ ;  /* 0x00000000000c7805 */ /* 0x000fe2000001ff00 */
[----:B------:R-:W2:Y:S01]  /*0100*/  LDCU UR5, c[0x0][0x3a4] ;  /* 0x00007480ff0577ac */ /* 0x000ea20008000800 */
[----:B0-----:R-:W-:Y:S02]  /*0110*/  IMAD.WIDE.U32 R8, R3, 0x4, R8 ;  /* 0x0000000403087825 */ /* 0x001fe400078e0008 */
[----:B------:R-:W0:Y:S03]  /*0120*/  LDC.64 R2, c[0x0][0x380] ;  /* 0x0000e000ff027b82 */ /* 0x000e260000000a00 */
[----:B-1----:R-:W3:Y:S04]  /*0130*/  LDG.E R5, desc[UR6][R8.64+0x4] ;  /* 0x0000040608057981 */ /* 0x002ee8000c1e1900 */
[----:B------:R-:W4:Y:S04]  /*0140*/  LDG.E R6, desc[UR6][R8.64] ;  /* 0x0000000608067981 */ /* 0x000f28000c1e1900 */
[----:B------:R-:W5:Y:S01]  /*0150*/  LDG.E R7, desc[UR6][R8.64+0x8] ;  /* 0x0000080608077981 */ /* 0x000f62000c1e1900 */
[----:B---3--:R-:W-:-:S04]  /*0160*/  ISETP.GE.AND P0, PT, R5, RZ, PT ;  /* 0x000000ff0500720c */ /* 0x008fc80003f06270 */
[C---:B----4-:R-:W-:Y:S01]  /*0170*/  ISETP.LT.OR P0, PT, R6.reuse, 0x1, !P0 ;  /* 0x000000010600780c */ /* 0x050fe20004701670 */
[----:B------:R-:W-:-:S03]  /*0180*/  IMAD R24, R6, UR8, R5 ;  /* 0x0000000806187c24 */ /* 0x000fc6000f8e0205 */
[C---:B-----5:R-:W-:Y:S02]  /*0190*/  ISETP.LT.OR P0, PT, R7.reuse, RZ, P0 ;  /* 0x000000ff0700720c */ /* 0x060fe40000701670 */
[----:B------:R-:W-:Y:S02]  /*01a0*/  LOP3.LUT R10, R7, R6, R5, 0xfe, !PT ;  /* 0x00000006070a7212 */ /* 0x000fe400078efe05 */
[C---:B------:R-:W-:Y:S02]  /*01b0*/  ISETP.GT.OR P0, PT, R6.reuse, UR8, P0 ;  /* 0x0000000806007c0c */ /* 0x040fe40008704670 */
[----:B------:R-:W-:Y:S02]  /*01c0*/  VIMNMX3 R8, R6, R5, R7, !PT ;  /* 0x000000050608720f */ /* 0x000fe40007800107 */
[----:B------:R-:W-:-:S04]  /*01d0*/  ISETP.GE.OR P0, PT, R5, UR8, P0 ;  /* 0x0000000805007c0c */ /* 0x000fc80008706670 */
[----:B------:R-:W-:-:S04]  /*01e0*/  ISETP.GE.OR P0, PT, R7, UR8, P0 ;  /* 0x0000000807007c0c */ /* 0x000fc80008706670 */
[----:B------:R-:W-:Y:S02]  /*01f0*/  ISETP.EQ.OR P1, PT, R6, UR8, P0 ;  /* 0x0000000806007c0c */ /* 0x000fe40008722670 */
[----:B------:R-:W-:Y:S02]  /*0200*/  ISETP.GE.AND P0, PT, R10, RZ, PT ;  /* 0x000000ff0a00720c */ /* 0x000fe40003f06270 */
[----:B------:R-:W-:Y:S02]  /*0210*/  CS2R R10, SRZ ;  /* 0x00000000000a7805 */ /* 0x000fe4000001ff00 */
[----:B------:R-:W-:Y:S01]  /*0220*/  ISETP.GE.OR P0, PT, R8, UR8, !P0 ;  /* 0x0000000808007c0c */ /* 0x000fe2000c706670 */
[----:B------:R-:W-:-:S03]  /*0230*/  IMAD R8, R24, UR8, R7 ;  /* 0x0000000818087c24 */ /* 0x000fc6000f8e0207 */
[----:B------:R-:W-:Y:S01]  /*0240*/  ISETP.EQ.OR P2, PT, R6, UR4, P0 ;  /* 0x0000000406007c0c */ /* 0x000fe20008742670 */
[----:B------:R-:W-:Y:S02]  /*0250*/  IMAD R9, R8, 0x3, RZ ;  /* 0x0000000308097824 */ /* 0x000fe400078e02ff */
[----:B------:R-:W-:Y:S02]  /*0260*/  @!P1 VIADD R0, R6, 0xffffffff ;  /* 0xffffffff06009836 */ /* 0x000fe40000000000 */
[----:B0-----:R-:W-:-:S04]  /*0270*/  IMAD.WIDE R8, R9, 0x8, R2 ;  /* 0x0000000809087825 */ /* 0x001fc800078e0202 */
[----:B------:R-:W-:-:S04]  /*0280*/  @!P1 IMAD R0, R0, UR8, R5 ;  /* 0x0000000800009c24 */ /* 0x000fc8000f8e0205 */
[----:B------:R-:W-:Y:S01]  /*0290*/  @!P1 IMAD R0, R0, UR8, R7 ;  /* 0x0000000800009c24 */ /* 0x000fe2000f8e0207 */
[----:B------:R-:W3:Y:S03]  /*02a0*/  @!P2 LDG.E.64 R12, desc[UR6][R8.64] ;  /* 0x00000006080ca981 */ /* 0x000ee6000c1e1b00 */
[----:B------:R-:W-:-:S04]  /*02b0*/  @!P1 IMAD R17, R0, 0x3, RZ ;  /* 0x0000000300119824 */ /* 0x000fc800078e02ff */
[----:B------:R-:W-:Y:S02]  /*02c0*/  @!P1 IMAD.WIDE R16, R17, 0x8, R2 ;  /* 0x0000000811109825 */ /* 0x000fe400078e0202 */
[----:B------:R-:W0:Y:S03]  /*02d0*/  LDC.64 R2, c[0x0][0x3a0] ;  /* 0x0000e800ff027b82 */ /* 0x000e260000000a00 */
[----:B------:R-:W3:Y:S01]  /*02e0*/  @!P1 LDG.E.64 R10, desc[UR6][R16.64] ;  /* 0x00000006100a9981 */ /* 0x000ee2000c1e1b00 */
[----:B--2---:R-:W0:Y:S01]  /*02f0*/  MUFU.RCP64H R15, UR5 ;  /* 0x00000005000f7d08 */ /* 0x004e220008001800 */
[----:B------:R-:W-:-:S06]  /*0300*/  IMAD.MOV.U32 R14, RZ, RZ, 0x1 ;  /* 0x00000001ff0e7424 */ /* 0x000fcc00078e00ff */
[----:B0-----:R-:W-:-:S08]  /*0310*/  DFMA R18, R14, -R2, 1 ;  /* 0x3ff000000e12742b */ /* 0x001fd00000000802 */
[----:B------:R-:W-:-:S08]  /*0320*/  DFMA R18, R18, R18, R18 ;  /* 0x000000121212722b */ /* 0x000fd00000000012 */
[----:B------:R-:W-:-:S08]  /*0330*/  DFMA R18, R14, R18, R14 ;  /* 0x000000120e12722b */ /* 0x000fd0000000000e */
[----:B------:R-:W-:-:S08]  /*0340*/  DFMA R14, R18, -R2, 1 ;  /* 0x3ff00000120e742b */ /* 0x000fd00000000802 */
[----:B------:R-:W-:Y:S01]  /*0350*/  DFMA R18, R18, R14, R18 ;  /* 0x0000000e1212722b */ /* 0x000fe20000000012 */
[----:B------:R-:W-:Y:S01]  /*0360*/  BSSY.RECONVERGENT B0, `(.L_x_78) ;  /* 0x0000011000007945 */ /* 0x000fe20003800200 */
[----:B------:R-:W-:Y:S01]  /*0370*/  LOP3.LUT R25, R6, R5, RZ, 0xfc, !PT ;  /* 0x0000000506197212 */ /* 0x000fe200078efcff */
[----:B---3--:R-:W-:-:S08]  /*0380*/  DADD R14, R12, -R10 ;  /* 0x000000000c0e7229 */ /* 0x008fd0000000080a */
        /* <DEDUP_REMOVED lines=11> */
[----:B------:R-:W-:Y:S05]  /*0440*/  CALL.REL.NOINC `($__internal_3_$__cuda_sm20_div_rn_f64_full) ;  /* 0x0000000800507944 */ /* 0x000fea0003c00000 */
[----:B------:R-:W-:Y:S02]  /*0450*/  IMAD.MOV.U32 R2, RZ, RZ, R18 ;  /* 0x000000ffff027224 */ /* 0x000fe400078e0012 */
[----:B------:R-:W-:-:S07]  /*0460*/  IMAD.MOV.U32 R3, RZ, RZ, R19 ;  /* 0x000000ffff037224 */ /* 0x000fce00078e0013 */
.L_x_79:
[----:B------:R-:W-:Y:S05]  /*0470*/  BSYNC.RECONVERGENT B0 ;  /* 0x0000000000007941 */ /* 0x000fea0003800200 */
.L_x_78:
[----:B------:R-:W0:Y:S01]  /*0480*/  LDCU UR5, c[0x0][0x398] ;  /* 0x00007300ff0577ac */ /* 0x000e220008000800 */
[C---:B------:R-:W-:Y:S02]  /*0490*/  ISETP.GE.AND P1, PT, R5.reuse, 0x1, PT ;  /* 0x000000010500780c */ /* 0x040fe40003f26270 */
[----:B------:R-:W-:Y:S02]  /*04a0*/  CS2R R12, SRZ ;  /* 0x00000000000c7805 */ /* 0x000fe4000001ff00 */
[----:B------:R-:W-:Y:S02]  /*04b0*/  ISETP.EQ.OR P2, PT, R5, UR4, P0 ;  /* 0x0000000405007c0c */ /* 0x000fe40008742670 */
[----:B------:R-:W-:Y:S02]  /*04c0*/  CS2R R14, SRZ ;  /* 0x00000000000e7805 */ /* 0x000fe4000001ff00 */
[----:B------:R-:W-:-:S04]  /*04d0*/  ISETP.LT.OR P1, PT, R6, RZ, !P1 ;  /* 0x000000ff0600720c */ /* 0x000fc80004f21670 */
[----:B------:R-:W-:-:S05]  /*04e0*/  ISETP.LT.OR P1, PT, R7, RZ, P1 ;  /* 0x000000ff0700720c */ /* 0x000fca0000f21670 */
[----:B------:R-:W2:Y:S01]  /*04f0*/  @!P2 LDG.E.64 R12, desc[UR6][R8.64+0x8] ;  /* 0x00000806080ca981 */ /* 0x000ea2000c1e1b00 */
[----:B0-----:R-:W-:-:S04]  /*0500*/  ISETP.GE.OR P1, PT, R6, UR5, P1 ;  /* 0x0000000506007c0c */ /* 0x001fc80008f26670 */
[----:B------:R-:W-:-:S04]  /*0510*/  ISETP.GT.OR P1, PT, R5, UR5, P1 ;  /* 0x0000000505007c0c */ /* 0x000fc80008f24670 */
[----:B------:R-:W-:-:S04]  /*0520*/  ISETP.GE.OR P1, PT, R7, UR5, P1 ;  /* 0x0000000507007c0c */ /* 0x000fc80008f26670 */
[----:B------:R-:W-:-:S13]  /*0530*/  ISETP.EQ.OR P1, PT, R5, UR5, P1 ;  /* 0x0000000505007c0c */ /* 0x000fda0008f22670 */
[----:B------:R-:W0:Y:S01]  /*0540*/  @!P1 LDC.64 R16, c[0x0][0x380] ;  /* 0x0000e000ff109b82 */ /* 0x000e220000000a00 */
[----:B------:R-:W-:-:S04]  /*0550*/  @!P1 VIADD R24, R24, 0xffffffff ;  /* 0xffffffff18189836 */ /* 0x000fc80000000000 */
[----:B------:R-:W-:Y:S01]  /*0560*/  @!P1 IMAD R24, R24, UR5, R7 ;  /* 0x0000000518189c24 */ /* 0x000fe2000f8e0207 */
[----:B------:R-:W1:Y:S03]  /*0570*/  LDCU UR5, c[0x0][0x3a4] ;  /* 0x00007480ff0577ac */ /* 0x000e660008000800 */
[----:B------:R-:W-:-:S04]  /*0580*/  @!P1 IMAD R11, R24, 0x3, RZ ;  /* 0x00000003180b9824 */ /* 0x000fc800078e02ff */
[----:B0-----:R-:W-:Y:S02]  /*0590*/  @!P1 IMAD.WIDE R16, R11, 0x8, R16 ;  /* 0x000000080b109825 */ /* 0x001fe400078e0210 */
[----:B------:R-:W0:Y:S03]  /*05a0*/  LDC.64 R10, c[0x0][0x3a0] ;  /* 0x0000e800ff0a7b82 */ /* 0x000e260000000a00 */
        /* <DEDUP_REMOVED lines=9> */
[----:B--2---:R-:W-:-:S08]  /*0640*/  DADD R14, R12, -R14 ;  /* 0x000000000c0e7229 */ /* 0x004fd0000000080e */
        /* <DEDUP_REMOVED lines=14> */
.L_x_81:
[----:B------:R-:W-:Y:S05]  /*0730*/  BSYNC.RECONVERGENT B0 ;  /* 0x0000000000007941 */ /* 0x000fea0003800200 */
.L_x_80:
[----:B------:R-:W0:Y:S01]  /*0740*/  LDCU UR5, c[0x0][0x398] ;  /* 0x00007300ff0577ac */ /* 0x000e220008000800 */
[C---:B------:R-:W-:Y:S02]  /*0750*/  ISETP.GE.AND P2, PT, R7.reuse, 0x1, PT ;  /* 0x000000010700780c */ /* 0x040fe40003f46270 */
[----:B------:R-:W-:Y:S02]  /*0760*/  CS2R R12, SRZ ;  /* 0x00000000000c7805 */ /* 0x000fe4000001ff00 */
[----:B------:R-:W-:Y:S02]  /*0770*/  ISETP.EQ.OR P0, PT, R7, UR4, P0 ;  /* 0x0000000407007c0c */ /* 0x000fe40008702670 */
[----:B------:R-:W-:Y:S02]  /*0780*/  CS2R R16, SRZ ;  /* 0x0000000000107805 */ /* 0x000fe4000001ff00 */
[----:B------:R-:W-:Y:S01]  /*0790*/  ISETP.LT.OR P1, PT, R25, RZ, !P2 ;  /* 0x000000ff1900720c */ /* 0x000fe20005721670 */
[----:B------:R-:W1:Y:S01]  /*07a0*/  LDCU UR4, c[0x0][0x3a4] ;  /* 0x00007480ff0477ac */ /* 0x000e620008000800 */
[----:B------:R-:W2:Y:S07]  /*07b0*/  LDC.64 R14, c[0x0][0x3a0] ;  /* 0x0000e800ff0e7b82 */ /* 0x000eae0000000a00 */
[----:B------:R-:W3:Y:S01]  /*07c0*/  @!P0 LDG.E.64 R12, desc[UR6][R8.64+0x10] ;  /* 0x00001006080c8981 */ /* 0x000ee2000c1e1b00 */
[----:B0-----:R-:W-:-:S04]  /*07d0*/  ISETP.GE.OR P1, PT, R6, UR5, P1 ;  /* 0x0000000506007c0c */ /* 0x001fc80008f26670 */
[----:B------:R-:W-:-:S04]  /*07e0*/  ISETP.GE.OR P1, PT, R5, UR5, P1 ;  /* 0x0000000505007c0c */ /* 0x000fc80008f26670 */
[----:B------:R-:W-:-:S13]  /*07f0*/  ISETP.GE.OR P1, PT, R7, UR5, P1 ;  /* 0x0000000507007c0c */ /* 0x000fda0008f26670 */
[----:B------:R-:W3:Y:S01]  /*0800*/  @!P1 LDG.E.64 R16, desc[UR6][R8.64+-0x8] ;  /* 0xfffff80608109981 */ /* 0x000ee2000c1e1b00 */
[----:B-1----:R-:W2:Y:S01]  /*0810*/  MUFU.RCP64H R19, UR4 ;  /* 0x0000000400137d08 */ /* 0x002ea20008001800 */
[----:B------:R-:W-:-:S06]  /*0820*/  IMAD.MOV.U32 R18, RZ, RZ, 0x1 ;  /* 0x00000001ff127424 */ /* 0x000fcc00078e00ff */
[----:B--2---:R-:W-:-:S08]  /*0830*/  DFMA R20, R18, -R14, 1 ;  /* 0x3ff000001214742b */ /* 0x004fd0000000080e */
[----:B------:R-:W-:-:S08]  /*0840*/  DFMA R20, R20, R20, R20 ;  /* 0x000000141414722b */ /* 0x000fd00000000014 */
[----:B------:R-:W-:-:S08]  /*0850*/  DFMA R20, R18, R20, R18 ;  /* 0x000000141214722b */ /* 0x000fd00000000012 */
[----:B------:R-:W-:-:S08]  /*0860*/  DFMA R18, R20, -R14, 1 ;  /* 0x3ff000001412742b */ /* 0x000fd0000000080e */
[----:B------:R-:W-:Y:S02]  /*0870*/  DFMA R18, R20, R18, R20 ;  /* 0x000000121412722b */ /* 0x000fe40000000014 */
[----:B------:R-:W-:Y:S01]  /*0880*/  DADD R2, RZ, -R2 ;  /* 0x00000000ff027229 */ /* 0x000fe20000000802 */
[----:B------:R-:W-:Y:S01]  /*0890*/  BSSY.RECONVERGENT B0, `(.L_x_82) ;  /* 0x0000015000007945 */ /* 0x000fe20003800200 */
[----:B------:R-:W-:Y:S02]  /*08a0*/  ISETP.GE.AND P0, PT, R5, 0x1, PT ;  /* 0x000000010500780c */ /* 0x000fe40003f06270 */
[----:B------:R-:W-:-:S04]  /*08b0*/  ISETP.GE.AND P6, PT, R6, 0x1, PT ;  /* 0x000000010600780c */ /* 0x000fc80003fc6270 */
[----:B------:R-:W-:Y:S02]  /*08c0*/  DADD R2, R2, -R10 ;  /* 0x0000000002027229 */ /* 0x000fe4000000080a */
        /* <DEDUP_REMOVED lines=9> */
[----:B------:R-:W-:Y:S01]  /*0960*/  IMAD.MOV.U32 R14, RZ, RZ, R12 ;  /* 0x000000ffff0e7224 */ /* 0x000fe200078e000c */
[----:B------:R-:W-:Y:S01]  /*0970*/  MOV R0, 0x9c0 ;  /* 0x000009c000007802 */ /* 0x000fe20000000f00 */
[----:B------:R-:W-:Y:S02]  /*0980*/  IMAD.MOV.U32 R15, RZ, RZ, R13 ;  /* 0x000000ffff0f7224 */ /* 0x000fe400078e000d */
[----:B0-----:R-:W-:Y:S02]  /*0990*/  IMAD.U32 R12, RZ, RZ, UR4 ;  /* 0x00000004ff0c7e24 */ /* 0x001fe4000f8e00ff */
[----:B------:R-:W-:-:S07]  /*09a0*/  IMAD.U32 R13, RZ, RZ, UR5 ;  /* 0x00000005ff0d7e24 */ /* 0x000fce000f8e00ff */
[----:B------:R-:W-:Y:S05]  /*09b0*/  CALL.REL.NOINC `($__internal_3_$__cuda_sm20_div_rn_f64_full) ;  /* 0x0000000000f47944 */ /* 0x000fea0003c00000 */
[----:B------:R-:W-:Y:S02]  /*09c0*/  IMAD.MOV.U32 R8, RZ, RZ, R18 ;  /* 0x000000ffff087224 */ /* 0x000fe400078e0012 */
[----:B------:R-:W-:-:S07]  /*09d0*/  IMAD.MOV.U32 R9, RZ, RZ, R19 ;  /* 0x000000ffff097224 */ /* 0x000fce00078e0013 */
.L_x_83:
[----:B------:R-:W-:Y:S05]  /*09e0*/  BSYNC.RECONVERGENT B0 ;  /* 0x0000000000007941 */ /* 0x000fea0003800200 */
.L_x_82:
[----:B------:R-:W0:Y:S01]  /*09f0*/  LDCU UR4, c[0x0][0x394] ;  /* 0x00007280ff0477ac */ /* 0x000e220008000800 */
[----:B------:R-:W1:Y:S01]  /*0a00*/  LDC.64 R10, c[0x0][0x390] ;  /* 0x0000e400ff0a7b82 */ /* 0x000e620000000a00 */
[----:B------:R-:W-:Y:S01]  /*0a10*/  IMAD.MOV.U32 R12, RZ, RZ, 0x1 ;  /* 0x00000001ff0c7424 */ /* 0x000fe200078e00ff */
[----:B------:R-:W-:Y:S01]  /*0a20*/  DADD R8, R2, -R8 ;  /* 0x0000000002087229 */ /* 0x000fe20000000808 */
[----:B------:R-:W-:Y:S09]  /*0a30*/  BSSY.RECONVERGENT B0, `(.L_x_84) ;  /* 0x0000017000007945 */ /* 0x000ff20003800200 */
[----:B------:R-:W-:Y:S01]  /*0a40*/  FSETP.GEU.AND P3, PT, |R9|, 6.5827683646048100446e-37, PT ;  /* 0x036000000900780b */ /* 0x000fe20003f6e200 */
[----:B0-----:R-:W1:Y:S02]  /*0a50*/  MUFU.RCP64H R13, UR4 ;  /* 0x00000004000d7d08 */ /* 0x001e640008001800 */
[----:B-1----:R-:W-:-:S08]  /*0a60*/  DFMA R14, R12, -R10, 1 ;  /* 0x3ff000000c0e742b */ /* 0x002fd0000000080a */
[----:B------:R-:W-:-:S08]  /*0a70*/  DFMA R14, R14, R14, R14 ;  /* 0x0000000e0e0e722b */ /* 0x000fd0000000000e */
[----:B------:R-:W-:-:S08]  /*0a80*/  DFMA R14, R12, R14, R12 ;  /* 0x0000000e0c0e722b */ /* 0x000fd0000000000c */
[----:B------:R-:W-:-:S08]  /*0a90*/  DFMA R12, R14, -R10, 1 ;  /* 0x3ff000000e0c742b */ /* 0x000fd0000000080a */
[----:B------:R-:W-:-:S08]  /*0aa0*/  DFMA R12, R14, R12, R14 ;  /* 0x0000000c0e0c722b */ /* 0x000fd0000000000e */
[----:B------:R-:W-:-:S08]  /*0ab0*/  DMUL R2, R8, R12 ;  /* 0x0000000c08027228 */ /* 0x000fd00000000000 */
[----:B------:R-:W-:-:S08]  /*0ac0*/  DFMA R10, R2, -R10, R8 ;  /* 0x8000000a020a722b */ /* 0x000fd00000000008 */
[----:B------:R-:W-:-:S10]  /*0ad0*/  DFMA R2, R12, R10, R2 ;  /* 0x0000000a0c02722b */ /* 0x000fd40000000002 */
        /* <DEDUP_REMOVED lines=12> */
.L_x_85:
[----:B------:R-:W-:Y:S05]  /*0ba0*/  BSYNC.RECONVERGENT B0 ;  /* 0x0000000000007941 */ /* 0x000fea0003800200 */
.L_x_84:
[----:B------:R-:W0:Y:S01]  /*0bb0*/  LDCU UR4, c[0x0][0x398] ;  /* 0x00007300ff0477ac */ /* 0x000e220008000800 */
[----:B------:R-:W-:Y:S01]  /*0bc0*/  IMAD.MOV.U32 R10, RZ, RZ, 0x40140000 ;  /* 0x40140000ff0a7424 */ /* 0x000fe200078e00ff */
[----:B------:R-:W1:Y:S08]  /*0bd0*/  LDC.64 R12, c[0x0][0x3b0] ;  /* 0x0000ec00ff0c7b82 */ /* 0x000e700000000a00 */
[----:B------:R-:W2:Y:S01]  /*0be0*/  LDC.64 R14, c[0x0][0x3a8] ;  /* 0x0000ea00ff0e7b82 */ /* 0x000ea20000000a00 */
[----:B0-----:R-:W-:-:S06]  /*0bf0*/  UIADD3 UR4, UPT, UPT, UR4, -0x2, URZ ;  /* 0xfffffffe04047890 */ /* 0x001fcc000fffe0ff */
[----:B------:R-:W-:-:S04]  /*0c00*/  ISETP.GT.AND P1, PT, R6, UR4, PT ;  /* 0x0000000406007c0c */ /* 0x000fc8000bf24270 */
[----:B------:R-:W-:Y:S01]  /*0c10*/  FSEL R11, R10, 2.375, P1 ;  /* 0x401800000a0b7808 */ /* 0x000fe20000800000 */
[----:B------:R-:W-:Y:S01]  /*0c20*/  IMAD.MOV.U32 R10, RZ, RZ, RZ ;  /* 0x000000ffff0a7224 */ /* 0x000fe200078e00ff */
[----:B------:R-:W-:-:S05]  /*0c30*/  ISETP.GT.AND P1, PT, R5, UR4, PT ;  /* 0x0000000405007c0c */ /* 0x000fca000bf24270 */
[----:B------:R-:W-:-:S10]  /*0c40*/  DADD R8, R10, -1 ;  /* 0xbff000000a087429 */ /* 0x000fd40000000000 */
[----:B------:R-:W-:Y:S02]  /*0c50*/  FSEL R11, R9, R11, !P6 ;  /* 0x0000000b090b7208 */ /* 0x000fe40007000000 */
[----:B------:R-:W-:-:S06]  /*0c60*/  FSEL R10, R8, RZ, !P6 ;  /* 0x000000ff080a7208 */ /* 0x000fcc0007000000 */
[----:B------:R-:W-:-:S10]  /*0c70*/  DADD R8, R10, -1 ;  /* 0xbff000000a087429 */ /* 0x000fd40000000000 */
[----:B------:R-:W-:Y:S02]  /*0c80*/  FSEL R10, R8, R10, P1 ;  /* 0x0000000a080a7208 */ /* 0x000fe40000800000 */
[----:B------:R-:W-:-:S06]  /*0c90*/  FSEL R11, R9, R11, P1 ;  /* 0x0000000b090b7208 */ /* 0x000fcc0000800000 */
[----:B------:R-:W-:-:S10]  /*0ca0*/  DADD R8, R10, -1 ;  /* 0xbff000000a087429 */ /* 0x000fd40000000000 */
[----:B------:R-:W-:Y:S02]  /*0cb0*/  FSEL R10, R8, R10, !P0 ;  /* 0x0000000a080a7208 */ /* 0x000fe40004000000 */
[----:B------:R-:W-:Y:S02]  /*0cc0*/  FSEL R11, R9, R11, !P0 ;  /* 0x0000000b090b7208 */ /* 0x000fe40004000000 */
[----:B------:R-:W-:Y:S01]  /*0cd0*/  ISETP.GT.AND P0, PT, R7, UR4, PT ;  /* 0x0000000407007c0c */ /* 0x000fe2000bf04270 */
[----:B-1----:R-:W-:-:S03]  /*0ce0*/  IMAD.WIDE.U32 R6, R4, 0x8, R12 ;  /* 0x0000000804067825 */ /* 0x002fc600078e000c */
[----:B------:R-:W-:Y:S01]  /*0cf0*/  DADD R8, R10, -1 ;  /* 0xbff000000a087429 */ /* 0x000fe20000000000 */
[----:B--2---:R-:W-:Y:S01]  /*0d00*/  IMAD.WIDE.U32 R4, R4, 0x8, R14 ;  /* 0x0000000804047825 */ /* 0x004fe200078e000e */
[----:B------:R-:W-:Y:S08]  /*0d10*/  STG.E.64 desc[UR6][R6.64], R2 ;  /* 0x0000000206007986 */ /* 0x000ff0000c101b06 */
[----:B------:R-:W-:-:S02]  /*0d20*/  FSEL R10, R8, R10, P0 ;  /* 0x0000000a080a7208 */ /* 0x000fc40000000000 */
[----:B------:R-:W-:-:S06]  /*0d30*/  FSEL R11, R9, R11, P0 ;  /* 0x0000000b090b7208 */ /* 0x000fcc0000000000 */
[----:B------:R-:W-:-:S10]  /*0d40*/  DADD R8, R10, -1 ;  /* 0xbff000000a087429 */ /* 0x000fd40000000000 */
[----:B------:R-:W-:Y:S02]  /*0d50*/  FSEL R8, R8, R10, !P2 ;  /* 0x0000000a08087208 */ /* 0x000fe40005000000 */
[----:B------:R-:W-:-:S05]  /*0d60*/  FSEL R9, R9, R11, !P2 ;  /* 0x0000000b09097208 */ /* 0x000fca0005000000 */
[----:B------:R-:W-:Y:S01]  /*0d70*/  STG.E.64 desc[UR6][R4.64], R8 ;  /* 0x0000000804007986 */ /* 0x000fe2000c101b06 */
[----:B------:R-:W-:Y:S05]  /*0d80*/  EXIT ;  /* 0x000000000000794d */ /* 0x000fea0003800000 */
        .weak           $__internal_3_$__cuda_sm20_div_rn_f64_full
        .type           $__internal_3_$__cuda_sm20_div_rn_f64_full,@function
        .size           $__internal_3_$__cuda_sm20_div_rn_f64_full,(.L_x_195 - $__internal_3_$__cuda_sm20_div_rn_f64_full)
$__internal_3_$__cuda_sm20_div_rn_f64_full:
[C---:B------:R-:W-:Y:S01]  /*0d90*/  FSETP.GEU.AND P1, PT, |R13|.reuse, 1.469367938527859385e-39, PT ;  /* 0x001000000d00780b */ /* 0x040fe20003f2e200 */
[----:B------:R-:W-:Y:S01]  /*0da0*/  IMAD.MOV.U32 R16, RZ, RZ, 0x1 ;  /* 0x00000001ff107424 */ /* 0x000fe200078e00ff */
[----:B------:R-:W-:Y:S01]  /*0db0*/  LOP3.LUT R10, R13, 0x800fffff, RZ, 0xc0, !PT ;  /* 0x800fffff0d0a7812 */ /* 0x000fe200078ec0ff */
[----:B------:R-:W-:Y:S01]  /*0dc0*/  IMAD.MOV.U32 R27, RZ, RZ, 0x1ca00000 ;  /* 0x1ca00000ff1b7424 */ /* 0x000fe200078e00ff */
[C---:B------:R-:W-:Y:S01]  /*0dd0*/  FSETP.GEU.AND P3, PT, |R15|.reuse, 1.469367938527859385e-39, PT ;  /* 0x001000000f00780b */ /* 0x040fe20003f6e200 */
[----:B------:R-:W-:Y:S01]  /*0de0*/  BSSY.RECONVERGENT B1, `(.L_x_86) ;  /* 0x0000052000017945 */ /* 0x000fe20003800200 */
[----:B------:R-:W-:Y:S01]  /*0df0*/  LOP3.LUT R11, R10, 0x3ff00000, RZ, 0xfc, !PT ;  /* 0x3ff000000a0b7812 */ /* 0x000fe200078efcff */
[----:B------:R-:W-:Y:S01]  /*0e00*/  IMAD.MOV.U32 R10, RZ, RZ, R12 ;  /* 0x000000ffff0a7224 */ /* 0x000fe200078e000c */
[----:B------:R-:W-:Y:S02]  /*0e10*/  LOP3.LUT R26, R15, 0x7ff00000, RZ, 0xc0, !PT ;  /* 0x7ff000000f1a7812 */ /* 0x000fe400078ec0ff */
[----:B------:R-:W-:-:S03]  /*0e20*/  LOP3.LUT R29, R13, 0x7ff00000, RZ, 0xc0, !PT ;  /* 0x7ff000000d1d7812 */ /* 0x000fc600078ec0ff */
[----:B------:R-:W-:Y:S01]  /*0e30*/  @!P1 DMUL R10, R12, 8.98846567431157953865e+307 ;  /* 0x7fe000000c0a9828 */ /* 0x000fe20000000000 */
[----:B------:R-:W-:-:S03]  /*0e40*/  ISETP.GE.U32.AND P5, PT, R26, R29, PT ;  /* 0x0000001d1a00720c */ /* 0x000fc60003fa6070 */
[----:B------:R-:W-:Y:S02]  /*0e50*/  @!P3 LOP3.LUT R19, R13, 0x7ff00000, RZ, 0xc0, !PT ;  /* 0x7ff000000d13b812 */ /* 0x000fe400078ec0ff */
[----:B------:R-:W0:Y:S02]  /*0e60*/  MUFU.RCP64H R17, R11 ;  /* 0x0000000b00117308 */ /* 0x000e240000001800 */
[----:B------:R-:W-:Y:S02]  /*0e70*/  @!P3 ISETP.GE.U32.AND P4, PT, R26, R19, PT ;  /* 0x000000131a00b20c */ /* 0x000fe40003f86070 */
[----:B------:R-:W-:Y:S02]  /*0e80*/  @!P1 LOP3.LUT R29, R11, 0x7ff00000, RZ, 0xc0, !PT ;  /* 0x7ff000000b1d9812 */ /* 0x000fe400078ec0ff */
[----:B------:R-:W-:-:S04]  /*0e90*/  @!P3 SEL R19, R27, 0x63400000, !P4 ;  /* 0x634000001b13b807 */ /* 0x000fc80006000000 */
[----:B------:R-:W-:-:S04]  /*0ea0*/  @!P3 LOP3.LUT R22, R19, 0x80000000, R15, 0xf8, !PT ;  /* 0x800000001316b812 */ /* 0x000fc800078ef80f */
[----:B------:R-:W-:Y:S01]  /*0eb0*/  @!P3 LOP3.LUT R23, R22, 0x100000, RZ, 0xfc, !PT ;  /* 0x001000001617b812 */ /* 0x000fe200078efcff */
[----:B------:R-:W-:Y:S01]  /*0ec0*/  @!P3 IMAD.MOV.U32 R22, RZ, RZ, RZ ;  /* 0x000000ffff16b224 */ /* 0x000fe200078e00ff */
[----:B0-----:R-:W-:-:S08]  /*0ed0*/  DFMA R20, R16, -R10, 1 ;  /* 0x3ff000001014742b */ /* 0x001fd0000000080a */
[----:B------:R-:W-:-:S08]  /*0ee0*/  DFMA R20, R20, R20, R20 ;  /* 0x000000141414722b */ /* 0x000fd00000000014 */
[----:B------:R-:W-:Y:S01]  /*0ef0*/  DFMA R20, R16, R20, R16 ;  /* 0x000000141014722b */ /* 0x000fe20000000010 */
[----:B------:R-:W-:Y:S01]  /*0f00*/  SEL R17, R27, 0x63400000, !P5 ;  /* 0x634000001b117807 */ /* 0x000fe20006800000 */
[----:B------:R-:W-:-:S03]  /*0f10*/  IMAD.MOV.U32 R16, RZ, RZ, R14 ;  /* 0x000000ffff107224 */ /* 0x000fc600078e000e */
[----:B------:R-:W-:-:S03]  /*0f20*/  LOP3.LUT R17, R17, 0x800fffff, R15, 0xf8, !PT ;  /* 0x800fffff11117812 */ /* 0x000fc600078ef80f */
[----:B------:R-:W-:-:S03]  /*0f30*/  DFMA R18, R20, -R10, 1 ;  /* 0x3ff000001412742b */ /* 0x000fc6000000080a */
[----:B------:R-:W-:-:S05]  /*0f40*/  @!P3 DFMA R16, R16, 2, -R22 ;  /* 0x400000001010b82b */ /* 0x000fca0000000816 */
[----:B------:R-:W-:-:S08]  /*0f50*/  DFMA R18, R20, R18, R20 ;  /* 0x000000121412722b */ /* 0x000fd00000000014 */
[----:B------:R-:W-:-:S08]  /*0f60*/  DMUL R20, R18, R16 ;  /* 0x0000001012147228 */ /* 0x000fd00000000000 */
[----:B------:R-:W-:-:S08]  /*0f70*/  DFMA R22, R20, -R10, R16 ;  /* 0x8000000a1416722b */ /* 0x000fd00000000010 */
[----:B------:R-:W-:Y:S01]  /*0f80*/  DFMA R22, R18, R22, R20 ;  /* 0x000000161216722b */ /* 0x000fe20000000014 */
[----:B------:R-:W-:Y:S01]  /*0f90*/  IMAD.MOV.U32 R20, RZ, RZ, R26 ;  /* 0x000000ffff147224 */ /* 0x000fe200078e001a */
        /* <DEDUP_REMOVED lines=33> */
.L_x_87:
        /* <DEDUP_REMOVED lines=16> */
.L_x_90:
[----:B------:R-:W-:Y:S01]  /*12b0*/  LOP3.LUT R19, R13, 0x80000, RZ, 0xfc, !PT ;  /* 0x000800000d137812 */ /* 0x000fe200078efcff */
[----:B------:R-:W-:Y:S01]  /*12c0*/  IMAD.MOV.U32 R18, RZ, RZ, R12 ;  /* 0x000000ffff127224 */ /* 0x000fe200078e000c */
[----:B------:R-:W-:Y:S06]  /*12d0*/  BRA `(.L_x_88) ;  /* 0x0000000000087947 */ /* 0x000fec0003800000 */
.L_x_89:
[----:B------:R-:W-:Y:S01]  /*12e0*/  LOP3.LUT R19, R15, 0x80000, RZ, 0xfc, !PT ;  /* 0x000800000f137812 */ /* 0x000fe200078efcff */
[----:B------:R-:W-:-:S07]  /*12f0*/  IMAD.MOV.U32 R18, RZ, RZ, R14 ;  /* 0x000000ffff127224 */ /* 0x000fce00078e000e */
.L_x_88:
[----:B------:R-:W-:Y:S05]  /*1300*/  BSYNC.RECONVERGENT B1 ;  /* 0x0000000000017941 */ /* 0x000fea0003800200 */
.L_x_86:
[----:B------:R-:W-:Y:S02]  /*1310*/  IMAD.MOV.U32 R10, RZ, RZ, R0 ;  /* 0x000000ffff0a7224 */ /* 0x000fe400078e0000 */
[----:B------:R-:W-:-:S04]  /*1320*/  IMAD.MOV.U32 R11, RZ, RZ, 0x0 ;  /* 0x00000000ff0b7424 */ /* 0x000fc800078e00ff */
[----:B------:R-:W-:Y:S05]  /*1330*/  RET.REL.NODEC R10 `(_Z16pre_JacobiKernelPdPididS_S_) ;  /* 0xffffffec0a307950 */ /* 0x000fea0003c3ffff */
.L_x_91:
        /* <DEDUP_REMOVED lines=12> */
.L_x_195:


//--------------------- .text._Z15vorticityKernelPdPiS_S_S_idd --------------------------
	.section	.text._Z15vorticityKernelPdPiS_S_S_idd,"ax",@progbits
	.align	128
        .global         _Z15vorticityKernelPdPiS_S_S_idd
        .type           _Z15vorticityKernelPdPiS_S_S_idd,@function
        .size           _Z15vorticityKernelPdPiS_S_S_idd,(.L_x_197 - _Z15vorticityKernelPdPiS_S_S_idd)
        .other          _Z15vorticityKernelPdPiS_S_S_idd,@"STO_CUDA_ENTRY STV_DEFAULT"
_Z15vorticityKernelPdPiS_S_S_idd:
.text._Z15vorticityKernelPdPiS_S_S_idd:
        /* <DEDUP_REMOVED lines=14> */
[----:B------:R-:W2:Y:S01]  /*00e0*/  LDC.64 R2, c[0x0][0x3a0] ;  /* 0x0000e800ff027b82 */ /* 0x000ea20000000a00 */
[----:B------:R-:W-:-:S07]  /*00f0*/  UIADD3 UR5, UPT, UPT, UR8, -0x1, URZ ;  /* 0xffffffff08057890 */ /* 0x000fce000fffe0ff */
[----:B------:R-:W3:Y:S01]  /*0100*/  LDC.64 R16, c[0x0][0x3b0] ;  /* 0x0000ec00ff107b82 */ /* 0x000ee20000000a00 */
[----:B0-----:R-:W-:-:S07]  /*0110*/  IMAD.WIDE.U32 R10, R34, 0x4, R10 ;  /* 0x00000004220a7825 */ /* 0x001fce00078e000a */
[----:B------:R-:W0:Y:S01]  /*0120*/  LDC.64 R18, c[0x0][0x398] ;  /* 0x0000e600ff127b82 */ /* 0x000e220000000a00 */
[----:B-1----:R-:W4:Y:S04]  /*0130*/  LDG.E R5, desc[UR6][R10.64] ;  /* 0x000000060a057981 */ /* 0x002f28000c1e1900 */
[----:B------:R-:W5:Y:S04]  /*0140*/  LDG.E R8, desc[UR6][R10.64+0x4] ;  /* 0x000004060a087981 */ /* 0x000f68000c1e1900 */
[----:B------:R-:W2:Y:S01]  /*0150*/  LDG.E R6, desc[UR6][R10.64+0x8] ;  /* 0x000008060a067981 */ /* 0x000ea2000c1e1900 */
[----:B----4-:R-:W-:-:S02]  /*0160*/  VIMNMX R0, PT, PT, R5, -0x1, !PT ;  /* 0xffffffff05007848 */ /* 0x010fc40007fe0100 */
[----:B------:R-:W-:Y:S02]  /*0170*/  VIMNMX R9, PT, PT, R5, 0x1, !PT ;  /* 0x0000000105097848 */ /* 0x000fe40007fe0100 */
[----:B-----5:R-:W-:Y:S01]  /*0180*/  VIMNMX R7, PT, PT, RZ, R8, !PT ;  /* 0x00000008ff077248 */ /* 0x020fe20007fe0100 */
[----:B------:R-:W-:Y:S01]  /*0190*/  VIADD R0, R0, 0x1 ;  /* 0x0000000100007836 */ /* 0x000fe20000000000 */
[----:B------:R-:W-:Y:S02]  /*01a0*/  VIMNMX R9, PT, PT, R9, UR8, PT ;  /* 0x0000000809097c48 */ /* 0x000fe4000bfe0100 */
[----:B--2---:R-:W-:Y:S02]  /*01b0*/  VIMNMX R4, PT, PT, RZ, R6, !PT ;  /* 0x00000006ff047248 */ /* 0x004fe40007fe0100 */
[----:B------:R-:W-:Y:S01]  /*01c0*/  ISETP.GE.AND P1, PT, R7, UR8, PT ;  /* 0x0000000807007c0c */ /* 0x000fe2000bf26270 */
[----:B------:R-:W-:Y:S01]  /*01d0*/  VIADD R10, R9, 0xffffffff ;  /* 0xffffffff090a7836 */ /* 0x000fe20000000000 */
[----:B------:R-:W-:-:S02]  /*01e0*/  ISETP.GE.AND P2, PT, R4, UR8, PT ;  /* 0x0000000804007c0c */ /* 0x000fc4000bf46270 */
[----:B------:R-:W-:Y:S02]  /*01f0*/  ISETP.GE.AND P0, PT, R0, UR8, PT ;  /* 0x0000000800007c0c */ /* 0x000fe4000bf06270 */
[----:B------:R-:W-:Y:S02]  /*0200*/  SEL R7, R7, UR5, !P1 ;  /* 0x0000000507077c07 */ /* 0x000fe4000c800000 */
[----:B------:R-:W-:Y:S02]  /*0210*/  SEL R4, R4, UR5, !P2 ;  /* 0x0000000504047c07 */ /* 0x000fe4000d000000 */
[----:B------:R-:W-:-:S03]  /*0220*/  SEL R0, R0, UR5, !P0 ;  /* 0x0000000500007c07 */ /* 0x000fc6000c000000 */
[----:B------:R-:W-:Y:S01]  /*0230*/  IMAD R9, R7, UR8, R4 ;  /* 0x0000000807097c24 */ /* 0x000fe2000f8e0204 */
[----:B------:R-:W1:Y:S03]  /*0240*/  LDCU UR8, c[0x0][0x3b4] ;  /* 0x00007680ff0877ac */ /* 0x000e660008000800 */
[--C-:B------:R-:W-:Y:S02]  /*0250*/  IMAD R11, R0, UR4, R9.reuse ;  /* 0x00000004000b7c24 */ /* 0x100fe4000f8e0209 */
[----:B------:R-:W-:Y:S02]  /*0260*/  IMAD R9, R10, UR4, R9 ;  /* 0x000000040a097c24 */ /* 0x000fe4000f8e0209 */
[----:B------:R-:W-:-:S04]  /*0270*/  IMAD.WIDE R10, R11, 0x8, R2 ;  /* 0x000000080b0a7825 */ /* 0x000fc800078e0202 */
[----:B------:R-:W-:Y:S02]  /*0280*/  IMAD.WIDE R2, R9, 0x8, R2 ;  /* 0x0000000809027825 */ /* 0x000fe400078e0202 */
[----:B------:R-:W2:Y:S04]  /*0290*/  LDG.E.64 R10, desc[UR6][R10.64] ;  /* 0x000000060a0a7981 */ /* 0x000ea8000c1e1b00 */
[----:B------:R-:W2:Y:S01]  /*02a0*/  LDG.E.64 R2, desc[UR6][R2.64] ;  /* 0x0000000602027981 */ /* 0x000ea2000c1e1b00 */
[----:B-1----:R-:W3:Y:S01]  /*02b0*/  MUFU.RCP64H R13, UR8 ;  /* 0x00000008000d7d08 */ /* 0x002ee20008001800 */
[----:B------:R-:W-:Y:S01]  /*02c0*/  IMAD.MOV.U32 R12, RZ, RZ, 0x1 ;  /* 0x00000001ff0c7424 */ /* 0x000fe200078e00ff */
[----:B------:R-:W-:Y:S05]  /*02d0*/  BSSY.RECONVERGENT B0, `(.L_x_92) ;  /* 0x000001b000007945 */ /* 0x000fea0003800200 */
[----:B---3--:R-:W-:-:S08]  /*02e0*/  DFMA R14, R12, -R16, 1 ;  /* 0x3ff000000c0e742b */ /* 0x008fd00000000810 */
[----:B------:R-:W-:-:S08]  /*02f0*/  DFMA R14, R14, R14, R14 ;  /* 0x0000000e0e0e722b */ /* 0x000fd0000000000e */
[----:B------:R-:W-:-:S08]  /*0300*/  DFMA R14, R12, R14, R12 ;  /* 0x0000000e0c0e722b */ /* 0x000fd0000000000c */
[----:B------:R-:W-:-:S08]  /*0310*/  DFMA R12, R14, -R16, 1 ;  /* 0x3ff000000e0c742b */ /* 0x000fd00000000810 */
[----:B------:R-:W-:Y:S01]  /*0320*/  DFMA R12, R14, R12, R14 ;  /* 0x0000000c0e0c722b */ /* 0x000fe2000000000e */
[----:B------:R-:W1:Y:S02]  /*0330*/  LDC.64 R14, c[0x0][0x390] ;  /* 0x0000e400ff0e7b82 */ /* 0x000e640000000a00 */
[----:B-1----:R-:W-:Y:S01]  /*0340*/  IMAD.WIDE.U32 R14, R34, 0x8, R14 ;  /* 0x00000008220e7825 */ /* 0x002fe200078e000e */
[----:B--2---:R-:W-:-:S08]  /*0350*/  DADD R28, R10, -R2 ;  /* 0x000000000a1c7229 */ /* 0x004fd00000000802 */
[----:B------:R-:W-:-:S08]  /*0360*/  DMUL R28, R28, 0.5 ;  /* 0x3fe000001c1c7828 */ /* 0x000fd00000000000 */
[----:B------:R-:W-:Y:S02]  /*0370*/  DMUL R2, R28, R12 ;  /* 0x0000000c1c027228 */ /* 0x000fe40000000000 */
[----:B------:R-:W-:-:S06]  /*0380*/  FSETP.GEU.AND P1, PT, |R29|, 6.5827683646048100446e-37, PT ;  /* 0x036000001d00780b */ /* 0x000fcc0003f2e200 */
[----:B------:R-:W-:Y:S01]  /*0390*/  DFMA R10, R2, -R16, R28 ;  /* 0x80000010020a722b */ /* 0x000fe2000000001c */
[----:B------:R-:W1:Y:S07]  /*03a0*/  LDC.64 R16, c[0x0][0x380] ;  /* 0x0000e000ff107b82 */ /* 0x000e6e0000000a00 */
[----:B------:R-:W-:-:S10]  /*03b0*/  DFMA R2, R12, R10, R2 ;  /* 0x0000000a0c02722b */ /* 0x000fd40000000002 */
[----:B------:R-:W-:-:S05]  /*03c0*/  FFMA R0, RZ, UR8, R3 ;  /* 0x00000008ff007c23 */ /* 0x000fca0008000003 */
[----:B------:R-:W-:Y:S01]  /*03d0*/  FSETP.GT.AND P0, PT, |R0|, 1.469367938527859385e-39, PT ;  /* 0x001000000000780b */ /* 0x000fe20003f04200 */
[----:B-1----:R-:W-:-:S04]  /*03e0*/  IMAD.WIDE.U32 R16, R34, 0x8, R16 ;  /* 0x0000000822107825 */ /* 0x002fc800078e0010 */
[----:B0-----:R-:W-:-:S08]  /*03f0*/  IMAD.WIDE.U32 R34, R34, 0x8, R18 ;  /* 0x0000000822227825 */ /* 0x001fd000078e0012 */
[----:B------:R-:W-:Y:S05]  /*0400*/  @P0 BRA P1, `(.L_x_93) ;  /* 0x00000000001c0947 */ /* 0x000fea0000800000 */
[----:B------:R-:W0:Y:S01]  /*0410*/  LDCU.64 UR8, c[0x0][0x3b0] ;  /* 0x00007600ff0877ac */ /* 0x000e220008000a00 */
[----:B------:R-:W-:Y:S01]  /*0420*/  MOV R12, 0x460 ;  /* 0x00000460000c7802 */ /* 0x000fe20000000f00 */
[----:B0-----:R-:W-:Y:S02]  /*0430*/  IMAD.U32 R26, RZ, RZ, UR8 ;  /* 0x00000008ff1a7e24 */ /* 0x001fe4000f8e00ff */
[----:B------:R-:W-:-:S07]  /*0440*/  IMAD.U32 R27, RZ, RZ, UR9 ;  /* 0x00000009ff1b7e24 */ /* 0x000fce000f8e00ff */
[----:B------:R-:W-:Y:S05]  /*0450*/  CALL.REL.NOINC `($__internal_4_$__cuda_sm20_div_rn_f64_full) ;  /* 0x0000000c00907944 */ /* 0x000fea0003c00000 */
[----:B------:R-:W-:Y:S02]  /*0460*/  IMAD.MOV.U32 R2, RZ, RZ, R36 ;  /* 0x000000ffff027224 */ /* 0x000fe400078e0024 */
[----:B------:R-:W-:-:S07]  /*0470*/  IMAD.MOV.U32 R3, RZ, RZ, R37 ;  /* 0x000000ffff037224 */ /* 0x000fce00078e0025 */
.L_x_93:
[----:B------:R-:W-:Y:S05]  /*0480*/  BSYNC.RECONVERGENT B0 ;  /* 0x0000000000007941 */ /* 0x000fea0003800200 */
.L_x_92:
[----:B------:R-:W0:Y:S01]  /*0490*/  LDCU UR8, c[0x0][0x3a8] ;  /* 0x00007500ff0877ac */ /* 0x000e220008000800 */
[----:B------:R-:W-:Y:S01]  /*04a0*/  VIMNMX R5, PT, PT, RZ, R5, !PT ;  /* 0x00000005ff057248 */ /* 0x000fe20007fe0100 */
[----:B------:R-:W1:Y:S01]  /*04b0*/  LDC.64 R10, c[0x0][0x3a0] ;  /* 0x0000e800ff0a7b82 */ /* 0x000e620000000a00 */
[C---:B------:R-:W-:Y:S02]  /*04c0*/  VIMNMX R0, PT, PT, R8.reuse, -0x1, !PT ;  /* 0xffffffff08007848 */ /* 0x040fe40007fe0100 */
[----:B------:R-:W-:-:S03]  /*04d0*/  VIMNMX R9, PT, PT, R8, 0x1, !PT ;  /* 0x0000000108097848 */ /* 0x000fc60007fe0100 */
[----:B------:R-:W-:Y:S01]  /*04e0*/  VIADD R0, R0, 0x1 ;  /* 0x0000000100007836 */ /* 0x000fe20000000000 */
[----:B0-----:R-:W-:Y:S02]  /*04f0*/  ISETP.GE.AND P0, PT, R5, UR8, PT ;  /* 0x0000000805007c0c */ /* 0x001fe4000bf06270 */
[----:B------:R-:W-:Y:S02]  /*0500*/  VIMNMX R9, PT, PT, R9, UR8, PT ;  /* 0x0000000809097c48 */ /* 0x000fe4000bfe0100 */
[----:B------:R-:W-:Y:S02]  /*0510*/  SEL R5, R5, UR5, !P0 ;  /* 0x0000000505057c07 */ /* 0x000fe4000c000000 */
[----:B------:R-:W-:-:S03]  /*0520*/  ISETP.GE.AND P0, PT, R0, UR8, PT ;  /* 0x0000000800007c0c */ /* 0x000fc6000bf06270 */
[----:B------:R-:W-:Y:S01]  /*0530*/  IMAD R8, R5, UR4, RZ ;  /* 0x0000000405087c24 */ /* 0x000fe2000f8e02ff */
[----:B------:R-:W-:Y:S01]  /*0540*/  SEL R0, R0, UR5, !P0 ;  /* 0x0000000500007c07 */ /* 0x000fe2000c000000 */
[----:B------:R-:W0:Y:S02]  /*0550*/  LDCU UR4, c[0x0][0x3b4] ;  /* 0x00007680ff0477ac */ /* 0x000e240008000800 */
[----:B------:R-:W-:Y:S02]  /*0560*/  IMAD.IADD R5, R4, 0x1, R8 ;  /* 0x0000000104057824 */ /* 0x000fe400078e0208 */
[----:B------:R-:W-:Y:S02]  /*0570*/  VIADD R4, R9, 0xffffffff ;  /* 0xffffffff09047836 */ /* 0x000fe40000000000 */
[--C-:B------:R-:W-:Y:S02]  /*0580*/  IMAD R13, R0, UR8, R5.reuse ;  /* 0x00000008000d7c24 */ /* 0x100fe4000f8e0205 */
[----:B------:R-:W-:-:S02]  /*0590*/  IMAD R5, R4, UR8, R5 ;  /* 0x0000000804057c24 */ /* 0x000fc4000f8e0205 */
[----:B-1----:R-:W-:-:S04]  /*05a0*/  IMAD.WIDE R12, R13, 0x8, R10 ;  /* 0x000000080d0c7825 */ /* 0x002fc800078e020a */
[----:B------:R-:W-:Y:S02]  /*05b0*/  IMAD.WIDE R10, R5, 0x8, R10 ;  /* 0x00000008050a7825 */ /* 0x000fe400078e020a */
[----:B------:R-:W2:Y:S01]  /*05c0*/  LDG.E.64 R12, desc[UR6][R12.64] ;  /* 0x000000060c0c7981 */ /* 0x000ea2000c1e1b00 */
[----:B------:R-:W1:Y:S03]  /*05d0*/  LDC.64 R4, c[0x0][0x3b0] ;  /* 0x0000ec00ff047b82 */ /* 0x000e660000000a00 */
[----:B------:R-:W2:Y:S01]  /*05e0*/  LDG.E.64 R10, desc[UR6][R10.64] ;  /* 0x000000060a0a7981 */ /* 0x000ea2000c1e1b00 */
[----:B0-----:R-:W1:Y:S01]  /*05f0*/  MUFU.RCP64H R19, UR4 ;  /* 0x0000000400137d08 */ /* 0x001e620008001800 */
[----:B------:R-:W-:Y:S01]  /*0600*/  MOV R18, 0x1 ;  /* 0x0000000100127802 */ /* 0x000fe20000000f00 */
[----:B------:R-:W-:Y:S05]  /*0610*/  BSSY.RECONVERGENT B0, `(.L_x_94) ;  /* 0x0000016000007945 */ /* 0x000fea0003800200 */
[----:B-1----:R-:W-:-:S08]  /*0620*/  DFMA R20, R18, -R4, 1 ;  /* 0x3ff000001214742b */ /* 0x002fd00000000804 */
[----:B------:R-:W-:-:S08]  /*0630*/  DFMA R20, R20, R20, R20 ;  /* 0x000000141414722b */ /* 0x000fd00000000014 */
[----:B------:R-:W-:-:S08]  /*0640*/  DFMA R20, R18, R20, R18 ;  /* 0x000000141214722b */ /* 0x000fd00000000012 */
[----:B------:R-:W-:-:S08]  /*0650*/  DFMA R22, R20, -R4, 1 ;  /* 0x3ff000001416742b */ /* 0x000fd00000000804 */
[----:B------:R-:W-:Y:S02]  /*0660*/  DFMA R22, R20, R22, R20 ;  /* 0x000000161416722b */ /* 0x000fe40000000014 */
[----:B--2---:R-:W-:-:S08]  /*0670*/  DADD R18, R12, -R10 ;  /* 0x000000000c127229 */ /* 0x004fd0000000080a */
[----:B------:R-:W-:-:S08]  /*0680*/  DMUL R28, R18, 0.5 ;  /* 0x3fe00000121c7828 */ /* 0x000fd00000000000 */
[----:B------:R-:W-:Y:S02]  /*0690*/  DMUL R10, R22, R28 ;  /* 0x0000001c160a7228 */ /* 0x000fe40000000000 */
[----:B------:R-:W-:-:S06]  /*06a0*/  FSETP.GEU.AND P1, PT, |R29|, 6.5827683646048100446e-37, PT ;  /* 0x036000001d00780b */ /* 0x000fcc0003f2e200 */
[----:B------:R-:W-:-:S08]  /*06b0*/  DFMA R4, R10, -R4, R28 ;  /* 0x800000040a04722b */ /* 0x000fd0000000001c */
[----:B------:R-:W-:-:S10]  /*06c0*/  DFMA R4, R22, R4, R10 ;  /* 0x000000041604722b */ /* 0x000fd4000000000a */
[----:B------:R-:W-:-:S05]  /*06d0*/  FFMA R0, RZ, UR4, R5 ;  /* 0x00000004ff007c23 */ /* 0x000fca0008000005 */
[----:B------:R-:W-:-:S13]  /*06e0*/  FSETP.GT.AND P0, PT, |R0|, 1.469367938527859385e-39, PT ;  /* 0x001000000000780b */ /* 0x000fda0003f04200 */
        /* <DEDUP_REMOVED lines=8> */
.L_x_95:
[----:B------:R-:W-:Y:S05]  /*0770*/  BSYNC.RECONVERGENT B0 ;  /* 0x0000000000007941 */ /* 0x000fea0003800200 */
.L_x_94:
[----:B------:R-:W0:Y:S01]  /*0780*/  LDCU UR4, c[0x0][0x3a8] ;  /* 0x00007500ff0477ac */ /* 0x000e220008000800 */
[----:B------:R-:W1:Y:S01]  /*0790*/  LDC.64 R10, c[0x0][0x3a0] ;  /* 0x0000e800ff0a7b82 */ /* 0x000e620000000a00 */
[C---:B------:R-:W-:Y:S01]  /*07a0*/  VIMNMX R0, PT, PT, R6.reuse, -0x1, !PT ;  /* 0xffffffff06007848 */ /* 0x040fe20007fe0100 */
[----:B------:R-:W2:Y:S01]  /*07b0*/  LDCU.64 UR8, c[0x0][0x3a0] ;  /* 0x00007400ff0877ac */ /* 0x000ea20008000a00 */
[----:B------:R-:W-:-:S03]  /*07c0*/  VIMNMX R6, PT, PT, R6, 0x1, !PT ;  /* 0x0000000106067848 */ /* 0x000fc60007fe0100 */
[----:B------:R-:W-:Y:S02]  /*07d0*/  VIADD R0, R0, 0x1 ;  /* 0x0000000100007836 */ /* 0x000fe40000000000 */
[----:B------:R-:W3:Y:S01]  /*07e0*/  LDC.64 R18, c[0x0][0x3b0] ;  /* 0x0000ec00ff127b82 */ /* 0x000ee20000000a00 */
[----:B0-----:R-:W-:Y:S01]  /*07f0*/  IMAD R7, R7, UR4, R8 ;  /* 0x0000000407077c24 */ /* 0x001fe2000f8e0208 */
[----:B------:R-:W-:Y:S02]  /*0800*/  VIMNMX R6, PT, PT, R6, UR4, PT ;  /* 0x0000000406067c48 */ /* 0x000fe4000bfe0100 */
[----:B------:R-:W-:Y:S01]  /*0810*/  ISETP.GE.AND P0, PT, R0, UR4, PT ;  /* 0x0000000400007c0c */ /* 0x000fe2000bf06270 */
[----:B------:R-:W0:Y:S01]  /*0820*/  LDCU UR4, c[0x0][0x3b4] ;  /* 0x00007680ff0477ac */ /* 0x000e220008000800 */
[----:B------:R-:W-:Y:S02]  /*0830*/  SHF.R.S32.HI R8, RZ, 0x1f, R6 ;  /* 0x0000001fff087819 */ /* 0x000fe40000011406 */
[----:B------:R-:W-:-:S02]  /*0840*/  IADD3 R6, P1, PT, R7, R6, RZ ;  /* 0x0000000607067210 */ /* 0x000fc40007f3e0ff */
[----:B------:R-:W-:Y:S02]  /*0850*/  SEL R0, R0, UR5, !P0 ;  /* 0x0000000500007c07 */ /* 0x000fe4000c000000 */
[----:B------:R-:W-:Y:S02]  /*0860*/  LEA.HI.X.SX32 R9, R7, R8, 0x1, P1 ;  /* 0x0000000807097211 */ /* 0x000fe400008f0eff */
[----:B--2---:R-:W-:Y:S01]  /*0870*/  LEA R8, P0, R6, UR8, 0x3 ;  /* 0x0000000806087c11 */ /* 0x004fe2000f8018ff */
[----:B------:R-:W-:-:S03]  /*0880*/  IMAD.IADD R7, R0, 0x1, R7 ;  /* 0x0000000100077824 */ /* 0x000fc600078e0207 */
[----:B------:R-:W-:Y:S01]  /*0890*/  LEA.HI.X R9, R6, UR9, R9, 0x3, P0 ;  /* 0x0000000906097c11 */ /* 0x000fe200080f1c09 */
[----:B-1----:R-:W-:-:S04]  /*08a0*/  IMAD.WIDE R10, R7, 0x8, R10 ;  /* 0x00000008070a7825 */ /* 0x002fc800078e020a */
[----:B------:R-:W2:Y:S04]  /*08b0*/  LDG.E.64 R6, desc[UR6][R8.64+-0x8] ;  /* 0xfffff80608067981 */ /* 0x000ea8000c1e1b00 */
[----:B------:R-:W2:Y:S01]  /*08c0*/  LDG.E.64 R10, desc[UR6][R10.64] ;  /* 0x000000060a0a7981 */ /* 0x000ea2000c1e1b00 */
[----:B0-----:R-:W3:Y:S01]  /*08d0*/  MUFU.RCP64H R13, UR4 ;  /* 0x00000004000d7d08 */ /* 0x001ee20008001800 */
[----:B------:R-:W-:Y:S01]  /*08e0*/  IMAD.MOV.U32 R12, RZ, RZ, 0x1 ;  /* 0x00000001ff0c7424 */ /* 0x000fe200078e00ff */
[----:B------:R-:W-:Y:S05]  /*08f0*/  BSSY.RECONVERGENT B0, `(.L_x_96) ;  /* 0x0000016000007945 */ /* 0x000fea0003800200 */
[----:B---3--:R-:W-:-:S08]  /*0900*/  DFMA R20, R12, -R18, 1 ;  /* 0x3ff000000c14742b */ /* 0x008fd00000000812 */
        /* <DEDUP_REMOVED lines=18> */
[----:B------:R-:W-:Y:S01]  /*0a30*/  MOV R6, R36 ;  /* 0x0000002400067202 */ /* 0x000fe20000000f00 */
[----:B------:R-:W-:-:S07]  /*0a40*/  IMAD.MOV.U32 R7, RZ, RZ, R37 ;  /* 0x000000ffff077224 */ /* 0x000fce00078e0025 */
.L_x_97:
[----:B------:R-:W-:Y:S05]  /*0a50*/  BSYNC.RECONVERGENT B0 ;  /* 0x0000000000007941 */ /* 0x000fea0003800200 */
.L_x_96:
[----:B------:R-:W-:-:S08]  /*0a60*/  DMUL R8, R4, R4 ;  /* 0x0000000404087228 */ /* 0x000fd00000000000 */
[----:B------:R-:W-:-:S08]  /*0a70*/  DFMA R8, R2, R2, R8 ;  /* 0x000000020208722b */ /* 0x000fd00000000008 */
[----:B------:R-:W-:-:S08]  /*0a80*/  DFMA R10, R6, R6, R8 ;  /* 0x00000006060a722b */ /* 0x000fd00000000008 */
[----:B------:R-:W-:-:S14]  /*0a90*/  DSETP.GT.AND P0, PT, R10, RZ, PT ;  /* 0x000000ff0a00722a */ /* 0x000fdc0003f04000 */
[----:B------:R-:W-:Y:S05]  /*0aa0*/  @!P0 BRA `(.L_x_98) ;  /* 0x0000000400e08947 */ /* 0x000fea0003800000 */
[----:B------:R-:W0:Y:S01]  /*0ab0*/  MUFU.RSQ64H R9, R11 ;  /* 0x0000000b00097308 */ /* 0x000e220000001c00 */
[----:B------:R-:W-:Y:S01]  /*0ac0*/  VIADD R8, R11, 0xfcb00000 ;  /* 0xfcb000000b087836 */ /* 0x000fe20000000000 */
[----:B------:R-:W-:Y:S01]  /*0ad0*/  BSSY.RECONVERGENT B0, `(.L_x_99) ;  /* 0x0000011000007945 */ /* 0x000fe20003800200 */
[----:B------:R-:W-:Y:S02]  /*0ae0*/  IMAD.MOV.U32 R18, RZ, RZ, 0x0 ;  /* 0x00000000ff127424 */ /* 0x000fe400078e00ff */
[----:B------:R-:W-:Y:S01]  /*0af0*/  IMAD.MOV.U32 R19, RZ, RZ, 0x3fd80000 ;  /* 0x3fd80000ff137424 */ /* 0x000fe200078e00ff */
[----:B------:R-:W-:Y:S01]  /*0b00*/  ISETP.GE.U32.AND P0, PT, R8, 0x7ca00000, PT ;  /* 0x7ca000000800780c */ /* 0x000fe20003f06070 */
[----:B0-----:R-:W-:-:S08]  /*0b10*/  DMUL R12, R8, R8 ;  /* 0x00000008080c7228 */ /* 0x001fd00000000000 */
[----:B------:R-:W-:-:S08]  /*0b20*/  DFMA R12, R10, -R12, 1 ;  /* 0x3ff000000a0c742b */ /* 0x000fd0000000080c */
[----:B------:R-:W-:Y:S02]  /*0b30*/  DFMA R18, R12, R18, 0.5 ;  /* 0x3fe000000c12742b */ /* 0x000fe40000000012 */
[----:B------:R-:W-:-:S08]  /*0b40*/  DMUL R12, R8, R12 ;  /* 0x0000000c080c7228 */ /* 0x000fd00000000000 */
[----:B------:R-:W-:-:S08]  /*0b50*/  DFMA R20, R18, R12, R8 ;  /* 0x0000000c1214722b */ /* 0x000fd00000000008 */
[----:B------:R-:W-:Y:S02]  /*0b60*/  DMUL R22, R10, R20 ;  /* 0x000000140a167228 */ /* 0x000fe40000000000 */
[----:B------:R-:W-:Y:S02]  /*0b70*/  VIADD R13, R21, 0xfff00000 ;  /* 0xfff00000150d7836 */ /* 0x000fe40000000000 */
[----:B------:R-:W-:-:S04]  /*0b80*/  IMAD.MOV.U32 R12, RZ, RZ, R20 ;  /* 0x000000ffff0c7224 */ /* 0x000fc800078e0014 */
[----:B------:R-:W-:-:S08]  /*0b90*/  DFMA R24, R22, -R22, R10 ;  /* 0x800000161618722b */ /* 0x000fd0000000000a */
[----:B------:R-:W-:Y:S01]  /*0ba0*/  DFMA R18, R24, R12, R22 ;  /* 0x0000000c1812722b */ /* 0x000fe20000000016 */
[----:B------:R-:W-:Y:S10]  /*0bb0*/  @!P0 BRA `(.L_x_100) ;  /* 0x0000000000088947 */ /* 0x000ff40003800000 */
[----:B------:R-:W-:-:S07]  /*0bc0*/  MOV R0, 0xbe0 ;  /* 0x00000be000007802 */ /* 0x000fce0000000f00 */
[----:B------:R-:W-:Y:S05]  /*0bd0*/  CALL.REL.NOINC `($__internal_5_$__cuda_sm20_dsqrt_rn_f64_mediumpath_v1) ;  /* 0x0000000c00187944 */ /* 0x000fea0003c00000 */
.L_x_100:
[----:B------:R-:W-:Y:S05]  /*0be0*/  BSYNC.RECONVERGENT B0 ;  /* 0x0000000000007941 */ /* 0x000fea0003800200 */
.L_x_99:
[----:B------:R0:W5:Y:S04]  /*0bf0*/  LDG.E.64 R20, desc[UR6][R34.64+0x10] ;  /* 0x0000100622147981 */ /* 0x000168000c1e1b00 */
[----:B------:R0:W5:Y:S04]  /*0c00*/  LDG.E.64 R22, desc[UR6][R34.64+0x8] ;  /* 0x0000080622167981 */ /* 0x000168000c1e1b00 */
[----:B------:R-:W5:Y:S01]  /*0c10*/  LDG.E.64 R34, desc[UR6][R34.64] ;  /* 0x0000000622227981 */ /* 0x000f62000c1e1b00 */
[----:B------:R-:W1:Y:S01]  /*0c20*/  MUFU.RCP64H R9, R19 ;  /* 0x0000001300097308 */ /* 0x000e620000001800 */
[----:B------:R-:W-:Y:S01]  /*0c30*/  IMAD.MOV.U32 R8, RZ, RZ, 0x1 ;  /* 0x00000001ff087424 */ /* 0x000fe200078e00ff */
[----:B------:R-:W-:Y:S01]  /*0c40*/  FSETP.GEU.AND P1, PT, |R3|, 6.5827683646048100446e-37, PT ;  /* 0x036000000300780b */ /* 0x000fe20003f2e200 */
[----:B------:R-:W-:Y:S04]  /*0c50*/  BSSY.RECONVERGENT B0, `(.L_x_101) ;  /* 0x0000014000007945 */ /* 0x000fe80003800200 */
        /* <DEDUP_REMOVED lines=8> */
[----:B------:R-:W-:-:S05]  /*0ce0*/  FFMA R0, RZ, R19, R9 ;  /* 0x00000013ff007223 */ /* 0x000fca0000000009 */
[----:B------:R-:W-:-:S13]  /*0cf0*/  FSETP.GT.AND P0, PT, |R0|, 1.469367938527859385e-39, PT ;  /* 0x001000000000780b */ /* 0x000fda0003f04200 */
[----:B0-----:R-:W-:Y:S05]  /*0d00*/  @P0 BRA P1, `(.L_x_102) ;  /* 0x0000000000200947 */ /* 0x001fea0000800000 */
[----:B------:R-:W-:Y:S01]  /*0d10*/  IMAD.MOV.U32 R28, RZ, RZ, R2 ;  /* 0x000000ffff1c7224 */ /* 0x000fe200078e0002 */
[----:B------:R-:W-:Y:S01]  /*0d20*/  MOV R26, R18 ;  /* 0x00000012001a7202 */ /* 0x000fe20000000f00 */
[----:B------:R-:W-:Y:S01]  /*0d30*/  IMAD.MOV.U32 R29, RZ, RZ, R3 ;  /* 0x000000ffff1d7224 */ /* 0x000fe200078e0003 */
[----:B------:R-:W-:Y:S01]  /*0d40*/  MOV R12, 0xd70 ;  /* 0x00000d70000c7802 */ /* 0x000fe20000000f00 */
[----:B------:R-:W-:-:S07]  /*0d50*/  IMAD.MOV.U32 R27, RZ, RZ, R19 ;  /* 0x000000ffff1b7224 */ /* 0x000fce00078e0013 */
[----:B-----5:R-:W-:Y:S05]  /*0d60*/  CALL.REL.NOINC `($__internal_4_$__cuda_sm20_div_rn_f64_full) ;  /* 0x00000004004c7944 */ /* 0x020fea0003c00000 */
[----:B------:R-:W-:Y:S02]  /*0d70*/  IMAD.MOV.U32 R8, RZ, RZ, R36 ;  /* 0x000000ffff087224 */ /* 0x000fe400078e0024 */
[----:B------:R-:W-:-:S07]  /*0d80*/  IMAD.MOV.U32 R9, RZ, RZ, R37 ;  /* 0x000000ffff097224 */ /* 0x000fce00078e0025 */
.L_x_102:
[----:B------:R-:W-:Y:S05]  /*0d90*/  BSYNC.RECONVERGENT B0 ;  /* 0x0000000000007941 */ /* 0x000fea0003800200 */
.L_x_101:
[----:B------:R-:W0:Y:S01]  /*0da0*/  MUFU.RCP64H R3, R19 ;  /* 0x0000001300037308 */ /* 0x000e220000001800 */
[----:B------:R-:W-:Y:S01]  /*0db0*/  IMAD.MOV.U32 R2, RZ, RZ, 0x1 ;  /* 0x00000001ff027424 */ /* 0x000fe200078e00ff */
[----:B------:R-:W-:Y:S01]  /*0dc0*/  FSETP.GEU.AND P1, PT, |R5|, 6.5827683646048100446e-37, PT ;  /* 0x036000000500780b */ /* 0x000fe20003f2e200 */
[----:B------:R-:W-:Y:S04]  /*0dd0*/  BSSY.RECONVERGENT B0, `(.L_x_103) ;  /* 0x0000014000007945 */ /* 0x000fe80003800200 */
        /* <DEDUP_REMOVED lines=10> */
[----:B------:R-:W-:Y:S05]  /*0e80*/  @P0 BRA P1, `(.L_x_104) ;  /* 0x0000000000200947 */ /* 0x000fea0000800000 */
[----:B------:R-:W-:Y:S01]  /*0e90*/  IMAD.MOV.U32 R28, RZ, RZ, R4 ;  /* 0x000000ffff1c7224 */ /* 0x000fe200078e0004 */
[----:B------:R-:W-:Y:S01]  /*0ea0*/  MOV R12, 0xef0 ;  /* 0x00000ef0000c7802 */ /* 0x000fe20000000f00 */
[----:B------:R-:W-:Y:S02]  /*0eb0*/  IMAD.MOV.U32 R29, RZ, RZ, R5 ;  /* 0x000000ffff1d7224 */ /* 0x000fe400078e0005 */
[----:B------:R-:W-:Y:S02]  /*0ec0*/  IMAD.MOV.U32 R26, RZ, RZ, R18 ;  /* 0x000000ffff1a7224 */ /* 0x000fe400078e0012 */
[----:B------:R-:W-:-:S07]  /*0ed0*/  IMAD.MOV.U32 R27, RZ, RZ, R19 ;  /* 0x000000ffff1b7224 */ /* 0x000fce00078e0013 */
[----:B-----5:R-:W-:Y:S05]  /*0ee0*/  CALL.REL.NOINC `($__internal_4_$__cuda_sm20_div_rn_f64_full) ;  /* 0x0000000000ec7944 */ /* 0x020fea0003c00000 */
[----:B------:R-:W-:Y:S01]  /*0ef0*/  IMAD.MOV.U32 R2, RZ, RZ, R36 ;  /* 0x000000ffff027224 */ /* 0x000fe200078e0024 */
[----:B------:R-:W-:-:S07]  /*0f00*/  MOV R3, R37 ;  /* 0x0000002500037202 */ /* 0x000fce0000000f00 */
.L_x_104:
[----:B------:R-:W-:Y:S05]  /*0f10*/  BSYNC.RECONVERGENT B0 ;  /* 0x0000000000007941 */ /* 0x000fea0003800200 */
.L_x_103:
        /* <DEDUP_REMOVED lines=21> */
[----:B------:R-:W-:Y:S02]  /*1070*/  IMAD.MOV.U32 R4, RZ, RZ, R36 ;  /* 0x000000ffff047224 */ /* 0x000fe400078e0024 */
[----:B------:R-:W-:-:S07]  /*1080*/  IMAD.MOV.U32 R5, RZ, RZ, R37 ;  /* 0x000000ffff057224 */ /* 0x000fce00078e0025 */
.L_x_106:
[----:B------:R-:W-:Y:S05]  /*1090*/  BSYNC.RECONVERGENT B0 ;  /* 0x0000000000007941 */ /* 0x000fea0003800200 */
.L_x_105:
[----:B------:R-:W2:Y:S01]  /*10a0*/  LDG.E.64 R6, desc[UR6][R16.64] ;  /* 0x0000000610067981 */ /* 0x000ea2000c1e1b00 */
[----:B------:R-:W0:Y:S01]  /*10b0*/  LDCU.128 UR8, c[0x0][0x3b0] ;  /* 0x00007600ff0877ac */ /* 0x000e220008000c00 */
[----:B-----5:R-:W-:Y:S01]  /*10c0*/  DMUL R10, R22, R4 ;  /* 0x00000004160a7228 */ /* 0x020fe20000000000 */
[----:B------:R-:W-:Y:S01]  /*10d0*/  UMOV UR4, 0xd2f1a9fc ;  /* 0xd2f1a9fc00047882 */ /* 0x000fe20000000000 */
[----:B------:R-:W-:-:S06]  /*10e0*/  UMOV UR5, 0x3f50624d ;  /* 0x3f50624d00057882 */ /* 0x000fcc0000000000 */
[----:B------:R-:W-:-:S08]  /*10f0*/  DFMA R10, R20, R2, -R10 ;  /* 0x00000002140a722b */ /* 0x000fd0000000080a */
[----:B0-----:R-:W-:-:S08]  /*1100*/  DMUL R10, R10, UR8 ;  /* 0x000000080a0a7c28 */ /* 0x001fd00008000000 */
[----:B------:R-:W-:-:S08]  /*1110*/  DMUL R10, R10, UR10 ;  /* 0x0000000a0a0a7c28 */ /* 0x000fd00008000000 */
[----:B--2---:R-:W-:-:S07]  /*1120*/  DFMA R6, R10, UR4, R6 ;  /* 0x000000040a067c2b */ /* 0x004fce0008000006 */
[----:B------:R-:W-:Y:S04]  /*1130*/  STG.E.64 desc[UR6][R14.64], R6 ;  /* 0x000000060e007986 */ /* 0x000fe8000c101b06 */
[----:B------:R-:W2:Y:S01]  /*1140*/  LDG.E.64 R10, desc[UR6][R16.64+0x8] ;  /* 0x00000806100a7981 */ /* 0x000ea2000c1e1b00 */
[----:B------:R-:W-:-:S08]  /*1150*/  DMUL R20, R20, R8 ;  /* 0x0000000814147228 */ /* 0x000fd00000000000 */
[----:B------:R-:W-:-:S08]  /*1160*/  DFMA R20, R34, R4, -R20 ;  /* 0x000000042214722b */ /* 0x000fd00000000814 */
[----:B------:R-:W-:-:S08]  /*1170*/  DMUL R20, R20, UR8 ;  /* 0x0000000814147c28 */ /* 0x000fd00008000000 */
        /* <DEDUP_REMOVED lines=9> */
[----:B------:R-:W-:Y:S01]  /*1210*/  STG.E.64 desc[UR6][R14.64+0x10], R2 ;  /* 0x000010020e007986 */ /* 0x000fe2000c101b06 */
[----:B------:R-:W-:Y:S05]  /*1220*/  EXIT ;  /* 0x000000000000794d */ /* 0x000fea0003800000 */
.L_x_98:
[----:B------:R-:W2:Y:S04]  /*1230*/  LDG.E.64 R2, desc[UR6][R16.64] ;  /* 0x0000000610027981 */ /* 0x000ea8000c1e1b00 */
[----:B--2---:R-:W-:Y:S04]  /*1240*/  STG.E.64 desc[UR6][R14.64], R2 ;  /* 0x000000020e007986 */ /* 0x004fe8000c101b06 */
[----:B------:R-:W2:Y:S04]  /*1250*/  LDG.E.64 R4, desc[UR6][R16.64+0x8] ;  /* 0x0000080610047981 */ /* 0x000ea8000c1e1b00 */
[----:B--2---:R-:W-:Y:S04]  /*1260*/  STG.E.64 desc[UR6][R14.64+0x8], R4 ;  /* 0x000008040e007986 */ /* 0x004fe8000c101b06 */
[----:B------:R-:W2:Y:S04]  /*1270*/  LDG.E.64 R6, desc[UR6][R16.64+0x10] ;  /* 0x0000100610067981 */ /* 0x000ea8000c1e1b00 */
[----:B--2---:R-:W-:Y:S01]  /*1280*/  STG.E.64 desc[UR6][R14.64+0x10], R6 ;  /* 0x000010060e007986 */ /* 0x004fe2000c101b06 */
[----:B------:R-:W-:Y:S05]  /*1290*/  EXIT ;  /* 0x000000000000794d */ /* 0x000fea0003800000 */
        .weak           $__internal_4_$__cuda_sm20_div_rn_f64_full
        .type           $__internal_4_$__cuda_sm20_div_rn_f64_full,@function
        .size           $__internal_4_$__cuda_sm20_div_rn_f64_full,($__internal_5_$__cuda_sm20_dsqrt_rn_f64_mediumpath_v1 - $__internal_4_$__cuda_sm20_div_rn_f64_full)
$__internal_4_$__cuda_sm20_div_rn_f64_full:
[C---:B------:R-:W-:Y:S01]  /*12a0*/  FSETP.GEU.AND P0, PT, |R27|.reuse, 1.469367938527859385e-39, PT ;  /* 0x001000001b00780b */ /* 0x040fe20003f0e200 */
[----:B------:R-:W-:Y:S01]  /*12b0*/  IMAD.MOV.U32 R36, RZ, RZ, 0x1 ;  /* 0x00000001ff247424 */ /* 0x000fe200078e00ff */
[----:B------:R-:W-:Y:S01]  /*12c0*/  LOP3.LUT R24, R27, 0x800fffff, RZ, 0xc0, !PT ;  /* 0x800fffff1b187812 */ /* 0x000fe200078ec0ff */
[----:B------:R-:W-:Y:S01]  /*12d0*/  BSSY.RECONVERGENT B1, `(.L_x_107) ;  /* 0x0000054000017945 */ /* 0x000fe20003800200 */
[C---:B------:R-:W-:Y:S02]  /*12e0*/  FSETP.GEU.AND P2, PT, |R29|.reuse, 1.469367938527859385e-39, PT ;  /* 0x001000001d00780b */ /* 0x040fe40003f4e200 */
[----:B------:R-:W-:Y:S01]  /*12f0*/  LOP3.LUT R25, R24, 0x3ff00000, RZ, 0xfc, !PT ;  /* 0x3ff0000018197812 */ /* 0x000fe200078efcff */
[----:B------:R-:W-:Y:S01]  /*1300*/  IMAD.MOV.U32 R24, RZ, RZ, R26 ;  /* 0x000000ffff187224 */ /* 0x000fe200078e001a */
[----:B------:R-:W-:Y:S02]  /*1310*/  LOP3.LUT R11, R29, 0x7ff00000, RZ, 0xc0, !PT ;  /* 0x7ff000001d0b7812 */ /* 0x000fe400078ec0ff */
[----:B------:R-:W-:-:S02]  /*1320*/  LOP3.LUT R13, R27, 0x7ff00000, RZ, 0xc0, !PT ;  /* 0x7ff000001b0d7812 */ /* 0x000fc400078ec0ff */
[----:B------:R-:W-:Y:S01]  /*1330*/  MOV R10, 0x1ca00000 ;  /* 0x1ca00000000a7802 */ /* 0x000fe20000000f00 */
[----:B------:R-:W-:Y:S01]  /*1340*/  @!P0 DMUL R24, R26, 8.98846567431157953865e+307 ;  /* 0x7fe000001a188828 */ /* 0x000fe20000000000 */
[----:B------:R-:W-:-:S03]  /*1350*/  ISETP.GE.U32.AND P1, PT, R11, R13, PT ;  /* 0x0000000d0b00720c */ /* 0x000fc60003f26070 */
[----:B------:R-:W-:Y:S01]  /*1360*/  @!P2 LOP3.LUT R0, R27, 0x7ff00000, RZ, 0xc0, !PT ;  /* 0x7ff000001b00a812 */ /* 0x000fe200078ec0ff */
[----:B------:R-:W-:Y:S01]  /*1370*/  @!P2 IMAD.MOV.U32 R32, RZ, RZ, RZ ;  /* 0x000000ffff20a224 */ /* 0x000fe200078e00ff */
[----:B------:R-:W0:Y:S02]  /*1380*/  MUFU.RCP64H R37, R25 ;  /* 0x0000001900257308 */ /* 0x000e240000001800 */
[----:B------:R-:W-:Y:S02]  /*1390*/  @!P2 ISETP.GE.U32.AND P3, PT, R11, R0, PT ;  /* 0x000000000b00a20c */ /* 0x000fe40003f66070 */
[----:B------:R-:W-:Y:S02]  /*13a0*/  @!P0 LOP3.LUT R13, R25, 0x7ff00000, RZ, 0xc0, !PT ;  /* 0x7ff00000190d8812 */ /* 0x000fe400078ec0ff */
[----:B------:R-:W-:-:S04]  /*13b0*/  @!P2 SEL R33, R10, 0x63400000, !P3 ;  /* 0x634000000a21a807 */ /* 0x000fc80005800000 */
[----:B------:R-:W-:-:S04]  /*13c0*/  @!P2 LOP3.LUT R0, R33, 0x80000000, R29, 0xf8, !PT ;  /* 0x800000002100a812 */ /* 0x000fc800078ef81d */
[----:B------:R-:W-:Y:S01]  /*13d0*/  @!P2 LOP3.LUT R33, R0, 0x100000, RZ, 0xfc, !PT ;  /* 0x001000000021a812 */ /* 0x000fe200078efcff */
[----:B------:R-:W-:Y:S01]  /*13e0*/  IMAD.MOV.U32 R0, RZ, RZ, R11 ;  /* 0x000000ffff007224 */ /* 0x000fe200078e000b */
        /* <DEDUP_REMOVED lines=8> */
[----:B------:R-:W-:-:S05]  /*1470*/  DFMA R38, R36, R38, R36 ;  /* 0x000000262426722b */ /* 0x000fca0000000024 */
[----:B------:R-:W-:-:S03]  /*1480*/  @!P2 LOP3.LUT R0, R31, 0x7ff00000, RZ, 0xc0, !PT ;  /* 0x7ff000001f00a812 */ /* 0x000fc600078ec0ff */
[----:B------:R-:W-:-:S08]  /*1490*/  DMUL R36, R38, R30 ;  /* 0x0000001e26247228 */ /* 0x000fd00000000000 */
[----:B------:R-:W-:-:S08]  /*14a0*/  DFMA R32, R36, -R24, R30 ;  /* 0x800000182420722b */ /* 0x000fd0000000001e */
[----:B------:R-:W-:Y:S01]  /*14b0*/  DFMA R32, R38, R32, R36 ;  /* 0x000000202620722b */ /* 0x000fe20000000024 */
[----:B------:R-:W-:-:S05]  /*14c0*/  VIADD R36, R0, 0xffffffff ;  /* 0xffffffff00247836 */ /* 0x000fca0000000000 */
[----:B------:R-:W-:Y:S01]  /*14d0*/  ISETP.GT.U32.AND P0, PT, R36, 0x7feffffe, PT ;  /* 0x7feffffe2400780c */ /* 0x000fe20003f04070 */
[----:B------:R-:W-:-:S05]  /*14e0*/  VIADD R36, R13, 0xffffffff ;  /* 0xffffffff0d247836 */ /* 0x000fca0000000000 */
[----:B------:R-:W-:-:S13]  /*14f0*/  ISETP.GT.U32.OR P0, PT, R36, 0x7feffffe, P0 ;  /* 0x7feffffe2400780c */ /* 0x000fda0000704470 */
[----:B------:R-:W-:Y:S05]  /*1500*/  @P0 BRA `(.L_x_108) ;  /* 0x00000000006c0947 */ /* 0x000fea0003800000 */
[----:B------:R-:W-:Y:S01]  /*1510*/  LOP3.LUT R0, R27, 0x7ff00000, RZ, 0xc0, !PT ;  /* 0x7ff000001b007812 */ /* 0x000fe200078ec0ff */
[----:B------:R-:W-:-:S03]  /*1520*/  IMAD.MOV.U32 R28, RZ, RZ, RZ ;  /* 0x000000ffff1c7224 */ /* 0x000fc600078e00ff */
[CC--:B------:R-:W-:Y:S02]  /*1530*/  VIADDMNMX R13, R11.reuse, -R0.reuse, 0xb9600000, !PT ;  /* 0xb96000000b0d7446 */ /* 0x0c0fe40007800900 */
[----:B------:R-:W-:Y:S02]  /*1540*/  ISETP.GE.U32.AND P0, PT, R11, R0, PT ;  /* 0x000000000b00720c */ /* 0x000fe40003f06070 */
        /* <DEDUP_REMOVED lines=8> */
[----:B------:R-:W-:-:S09]  /*15d0*/  MOV R28, RZ ;  /* 0x000000ff001c7202 */ /* 0x000fd20000000f00 */
        /* <DEDUP_REMOVED lines=12> */
[----:B------:R-:W-:Y:S01]  /*16a0*/  FSEL R37, R11, R37, !P0 ;  /* 0x000000250b257208 */ /* 0x000fe20004000000 */
[----:B------:R-:W-:Y:S06]  /*16b0*/  BRA `(.L_x_109) ;  /* 0x0000000000547947 */ /* 0x000fec0003800000 */
.L_x_108:
        /* <DEDUP_REMOVED lines=16> */
.L_x_111:
[----:B------:R-:W-:Y:S01]  /*17c0*/  LOP3.LUT R37, R27, 0x80000, RZ, 0xfc, !PT ;  /* 0x000800001b257812 */ /* 0x000fe200078efcff */
[----:B------:R-:W-:Y:S01]  /*17d0*/  IMAD.MOV.U32 R36, RZ, RZ, R26 ;  /* 0x000000ffff247224 */ /* 0x000fe200078e001a */
[----:B------:R-:W-:Y:S06]  /*17e0*/  BRA `(.L_x_109) ;  /* 0x0000000000087947 */ /* 0x000fec0003800000 */
.L_x_110:
[----:B------:R-:W-:Y:S02]  /*17f0*/  LOP3.LUT R37, R29, 0x80000, RZ, 0xfc, !PT ;  /* 0x000800001d257812 */ /* 0x000fe400078efcff */
[----:B------:R-:W-:-:S07]  /*1800*/  MOV R36, R28 ;  /* 0x0000001c00247202 */ /* 0x000fce0000000f00 */
.L_x_109:
[----:B------:R-:W-:Y:S05]  /*1810*/  BSYNC.RECONVERGENT B1 ;  /* 0x0000000000017941 */ /* 0x000fea0003800200 */
.L_x_107:
[----:B------:R-:W-:-:S04]  /*1820*/  IMAD.MOV.U32 R13, RZ, RZ, 0x0 ;  /* 0x00000000ff0d7424 */ /* 0x000fc800078e00ff */
[----:B------:R-:W-:Y:S05]  /*1830*/  RET.REL.NODEC R12 `(_Z15vorticityKernelPdPiS_S_S_idd) ;  /* 0xffffffe40cf07950 */ /* 0x000fea0003c3ffff */
        .weak           $__internal_5_$__cuda_sm20_dsqrt_rn_f64_mediumpath_v1
        .type           $__internal_5_$__cuda_sm20_dsqrt_rn_f64_mediumpath_v1,@function
        .size           $__internal_5_$__cuda_sm20_dsqrt_rn_f64_mediumpath_v1,(.L_x_197 - $__internal_5_$__cuda_sm20_dsqrt_rn_f64_mediumpath_v1)
$__internal_5_$__cuda_sm20_dsqrt_rn_f64_mediumpath_v1:
[----:B------:R-:W-:Y:S01]  /*1840*/  ISETP.GE.U32.AND P0, PT, R8, -0x3400000, PT ;  /* 0xfcc000000800780c */ /* 0x000fe20003f06070 */
[----:B------:R-:W-:Y:S01]  /*1850*/  BSSY.RECONVERGENT B1, `(.L_x_112) ;  /* 0x0000026000017945 */ /* 0x000fe20003800200 */
[----:B------:R-:W-:Y:S02]  /*1860*/  IMAD.MOV.U32 R12, RZ, RZ, R20 ;  /* 0x000000ffff0c7224 */ /* 0x000fe400078e0014 */
[----:B------:R-:W-:Y:S02]  /*1870*/  IMAD.MOV.U32 R8, RZ, RZ, R24 ;  /* 0x000000ffff087224 */ /* 0x000fe400078e0018 */
[----:B------:R-:W-:-:S07]  /*1880*/  IMAD.MOV.U32 R9, RZ, RZ, R25 ;  /* 0x000000ffff097224 */ /* 0x000fce00078e0019 */
[----:B------:R-:W-:Y:S05]  /*1890*/  @!P0 BRA `(.L_x_113) ;  /* 0x0000000000208947 */ /* 0x000fea0003800000 */
[----:B------:R-:W-:-:S10]  /*18a0*/  DFMA.RM R8, R8, R12, R22 ;  /* 0x0000000c0808722b */ /* 0x000fd40000004016 */
[----:B------:R-:W-:-:S05]  /*18b0*/  IADD3 R12, P0, PT, R8, 0x1, RZ ;  /* 0x00000001080c7810 */ /* 0x000fca0007f1e0ff */
[----:B------:R-:W-:-:S06]  /*18c0*/  IMAD.X R13, RZ, RZ, R9, P0 ;  /* 0x000000ffff0d7224 */ /* 0x000fcc00000e0609 */
[----:B------:R-:W-:-:S08]  /*18d0*/  DFMA.RP R10, -R8, R12, R10 ;  /* 0x0000000c080a722b */ /* 0x000fd0000000810a */
[----:B------:R-:W-:-:S06]  /*18e0*/  DSETP.GT.AND P0, PT, R10, RZ, PT ;  /* 0x000000ff0a00722a */ /* 0x000fcc0003f04000 */
[----:B------:R-:W-:Y:S02]  /*18f0*/  FSEL R8, R12, R8, P0 ;  /* 0x000000080c087208 */ /* 0x000fe40000000000 */
[----:B------:R-:W-:Y:S01]  /*1900*/  FSEL R9, R13, R9, P0 ;  /* 0x000000090d097208 */ /* 0x000fe20000000000 */
[----:B------:R-:W-:Y:S06]  /*1910*/  BRA `(.L_x_114) ;  /* 0x0000000000647947 */ /* 0x000fec0003800000 */
.L_x_113:
[----:B------:R-:W-:-:S14]  /*1920*/  DSETP.NE.AND P0, PT, R10, RZ, PT ;  /* 0x000000ff0a00722a */ /* 0x000fdc0003f05000 */
[----:B------:R-:W-:Y:S05]  /*1930*/  @!P0 BRA `(.L_x_115) ;  /* 0x0000000000588947 */ /* 0x000fea0003800000 */
[----:B------:R-:W-:-:S13]  /*1940*/  ISETP.GE.AND P0, PT, R11, RZ, PT ;  /* 0x000000ff0b00720c */ /* 0x000fda0003f06270 */
[----:B------:R-:W-:Y:S02]  /*1950*/  @!P0 IMAD.MOV.U32 R8, RZ, RZ, 0x0 ;  /* 0x00000000ff088424 */ /* 0x000fe400078e00ff */
[----:B------:R-:W-:Y:S01]  /*1960*/  @!P0 IMAD.MOV.U32 R9, RZ, RZ, -0x80000 ;  /* 0xfff80000ff098424 */ /* 0x000fe200078e00ff */
[----:B------:R-:W-:Y:S06]  /*1970*/  @!P0 BRA `(.L_x_114) ;  /* 0x00000000004c8947 */ /* 0x000fec0003800000 */
[----:B------:R-:W-:-:S13]  /*1980*/  ISETP.GT.AND P0, PT, R11, 0x7fefffff, PT ;  /* 0x7fefffff0b00780c */ /* 0x000fda0003f04270 */
[----:B------:R-:W-:Y:S05]  /*1990*/  @P0 BRA `(.L_x_115) ;  /* 0x0000000000400947 */ /* 0x000fea0003800000 */
[----:B------:R-:W-:Y:S01]  /*19a0*/  DMUL R8, R10, 8.11296384146066816958e+31 ;  /* 0x469000000a087828 */ /* 0x000fe20000000000 */
[----:B------:R-:W-:Y:S01]  /*19b0*/  MOV R18, 0x0 ;  /* 0x0000000000127802 */ /* 0x000fe20000000f00 */
[----:B------:R-:W-:Y:S02]  /*19c0*/  IMAD.MOV.U32 R10, RZ, RZ, RZ ;  /* 0x000000ffff0a7224 */ /* 0x000fe400078e00ff */
[----:B------:R-:W-:Y:S02]  /*19d0*/  IMAD.MOV.U32 R19, RZ, RZ, 0x3fd80000 ;  /* 0x3fd80000ff137424 */ /* 0x000fe400078e00ff */
[----:B------:R-:W0:Y:S02]  /*19e0*/  MUFU.RSQ64H R11, R9 ;  /* 0x00000009000b7308 */ /* 0x000e240000001c00 */
[----:B0-----:R-:W-:-:S08]  /*19f0*/  DMUL R12, R10, R10 ;  /* 0x0000000a0a0c7228 */ /* 0x001fd00000000000 */
[----:B------:R-:W-:-:S08]  /*1a00*/  DFMA R12, R8, -R12, 1 ;  /* 0x3ff00000080c742b */ /* 0x000fd0000000080c */
[----:B------:R-:W-:Y:S02]  /*1a10*/  DFMA R18, R12, R18, 0.5 ;  /* 0x3fe000000c12742b */ /* 0x000fe40000000012 */
[----:B------:R-:W-:-:S08]  /*1a20*/  DMUL R12, R10, R12 ;  /* 0x0000000c0a0c7228 */ /* 0x000fd00000000000 */
[----:B------:R-:W-:-:S08]  /*1a30*/  DFMA R12, R18, R12, R10 ;  /* 0x0000000c120c722b */ /* 0x000fd0000000000a */
[----:B------:R-:W-:Y:S02]  /*1a40*/  DMUL R10, R8, R12 ;  /* 0x0000000c080a7228 */ /* 0x000fe40000000000 */
[----:B------:R-:W-:-:S06]  /*1a50*/  VIADD R13, R13, 0xfff00000 ;  /* 0xfff000000d0d7836 */ /* 0x000fcc0000000000 */
[----:B------:R-:W-:-:S08]  /*1a60*/  DFMA R18, R10, -R10, R8 ;  /* 0x8000000a0a12722b */ /* 0x000fd00000000008 */
[----:B------:R-:W-:-:S10]  /*1a70*/  DFMA R8, R12, R18, R10 ;  /* 0x000000120c08722b */ /* 0x000fd4000000000a */
[----:B------:R-:W-:Y:S01]  /*1a80*/  VIADD R9, R9, 0xfcb00000 ;  /* 0xfcb0000009097836 */ /* 0x000fe20000000000 */
[----:B------:R-:W-:Y:S06]  /*1a90*/  BRA `(.L_x_114) ;  /* 0x0000000000047947 */ /* 0x000fec0003800000 */
.L_x_115:
[----:B------:R-:W-:-:S11]  /*1aa0*/  DADD R8, R10, R10 ;  /* 0x000000000a087229 */ /* 0x000fd6000000000a */
.L_x_114:
[----:B------:R-:W-:Y:S05]  /*1ab0*/  BSYNC.RECONVERGENT B1 ;  /* 0x0000000000017941 */ /* 0x000fea0003800200 */
.L_x_112:
[----:B------:R-:W-:Y:S02]  /*1ac0*/  IMAD.MOV.U32 R18, RZ, RZ, R8 ;  /* 0x000000ffff127224 */ /* 0x000fe400078e0008 */
[----:B------:R-:W-:Y:S02]  /*1ad0*/  IMAD.MOV.U32 R19, RZ, RZ, R9 ;  /* 0x000000ffff137224 */ /* 0x000fe400078e0009 */
[----:B------:R-:W-:Y:S02]  /*1ae0*/  IMAD.MOV.U32 R8, RZ, RZ, R0 ;  /* 0x000000ffff087224 */ /* 0x000fe400078e0000 */
[----:B------:R-:W-:-:S04]  /*1af0*/  IMAD.MOV.U32 R9, RZ, RZ, 0x0 ;  /* 0x00000000ff097424 */ /* 0x000fc800078e00ff */
[----:B------:R-:W-:Y:S05]  /*1b00*/  RET.REL.NODEC R8 `(_Z15vorticityKernelPdPiS_S_S_idd) ;  /* 0xffffffe4083c7950 */ /* 0x000fea0003c3ffff */
.L_x_116:
        /* <DEDUP_REMOVED lines=15> */
.L_x_197:


//--------------------- .text._Z19pre_vorticityKernelPdPiS_S_idd --------------------------
	.section	.text._Z19pre_vorticityKernelPdPiS_S_idd,"ax",@progbits
	.align	128
        .global         _Z19pre_vorticityKernelPdPiS_S_idd
        .type           _Z19pre_vorticityKernelPdPiS_S_idd,@function
        .size           _Z19pre_vorticityKernelPdPiS_S_idd,(.L_x_199 - _Z19pre_vorticityKernelPdPiS_S_idd)
        .other          _Z19pre_vorticityKernelPdPiS_S_idd,@"STO_CUDA_ENTRY STV_DEFAULT"
_Z19pre_vorticityKernelPdPiS_S_idd:
.text._Z19pre_vorticityKernelPdPiS_S_idd:
        /* <DEDUP_REMOVED lines=15> */
[----:B------:R-:W-:Y:S01]  /*00f0*/  UIADD3 UR4, UPT, UPT, UR8, -0x1, URZ ;  /* 0xffffffff08047890 */ /* 0x000fe2000fffe0ff */
[----:B------:R-:W-:Y:S02]  /*0100*/  CS2R R18, SRZ ;  /* 0x0000000000127805 */ /* 0x000fe4000001ff00 */
[----:B------:R-:W-:Y:S02]  /*0110*/  CS2R R22, SRZ ;  /* 0x0000000000167805 */ /* 0x000fe4000001ff00 */
[----:B------:R-:W-:Y:S02]  /*0120*/  CS2R R24, SRZ ;  /* 0x0000000000187805 */ /* 0x000fe4000001ff00 */
[----:B------:R-:W-:Y:S02]  /*0130*/  CS2R R26, SRZ ;  /* 0x00000000001a7805 */ /* 0x000fe4000001ff00 */
[----:B------:R-:W-:Y:S01]  /*0140*/  CS2R R28, SRZ ;  /* 0x00000000001c7805 */ /* 0x000fe2000001ff00 */
[----:B------:R-:W3:Y:S01]  /*0150*/  LDCU UR5, c[0x0][0x3ac] ;  /* 0x00007580ff0577ac */ /* 0x000ee20008000800 */
[----:B------:R-:W4:Y:S01]  /*0160*/  LDC.64 R30, c[0x0][0x3a8] ;  /* 0x0000ea00ff1e7b82 */ /* 0x000f220000000a00 */
[----:B0-----:R-:W-:-:S05]  /*0170*/  IMAD.WIDE.U32 R2, R0, 0x4, R2 ;  /* 0x0000000400027825 */ /* 0x001fca00078e0002 */
[----:B-1----:R-:W5:Y:S04]  /*0180*/  LDG.E R5, desc[UR6][R2.64+0x4] ;  /* 0x0000040602057981 */ /* 0x002f68000c1e1900 */
[----:B------:R-:W3:Y:S04]  /*0190*/  LDG.E R4, desc[UR6][R2.64] ;  /* 0x0000000602047981 */ /* 0x000ee8000c1e1900 */
[----:B------:R-:W2:Y:S01]  /*01a0*/  LDG.E R6, desc[UR6][R2.64+0x8] ;  /* 0x0000080602067981 */ /* 0x000ea2000c1e1900 */
[C---:B-----5:R-:W-:Y:S02]  /*01b0*/  ISETP.GE.AND P2, PT, R5.reuse, 0x1, PT ;  /* 0x000000010500780c */ /* 0x060fe40003f46270 */
[----:B------:R-:W-:-:S02]  /*01c0*/  ISETP.GE.AND P4, PT, R5, -0x1, PT ;  /* 0xffffffff0500780c */ /* 0x000fc40003f86270 */
[C---:B---3--:R-:W-:Y:S02]  /*01d0*/  LOP3.LUT R8, R4.reuse, R5, RZ, 0xfc, !PT ;  /* 0x0000000504087212 */ /* 0x048fe400078efcff */
[----:B------:R-:W-:Y:S02]  /*01e0*/  ISETP.LT.OR P2, PT, R4, RZ, !P2 ;  /* 0x000000ff0400720c */ /* 0x000fe40005741670 */
[----:B--2---:R-:W-:Y:S02]  /*01f0*/  ISETP.GE.AND P5, PT, R6, -0x1, PT ;  /* 0xffffffff0600780c */ /* 0x004fe40003fa6270 */
[----:B------:R-:W-:Y:S02]  /*0200*/  ISETP.LT.OR P4, PT, R4, RZ, !P4 ;  /* 0x000000ff0400720c */ /* 0x000fe40006781670 */
[----:B------:R-:W-:Y:S02]  /*0210*/  ISETP.LT.OR P5, PT, R8, RZ, !P5 ;  /* 0x000000ff0800720c */ /* 0x000fe40006fa1670 */
[----:B------:R-:W-:-:S02]  /*0220*/  ISETP.LT.OR P6, PT, R6, -0x1, P2 ;  /* 0xffffffff0600780c */ /* 0x000fc400017c1670 */
[----:B------:R-:W-:Y:S01]  /*0230*/  ISETP.LT.OR P3, PT, R6, RZ, P4 ;  /* 0x000000ff0600720c */ /* 0x000fe20002761670 */
[C---:B------:R-:W-:Y:S01]  /*0240*/  IMAD R9, R4.reuse, UR8, R5 ;  /* 0x0000000804097c24 */ /* 0x040fe2000f8e0205 */
[C---:B------:R-:W-:Y:S01]  /*0250*/  ISETP.GE.OR P5, PT, R4.reuse, UR8, P5 ;  /* 0x0000000804007c0c */ /* 0x040fe2000afa6670 */
[----:B------:R-:W-:Y:S01]  /*0260*/  VIADD R7, R5, 0x1 ;  /* 0x0000000105077836 */ /* 0x000fe20000000000 */
[----:B------:R-:W-:Y:S01]  /*0270*/  ISETP.GE.OR P6, PT, R4, UR8, P6 ;  /* 0x0000000804007c0c */ /* 0x000fe2000b7c6670 */
[C---:B------:R-:W-:Y:S01]  /*0280*/  VIADD R20, R6.reuse, 0x1 ;  /* 0x0000000106147836 */ /* 0x040fe20000000000 */
[C---:B------:R-:W-:Y:S02]  /*0290*/  ISETP.GE.AND P0, PT, R6.reuse, 0x1, PT ;  /* 0x000000010600780c */ /* 0x040fe40003f06270 */
[----:B------:R-:W-:Y:S02]  /*02a0*/  ISETP.LT.OR P4, PT, R6, 0x1, P4 ;  /* 0x000000010600780c */ /* 0x000fe40002781670 */
[C---:B------:R-:W-:Y:S01]  /*02b0*/  ISETP.GE.OR P3, PT, R4.reuse, UR8, P3 ;  /* 0x0000000804007c0c */ /* 0x040fe20009f66670 */
[----:B------:R-:W-:Y:S01]  /*02c0*/  VIADD R11, R9, 0xffffffff ;  /* 0xffffffff090b7836 */ /* 0x000fe20000000000 */
[----:B------:R-:W-:Y:S01]  /*02d0*/  ISETP.GE.OR P5, PT, R5, UR8, P5 ;  /* 0x0000000805007c0c */ /* 0x000fe2000afa6670 */
[----:B------:R-:W-:Y:S01]  /*02e0*/  IMAD R15, R4, UR8, R7 ;  /* 0x00000008040f7c24 */ /* 0x000fe2000f8e0207 */
[----:B------:R-:W-:-:S02]  /*02f0*/  ISETP.LT.OR P1, PT, R6, 0x1, P2 ;  /* 0x000000010600780c */ /* 0x000fc40001721670 */
[----:B------:R-:W-:Y:S02]  /*0300*/  ISETP.GT.OR P6, PT, R5, UR8, P6 ;  /* 0x0000000805007c0c */ /* 0x000fe4000b7c4670 */
[----:B------:R-:W-:Y:S02]  /*0310*/  ISETP.LT.OR P0, PT, R8, RZ, !P0 ;  /* 0x000000ff0800720c */ /* 0x000fe40004701670 */
[----:B------:R-:W-:Y:S02]  /*0320*/  ISETP.LT.OR P2, PT, R6, RZ, P2 ;  /* 0x000000ff0600720c */ /* 0x000fe40001741670 */
[----:B------:R-:W-:Y:S02]  /*0330*/  ISETP.GE.OR P4, PT, R4, UR8, P4 ;  /* 0x0000000804007c0c */ /* 0x000fe4000a786670 */
[----:B------:R-:W-:Y:S01]  /*0340*/  ISETP.GE.OR P3, PT, R7, UR8, P3 ;  /* 0x0000000807007c0c */ /* 0x000fe20009f66670 */
[--C-:B------:R-:W-:Y:S01]  /*0350*/  IMAD R9, R9, UR8, R20.reuse ;  /* 0x0000000809097c24 */ /* 0x100fe2000f8e0214 */
[C---:B------:R-:W-:Y:S01]  /*0360*/  ISETP.GE.OR P5, PT, R20.reuse, UR8, P5 ;  /* 0x0000000814007c0c */ /* 0x040fe2000afa6670 */
[----:B------:R-:W-:Y:S01]  /*0370*/  IMAD R11, R11, UR8, R20 ;  /* 0x000000080b0b7c24 */ /* 0x000fe2000f8e0214 */
[----:B------:R-:W-:Y:S01]  /*0380*/  ISETP.GE.OR P6, PT, R20, UR8, P6 ;  /* 0x0000000814007c0c */ /* 0x000fe2000b7c6670 */
[----:B------:R-:W-:Y:S01]  /*0390*/  IMAD R15, R15, UR8, R6 ;  /* 0x000000080f0f7c24 */ /* 0x000fe2000f8e0206 */
[----:B------:R-:W-:-:S02]  /*03a0*/  ISETP.GE.OR P0, PT, R4, UR8, P0 ;  /* 0x0000000804007c0c */ /* 0x000fc40008706670 */
[----:B------:R-:W-:Y:S02]  /*03b0*/  ISETP.GE.OR P4, PT, R7, UR8, P4 ;  /* 0x0000000807007c0c */ /* 0x000fe4000a786670 */
[----:B------:R-:W-:Y:S02]  /*03c0*/  ISETP.GE.OR P3, PT, R6, UR8, P3 ;  /* 0x0000000806007c0c */ /* 0x000fe40009f66670 */
[----:B------:R-:W-:Y:S01]  /*03d0*/  ISETP.GE.OR P2, PT, R4, UR8, P2 ;  /* 0x0000000804007c0c */ /* 0x000fe20009746670 */
[----:B------:R-:W-:Y:S01]  /*03e0*/  IMAD R9, R9, 0x3, RZ ;  /* 0x0000000309097824 */ /* 0x000fe200078e02ff */
[----:B------:R-:W-:Y:S01]  /*03f0*/  ISETP.EQ.OR P5, PT, R5, UR4, P5 ;  /* 0x0000000405007c0c */ /* 0x000fe2000afa2670 */
[----:B------:R-:W-:Y:S01]  /*0400*/  IMAD R11, R11, 0x3, RZ ;  /* 0x000000030b0b7824 */ /* 0x000fe200078e02ff */
[----:B------:R-:W-:Y:S01]  /*0410*/  ISETP.EQ.OR P6, PT, R5, UR8, P6 ;  /* 0x0000000805007c0c */ /* 0x000fe2000b7c2670 */
[----:B------:R-:W-:Y:S01]  /*0420*/  IMAD R3, R15, 0x3, RZ ;  /* 0x000000030f037824 */ /* 0x000fe200078e02ff */
[----:B------:R-:W-:-:S02]  /*0430*/  ISETP.GE.OR P0, PT, R5, UR8, P0 ;  /* 0x0000000805007c0c */ /* 0x000fc40008706670 */
[C---:B------:R-:W-:Y:S02]  /*0440*/  ISETP.GE.OR P4, PT, R6.reuse, UR8, P4 ;  /* 0x0000000806007c0c */ /* 0x040fe4000a786670 */
[----:B------:R-:W-:Y:S02]  /*0450*/  ISETP.EQ.OR P3, PT, R6, UR4, P3 ;  /* 0x0000000406007c0c */ /* 0x000fe40009f62670 */
[----:B------:R-:W-:Y:S01]  /*0460*/  ISETP.GT.OR P2, PT, R5, UR8, P2 ;  /* 0x0000000805007c0c */ /* 0x000fe20009744670 */
[--C-:B------:R-:W-:Y:S01]  /*0470*/  IMAD.WIDE R16, R9, 0x8, R12.reuse ;  /* 0x0000000809107825 */ /* 0x100fe200078e020c */
[----:B------:R-:W-:Y:S02]  /*0480*/  ISETP.GE.OR P1, PT, R4, UR8, P1 ;  /* 0x0000000804007c0c */ /* 0x000fe40008f26670 */
[C---:B------:R-:W-:Y:S01]  /*0490*/  ISETP.GT.OR P0, PT, R6.reuse, UR8, P0 ;  /* 0x0000000806007c0c */ /* 0x040fe20008704670 */
[----:B------:R-:W-:Y:S01]  /*04a0*/  IMAD.WIDE R14, R11, 0x8, R12 ;  /* 0x000000080b0e7825 */ /* 0x000fe200078e020c */
[----:B------:R-:W-:-:S02]  /*04b0*/  ISETP.GE.OR P2, PT, R6, UR8, P2 ;  /* 0x0000000806007c0c */ /* 0x000fc40009746670 */
[----:B------:R-:W-:Y:S01]  /*04c0*/  CS2R R8, SRZ ;  /* 0x0000000000087805 */ /* 0x000fe2000001ff00 */
[----:B------:R-:W-:Y:S01]  /*04d0*/  IMAD.WIDE R12, R3, 0x8, R12 ;  /* 0x00000008030c7825 */ /* 0x000fe200078e020c */
[----:B------:R-:W-:Y:S02]  /*04e0*/  CS2R R2, SRZ ;  /* 0x0000000000027805 */ /* 0x000fe4000001ff00 */
[----:B------:R-:W-:Y:S02]  /*04f0*/  CS2R R10, SRZ ;  /* 0x00000000000a7805 */ /* 0x000fe4000001ff00 */
[C---:B------:R-:W-:Y:S01]  /*0500*/  ISETP.GT.OR P1, PT, R5.reuse, UR8, P1 ;  /* 0x0000000805007c0c */ /* 0x040fe20008f24670 */
[----:B------:R-:W2:Y:S01]  /*0510*/  @!P6 LDG.E.64 R8, desc[UR6][R14.64+0x8] ;  /* 0x000008060e08e981 */ /* 0x000ea2000c1e1b00 */
[----:B------:R-:W-:Y:S02]  /*0520*/  ISETP.EQ.OR P0, PT, R5, UR4, P0 ;  /* 0x0000000405007c0c */ /* 0x000fe40008702670 */
[C---:B------:R-:W-:Y:S01]  /*0530*/  ISETP.EQ.OR P2, PT, R6.reuse, UR4, P2 ;  /* 0x0000000406007c0c */ /* 0x040fe20009742670 */
[----:B------:R-:W2:Y:S01]  /*0540*/  @!P5 LDG.E.64 R2, desc[UR6][R16.64+0x8] ;  /* 0x000008061002d981 */ /* 0x000ea2000c1e1b00 */
[----:B------:R-:W-:-:S03]  /*0550*/  ISETP.GT.OR P5, PT, R6, UR8, P1 ;  /* 0x0000000806007c0c */ /* 0x000fc60008fa4670 */
[----:B------:R-:W3:Y:S01]  /*0560*/  @!P4 LDG.E.64 R18, desc[UR6][R12.64+-0x8] ;  /* 0xfffff8060c12c981 */ /* 0x000ee2000c1e1b00 */
[----:B------:R-:W-:-:S03]  /*0570*/  ISETP.EQ.OR P5, PT, R5, UR8, P5 ;  /* 0x0000000805007c0c */ /* 0x000fc6000afa2670 */
[----:B------:R-:W3:Y:S01]  /*0580*/  @!P3 LDG.E.64 R10, desc[UR6][R12.64+0x10] ;  /* 0x000010060c0ab981 */ /* 0x000ee2000c1e1b00 */
[----:B------:R-:W-:-:S03]  /*0590*/  ISETP.GE.OR P1, PT, R6, UR8, P1 ;  /* 0x0000000806007c0c */ /* 0x000fc60008f26670 */
[----:B------:R-:W5:Y:S04]  /*05a0*/  @!P0 LDG.E.64 R22, desc[UR6][R16.64+-0x28] ;  /* 0xffffd80610168981 */ /* 0x000f68000c1e1b00 */
[----:B------:R-:W5:Y:S04]  /*05b0*/  @!P2 LDG.E.64 R24, desc[UR6][R14.64+-0x8] ;  /* 0xfffff8060e18a981 */ /* 0x000f68000c1e1b00 */
[----:B------:R-:W5:Y:S04]  /*05c0*/  @!P5 LDG.E.64 R26, desc[UR6][R14.64+-0x28] ;  /* 0xffffd8060e1ad981 */ /* 0x000f68000c1e1b00 */
[----:B------:R-:W5:Y:S01]  /*05d0*/  @!P1 LDG.E.64 R28, desc[UR6][R14.64+-0x20] ;  /* 0xffffe0060e1c9981 */ /* 0x000f62000c1e1b00 */
[----:B------:R-:W4:Y:S01]  /*05e0*/  MUFU.RCP64H R33, UR5 ;  /* 0x0000000500217d08 */ /* 0x000f220008001800 */
[----:B------:R-:W-:Y:S01]  /*05f0*/  IMAD.MOV.U32 R32, RZ, RZ, 0x1 ;  /* 0x00000001ff207424 */ /* 0x000fe200078e00ff */
[----:B------:R-:W-:Y:S01]  /*0600*/  BSSY.RECONVERGENT B0, `(.L_x_117) ;  /* 0x0000020000007945 */ /* 0x000fe20003800200 */
[----:B------:R-:W-:Y:S01]  /*0610*/  ISETP.GE.AND P0, PT, R5, RZ, PT ;  /* 0x000000ff0500720c */ /* 0x000fe20003f06270 */
[----:B--2---:R-:W-:-:S03]  /*0620*/  DADD R2, R8, R2 ;  /* 0x0000000008027229 */ /* 0x004fc60000000002 */
[----:B----4-:R-:W-:Y:S02]  /*0630*/  DFMA R8, R32, -R30, 1 ;  /* 0x3ff000002008742b */ /* 0x010fe4000000081e */
[----:B---3--:R-:W-:-:S06]  /*0640*/  DADD R10, R18, R10 ;  /* 0x00000000120a7229 */ /* 0x008fcc000000000a */
[----:B------:R-:W-:Y:S02]  /*0650*/  DFMA R8, R8, R8, R8 ;  /* 0x000000080808722b */ /* 0x000fe40000000008 */
[----:B-----5:R-:W-:Y:S02]  /*0660*/  DADD R2, R2, -R22 ;  /* 0x0000000002027229 */ /* 0x020fe40000000816 */
[----:B------:R-:W-:-:S04]  /*0670*/  DADD R10, R10, -R24 ;  /* 0x000000000a0a7229 */ /* 0x000fc80000000818 */
[----:B------:R-:W-:Y:S02]  /*0680*/  DFMA R8, R32, R8, R32 ;  /* 0x000000082008722b */ /* 0x000fe40000000020 */
[----:B------:R-:W-:Y:S02]  /*0690*/  DADD R18, R2, -R26 ;  /* 0x0000000002127229 */ /* 0x000fe4000000081a */
[----:B------:R-:W-:-:S04]  /*06a0*/  DADD R28, R10, -R28 ;  /* 0x000000000a1c7229 */ /* 0x000fc8000000081c */
[----:B------:R-:W-:Y:S01]  /*06b0*/  DFMA R2, R8, -R30, 1 ;  /* 0x3ff000000802742b */ /* 0x000fe2000000081e */
[----:B------:R-:W0:Y:S03]  /*06c0*/  LDC.64 R10, c[0x0][0x390] ;  /* 0x0000e400ff0a7b82 */ /* 0x000e260000000a00 */
[----:B------:R-:W-:-:S04]  /*06d0*/  DADD R18, -R18, R28 ;  /* 0x0000000012127229 */ /* 0x000fc8000000011c */
[----:B------:R-:W-:-:S04]  /*06e0*/  DFMA R2, R8, R2, R8 ;  /* 0x000000020802722b */ /* 0x000fc80000000008 */
[----:B------:R-:W-:-:S08]  /*06f0*/  DMUL R18, R18, 0.25 ;  /* 0x3fd0000012127828 */ /* 0x000fd00000000000 */
[----:B------:R-:W-:-:S08]  /*0700*/  DMUL R8, R18, R2 ;  /* 0x0000000212087228 */ /* 0x000fd00000000000 */
[----:B------:R-:W-:-:S08]  /*0710*/  DFMA R30, R8, -R30, R18 ;  /* 0x8000001e081e722b */ /* 0x000fd00000000012 */
[----:B------:R-:W-:Y:S01]  /*0720*/  DFMA R2, R2, R30, R8 ;  /* 0x0000001e0202722b */ /* 0x000fe20000000008 */
[----:B------:R-:W1:Y:S01]  /*0730*/  LDC R9, c[0x0][0x3ac] ;  /* 0x0000eb00ff097b82 */ /* 0x000e620000000800 */
[----:B------:R-:W-:-:S08]  /*0740*/  FSETP.GEU.AND P2, PT, |R19|, 6.5827683646048100446e-37, PT ;  /* 0x036000001300780b */ /* 0x000fd00003f4e200 */
[----:B------:R-:W-:-:S05]  /*0750*/  FFMA R8, RZ, UR5, R3 ;  /* 0x00000005ff087c23 */ /* 0x000fca0008000003 */
[----:B------:R-:W-:Y:S01]  /*0760*/  FSETP.GT.AND P1, PT, |R8|, 1.469367938527859385e-39, PT ;  /* 0x001000000800780b */ /* 0x000fe20003f24200 */
[----:B------:R-:W2:Y:S01]  /*0770*/  LDCU UR5, c[0x0][0x3a8] ;  /* 0x00007500ff0577ac */ /* 0x000ea20008000800 */
[----:B0-----:R-:W-:-:S11]  /*0780*/  IMAD.WIDE.U32 R10, R0, 0x8, R10 ;  /* 0x00000008000a7825 */ /* 0x001fd600078e000a */
[----:B------:R-:W-:Y:S05]  /*0790*/  @P1 BRA P2, `(.L_x_118) ;  /* 0x0000000000181947 */ /* 0x000fea0001000000 */
[----:B------:R-:W-:Y:S01]  /*07a0*/  IMAD.MOV.U32 R22, RZ, RZ, R18 ;  /* 0x000000ffff167224 */ /* 0x000fe200078e0012 */
[----:B------:R-:W-:Y:S01]  /*07b0*/  MOV R0, 0x7e0 ;  /* 0x000007e000007802 */ /* 0x000fe20000000f00 */
[----:B------:R-:W-:-:S07]  /*07c0*/  IMAD.MOV.U32 R23, RZ, RZ, R19 ;  /* 0x000000ffff177224 */ /* 0x000fce00078e0013 */
[----:B-12---:R-:W-:Y:S05]  /*07d0*/  CALL.REL.NOINC `($__internal_6_$__cuda_sm20_div_rn_f64_full) ;  /* 0x0000000c00cc7944 */ /* 0x006fea0003c00000 */
[----:B------:R-:W-:Y:S02]  /*07e0*/  IMAD.MOV.U32 R2, RZ, RZ, R36 ;  /* 0x000000ffff027224 */ /* 0x000fe400078e0024 */
[----:B------:R-:W-:-:S07]  /*07f0*/  IMAD.MOV.U32 R3, RZ, RZ, R37 ;  /* 0x000000ffff037224 */ /* 0x000fce00078e0025 */
.L_x_118:
[----:B--2---:R-:W-:Y:S05]  /*0800*/  BSYNC.RECONVERGENT B0 ;  /* 0x0000000000007941 */ /* 0x004fea0003800200 */
.L_x_117:
[----:B------:R-:W0:Y:S01]  /*0810*/  LDC R31, c[0x0][0x3a0] ;  /* 0x0000e800ff1f7b82 */ /* 0x000e220000000800 */
[C---:B------:R-:W-:Y:S01]  /*0820*/  ISETP.LT.OR P0, PT, R4.reuse, -0x1, !P0 ;  /* 0xffffffff0400780c */ /* 0x040fe20004701670 */
[----:B------:R-:W-:Y:S01]  /*0830*/  VIADD R0, R4, 0x1 ;  /* 0x0000000104007836 */ /* 0x000fe20000000000 */
[----:B------:R-:W-:Y:S02]  /*0840*/  CS2R R34, SRZ ;  /* 0x0000000000227805 */ /* 0x000fe4000001ff00 */
[----:B------:R-:W-:Y:S02]  /*0850*/  CS2R R24, SRZ ;  /* 0x0000000000187805 */ /* 0x000fe4000001ff00 */
[C---:B------:R-:W-:Y:S01]  /*0860*/  ISETP.LT.OR P1, PT, R6.reuse, RZ, P0 ;  /* 0x000000ff0600720c */ /* 0x040fe20000721670 */
[----:B------:R2:W-:Y:S01]  /*0870*/  STG.E.64 desc[UR6][R10.64], R2 ;  /* 0x000000020a007986 */ /* 0x0005e2000c101b06 */
[----:B------:R-:W-:Y:S01]  /*0880*/  ISETP.LT.OR P0, PT, R6, 0x1, P0 ;  /* 0x000000010600780c */ /* 0x000fe20000701670 */
[----:B------:R-:W3:Y:S01]  /*0890*/  LDC.64 R22, c[0x0][0x380] ;  /* 0x0000e000ff167b82 */ /* 0x000ee20000000a00 */
[C---:B------:R-:W-:Y:S01]  /*08a0*/  LOP3.LUT R8, R4.reuse, R5, RZ, 0xfc, !PT ;  /* 0x0000000504087212 */ /* 0x040fe200078efcff */
[----:B------:R-:W-:Y:S01]  /*08b0*/  VIADD R32, R4, 0xffffffff ;  /* 0xffffffff04207836 */ /* 0x000fe20000000000 */
[----:B------:R-:W-:-:S02]  /*08c0*/  ISETP.GE.AND P4, PT, R6, 0x1, PT ;  /* 0x000000010600780c */ /* 0x000fc40003f86270 */
[----:B------:R-:W-:Y:S02]  /*08d0*/  CS2R R28, SRZ ;  /* 0x00000000001c7805 */ /* 0x000fe4000001ff00 */
[----:B------:R-:W-:Y:S02]  /*08e0*/  CS2R R26, SRZ ;  /* 0x00000000001a7805 */ /* 0x000fe4000001ff00 */
[----:B------:R-:W-:Y:S02]  /*08f0*/  CS2R R38, SRZ ;  /* 0x0000000000267805 */ /* 0x000fe4000001ff00 */
[----:B------:R-:W-:Y:S01]  /*0900*/  CS2R R36, SRZ ;  /* 0x0000000000247805 */ /* 0x000fe2000001ff00 */
[----:B------:R-:W4:Y:S01]  /*0910*/  LDCU UR8, c[0x0][0x3ac] ;  /* 0x00007580ff0877ac */ /* 0x000f220008000800 */
[-C--:B0-----:R-:W-:Y:S01]  /*0920*/  ISETP.GE.OR P1, PT, R0, R31.reuse, P1 ;  /* 0x0000001f0000720c */ /* 0x081fe20000f26670 */
[-C--:B------:R-:W-:Y:S01]  /*0930*/  IMAD R30, R4, R31.reuse, R31 ;  /* 0x0000001f041e7224 */ /* 0x080fe200078e021f */
[----:B------:R-:W-:-:S02]  /*0940*/  ISETP.GE.OR P0, PT, R0, R31, P0 ;  /* 0x0000001f0000720c */ /* 0x000fc40000706670 */
[CC--:B------:R-:W-:Y:S01]  /*0950*/  ISETP.GE.OR P1, PT, R5.reuse, R31.reuse, P1 ;  /* 0x0000001f0500720c */ /* 0x0c0fe20000f26670 */
[C---:B------:R-:W-:Y:S01]  /*0960*/  IMAD.IADD R0, R5.reuse, 0x1, R30 ;  /* 0x0000000105007824 */ /* 0x040fe200078e021e */
[-C--:B------:R-:W-:Y:S02]  /*0970*/  ISETP.GE.OR P0, PT, R5, R31.reuse, P0 ;  /* 0x0000001f0500720c */ /* 0x080fe40000706670 */
[-C--:B------:R-:W-:Y:S01]  /*0980*/  ISETP.GE.OR P1, PT, R6, R31.reuse, P1 ;  /* 0x0000001f0600720c */ /* 0x080fe20000f26670 */
[-C--:B------:R-:W-:Y:S01]  /*0990*/  IMAD R0, R0, R31.reuse, R6 ;  /* 0x0000001f00007224 */ /* 0x080fe200078e0206 */
[C---:B------:R-:W-:Y:S02]  /*09a0*/  ISETP.GE.OR P0, PT, R6.reuse, R31, P0 ;  /* 0x0000001f0600720c */ /* 0x040fe40000706670 */
[----:B------:R-:W-:Y:S01]  /*09b0*/  ISETP.EQ.OR P1, PT, R6, UR4, P1 ;  /* 0x0000000406007c0c */ /* 0x000fe20008f22670 */
[----:B------:R-:W-:-:S04]  /*09c0*/  IMAD R19, R0, 0x3, RZ ;  /* 0x0000000300137824 */ /* 0x000fc800078e02ff */
[----:B---3--:R-:W-:-:S06]  /*09d0*/  IMAD.WIDE R18, R19, 0x8, R22 ;  /* 0x0000000813127825 */ /* 0x008fcc00078e0216 */
[----:B------:R-:W3:Y:S04]  /*09e0*/  @!P0 LDG.E.64 R24, desc[UR6][R18.64+-0x8] ;  /* 0xfffff80612188981 */ /* 0x000ee8000c1e1b00 */
[----:B------:R-:W3:Y:S01]  /*09f0*/  @!P1 LDG.E.64 R34, desc[UR6][R18.64+0x10] ;  /* 0x0000100612229981 */ /* 0x000ee2000c1e1b00 */
[----:B------:R-:W-:Y:S02]  /*0a00*/  ISETP.GE.AND P0, PT, R5, RZ, PT ;  /* 0x000000ff0500720c */ /* 0x000fe40003f06270 */
[----:B------:R-:W-:Y:S02]  /*0a10*/  ISETP.GE.AND P1, PT, R6, -0x1, PT ;  /* 0xffffffff0600780c */ /* 0x000fe40003f26270 */
[----:B------:R-:W-:Y:S02]  /*0a20*/  ISETP.LT.OR P0, PT, R4, 0x1, !P0 ;  /* 0x000000010400780c */ /* 0x000fe40004701670 */
[----:B------:R-:W-:-:S02]  /*0a30*/  ISETP.LT.OR P2, PT, R8, RZ, !P1 ;  /* 0x000000ff0800720c */ /* 0x000fc40004f41670 */
[----:B------:R-:W-:Y:S02]  /*0a40*/  ISETP.LT.OR P1, PT, R6, -0x1, P0 ;  /* 0xffffffff0600780c */ /* 0x000fe40000721670 */
[CC--:B------:R-:W-:Y:S02]  /*0a50*/  ISETP.GE.OR P2, PT, R4.reuse, R31.reuse, P2 ;  /* 0x0000001f0400720c */ /* 0x0c0fe40001746670 */
[-C--:B------:R-:W-:Y:S02]  /*0a60*/  ISETP.GT.OR P1, PT, R4, R31.reuse, P1 ;  /* 0x0000001f0400720c */ /* 0x080fe40000f24670 */
[CC--:B------:R-:W-:Y:S02]  /*0a70*/  ISETP.GE.OR P2, PT, R5.reuse, R31.reuse, P2 ;  /* 0x0000001f0500720c */ /* 0x0c0fe40001746670 */
[-C--:B------:R-:W-:Y:S01]  /*0a80*/  ISETP.GE.OR P1, PT, R5, R31.reuse, P1 ;  /* 0x0000001f0500720c */ /* 0x080fe20000f26670 */
[-C--:B------:R-:W-:Y:S01]  /*0a90*/  IMAD R0, R32, R31.reuse, R5 ;  /* 0x0000001f20007224 */ /* 0x080fe200078e0205 */
[----:B------:R-:W-:-:S02]  /*0aa0*/  ISETP.GE.OR P3, PT, R20, R31, P2 ;  /* 0x0000001f1400720c */ /* 0x000fc40001766670 */
[-C--:B------:R-:W-:Y:S01]  /*0ab0*/  ISETP.GE.OR P2, PT, R20, R31.reuse, P1 ;  /* 0x0000001f1400720c */ /* 0x080fe20000f46670 */
[-C--:B------:R-:W-:Y:S01]  /*0ac0*/  IMAD R0, R0, R31.reuse, R6 ;  /* 0x0000001f00007224 */ /* 0x080fe200078e0206 */
[C---:B------:R-:W-:Y:S02]  /*0ad0*/  ISETP.EQ.OR P1, PT, R4.reuse, UR4, P3 ;  /* 0x0000000404007c0c */ /* 0x040fe40009f22670 */
[----:B------:R-:W-:Y:S01]  /*0ae0*/  ISETP.EQ.OR P2, PT, R4, R31, P2 ;  /* 0x0000001f0400720c */ /* 0x000fe20001742670 */
[----:B------:R-:W-:Y:S01]  /*0af0*/  IMAD R21, R0, 0x3, RZ ;  /* 0x0000000300157824 */ /* 0x000fe200078e02ff */
[----:B------:R-:W-:-:S03]  /*0b00*/  ISETP.LT.OR P4, PT, R8, RZ, !P4 ;  /* 0x000000ff0800720c */ /* 0x000fc60006781670 */
[----:B------:R-:W-:Y:S01]  /*0b10*/  IMAD.WIDE R20, R21, 0x8, R22 ;  /* 0x0000000815147825 */ /* 0x000fe200078e0216 */
[----:B------:R-:W-:-:S05]  /*0b20*/  ISETP.GE.OR P4, PT, R4, R31, P4 ;  /* 0x0000001f0400720c */ /* 0x000fca0002786670 */
[----:B------:R-:W5:Y:S01]  /*0b30*/  @!P1 LDG.E.64 R28, desc[UR6][R16.64] ;  /* 0x00000006101c9981 */ /* 0x000f62000c1e1b00 */
[----:B------:R-:W-:-:S03]  /*0b40*/  ISETP.GE.OR P4, PT, R5, R31, P4 ;  /* 0x0000001f0500720c */ /* 0x000fc60002786670 */
[----:B------:R-:W5:Y:S01]  /*0b50*/  @!P2 LDG.E.64 R26, desc[UR6][R20.64+0x18] ;  /* 0x00001806141aa981 */ /* 0x000f62000c1e1b00 */
[C---:B------:R-:W-:Y:S02]  /*0b60*/  ISETP.LT.OR P3, PT, R6.reuse, RZ, P0 ;  /* 0x000000ff0600720c */ /* 0x040fe40000761670 */
[-C--:B------:R-:W-:Y:S02]  /*0b70*/  ISETP.GT.OR P4, PT, R6, R31.reuse, P4 ;  /* 0x0000001f0600720c */ /* 0x080fe40002784670 */
[CC--:B------:R-:W-:Y:S02]  /*0b80*/  ISETP.GT.OR P3, PT, R4.reuse, R31.reuse, P3 ;  /* 0x0000001f0400720c */ /* 0x0c0fe40001f64670 */
[----:B------:R-:W-:Y:S02]  /*0b90*/  ISETP.EQ.OR P1, PT, R4, UR4, P4 ;  /* 0x0000000404007c0c */ /* 0x000fe4000a722670 */
[----:B------:R-:W-:Y:S02]  /*0ba0*/  ISETP.GE.OR P2, PT, R5, R31, P3 ;  /* 0x0000001f0500720c */ /* 0x000fe40001f46670 */
[----:B------:R-:W-:-:S02]  /*0bb0*/  ISETP.LT.OR P0, PT, R6, 0x1, P0 ;  /* 0x000000010600780c */ /* 0x000fc40000701670 */
[----:B------:R-:W-:Y:S02]  /*0bc0*/  CS2R R22, SRZ ;  /* 0x0000000000167805 */ /* 0x000fe4000001ff00 */
[-C--:B------:R-:W-:Y:S02]  /*0bd0*/  ISETP.GE.OR P2, PT, R6, R31.reuse, P2 ;  /* 0x0000001f0600720c */ /* 0x080fe40001746670 */
[-C--:B------:R-:W-:Y:S02]  /*0be0*/  ISETP.GT.OR P0, PT, R4, R31.reuse, P0 ;  /* 0x0000001f0400720c */ /* 0x080fe40000704670 */
[C---:B------:R-:W-:Y:S02]  /*0bf0*/  ISETP.EQ.OR P3, PT, R6.reuse, UR4, P2 ;  /* 0x0000000406007c0c */ /* 0x040fe40009762670 */
[-C--:B------:R-:W-:Y:S01]  /*0c00*/  ISETP.GE.OR P0, PT, R5, R31.reuse, P0 ;  /* 0x0000001f0500720c */ /* 0x080fe20000706670 */
[----:B------:R5:W2:Y:S03]  /*0c10*/  @!P1 LDG.E.64 R22, desc[UR6][R16.64+-0x30] ;  /* 0xffffd00610169981 */ /* 0x000aa6000c1e1b00 */
[----:B------:R-:W-:-:S02]  /*0c20*/  ISETP.GT.OR P1, PT, R6, R31, P0 ;  /* 0x0000001f0600720c */ /* 0x000fc40000724670 */
[-C--:B------:R-:W-:Y:S02]  /*0c30*/  ISETP.GE.OR P0, PT, R6, R31.reuse, P0 ;  /* 0x0000001f0600720c */ /* 0x080fe40000706670 */
[----:B------:R-:W-:-:S03]  /*0c40*/  ISETP.EQ.OR P1, PT, R4, R31, P1 ;  /* 0x0000001f0400720c */ /* 0x000fc60000f22670 */
[----:B------:R-:W2:Y:S08]  /*0c50*/  @!P3 LDG.E.64 R38, desc[UR6][R20.64+0x10] ;  /* 0x000010061426b981 */ /* 0x000eb0000c1e1b00 */
[----:B------:R-:W2:Y:S01]  /*0c60*/  @!P0 LDG.E.64 R36, desc[UR6][R20.64+-0x8] ;  /* 0xfffff80614248981 */ /* 0x000ea2000c1e1b00 */
[----:B---3--:R-:W-:Y:S01]  /*0c70*/  DADD R24, R24, R34 ;  /* 0x0000000018187229 */ /* 0x008fe20000000022 */
[----:B------:R-:W-:-:S06]  /*0c80*/  CS2R R34, SRZ ;  /* 0x0000000000227805 */ /* 0x000fcc000001ff00 */
[----:B------:R-:W3:Y:S01]  /*0c90*/  @!P1 LDG.E.64 R34, desc[UR6][R20.64+-0x18] ;  /* 0xffffe80614229981 */ /* 0x000ee2000c1e1b00 */
[----:B-----5:R-:W-:Y:S01]  /*0ca0*/  DADD R16, R26, R28 ;  /* 0x000000001a107229 */ /* 0x020fe2000000001c */
[----:B------:R-:W0:Y:S01]  /*0cb0*/  LDC.64 R26, c[0x0][0x3a8] ;  /* 0x0000ea00ff1a7b82 */ /* 0x000e220000000a00 */
[----:B----4-:R-:W0:Y:S01]  /*0cc0*/  MUFU.RCP64H R29, UR8 ;  /* 0x00000008001d7d08 */ /* 0x010e220008001800 */
[----:B------:R-:W-:-:S05]  /*0cd0*/  IMAD.MOV.U32 R28, RZ, RZ, 0x1 ;  /* 0x00000001ff1c7424 */ /* 0x000fca00078e00ff */
[----:B--2---:R-:W-:Y:S02]  /*0ce0*/  DADD R16, R16, -R22 ;  /* 0x0000000010107229 */ /* 0x004fe40000000816 */
[----:B0-----:R-:W-:Y:S02]  /*0cf0*/  DFMA R22, R28, -R26, 1 ;  /* 0x3ff000001c16742b */ /* 0x001fe4000000081a */
[----:B------:R-:W-:-:S06]  /*0d00*/  DADD R24, R24, -R38 ;  /* 0x0000000018187229 */ /* 0x000fcc0000000826 */
[----:B------:R-:W-:Y:S02]  /*0d10*/  DFMA R22, R22, R22, R22 ;  /* 0x000000161616722b */ /* 0x000fe40000000016 */
[----:B------:R-:W-:-:S06]  /*0d20*/  DADD R24, R24, -R36 ;  /* 0x0000000018187229 */ /* 0x000fcc0000000824 */
[----:B------:R-:W-:Y:S01]  /*0d30*/  DFMA R22, R28, R22, R28 ;  /* 0x000000161c16722b */ /* 0x000fe2000000001c */
[----:B------:R-:W-:Y:S01]  /*0d40*/  BSSY.RECONVERGENT B0, `(.L_x_119) ;  /* 0x0000011000007945 */ /* 0x000fe20003800200 */
[----:B---3--:R-:W-:-:S06]  /*0d50*/  DADD R34, R16, -R34 ;  /* 0x0000000010227229 */ /* 0x008fcc0000000822 */
[----:B------:R-:W-:Y:S02]  /*0d60*/  DFMA R16, R22, -R26, 1 ;  /* 0x3ff000001610742b */ /* 0x000fe4000000081a */
[----:B------:R-:W-:-:S06]  /*0d70*/  DADD R24, -R24, R34 ;  /* 0x0000000018187229 */ /* 0x000fcc0000000122 */
[----:B------:R-:W-:Y:S02]  /*0d80*/  DFMA R16, R22, R16, R22 ;  /* 0x000000101610722b */ /* 0x000fe40000000016 */
[----:B------:R-:W-:-:S08]  /*0d90*/  DMUL R22, R24, 0.25 ;  /* 0x3fd0000018167828 */ /* 0x000fd00000000000 */
[----:B------:R-:W-:-:S08]  /*0da0*/  DMUL R24, R16, R22 ;  /* 0x0000001610187228 */ /* 0x000fd00000000000 */
[----:B------:R-:W-:-:S08]  /*0db0*/  DFMA R26, R24, -R26, R22 ;  /* 0x8000001a181a722b */ /* 0x000fd00000000016 */
[----:B------:R-:W-:Y:S01]  /*0dc0*/  DFMA R16, R16, R26, R24 ;  /* 0x0000001a1010722b */ /* 0x000fe20000000018 */
[----:B------:R-:W-:-:S09]  /*0dd0*/  FSETP.GEU.AND P1, PT, |R23|, 6.5827683646048100446e-37, PT ;  /* 0x036000001700780b */ /* 0x000fd20003f2e200 */
[----:B------:R-:W-:-:S05]  /*0de0*/  FFMA R0, RZ, UR8, R17 ;  /* 0x00000008ff007c23 */ /* 0x000fca0008000011 */
[----:B------:R-:W-:-:S13]  /*0df0*/  FSETP.GT.AND P0, PT, |R0|, 1.469367938527859385e-39, PT ;  /* 0x001000000000780b */ /* 0x000fda0003f04200 */
[----:B------:R-:W-:Y:S05]  /*0e00*/  @P0 BRA P1, `(.L_x_120) ;  /* 0x0000000000100947 */ /* 0x000fea0000800000 */
[----:B------:R-:W-:-:S07]  /*0e10*/  MOV R0, 0xe30 ;  /* 0x00000e3000007802 */ /* 0x000fce0000000f00 */
[----:B-1----:R-:W-:Y:S05]  /*0e20*/  CALL.REL.NOINC `($__internal_6_$__cuda_sm20_div_rn_f64_full) ;  /* 0x0000000800387944 */ /* 0x002fea0003c00000 */
[----:B------:R-:W-:Y:S02]  /*0e30*/  IMAD.MOV.U32 R16, RZ, RZ, R36 ;  /* 0x000000ffff107224 */ /* 0x000fe400078e0024 */
[----:B------:R-:W-:-:S07]  /*0e40*/  IMAD.MOV.U32 R17, RZ, RZ, R37 ;  /* 0x000000ffff117224 */ /* 0x000fce00078e0025 */
.L_x_120:
[----:B------:R-:W-:Y:S05]  /*0e50*/  BSYNC.RECONVERGENT B0 ;  /* 0x0000000000007941 */ /* 0x000fea0003800200 */
.L_x_119:
[----:B------:R-:W0:Y:S01]  /*0e60*/  LDCU UR8, c[0x0][0x3a0] ;  /* 0x00007400ff0877ac */ /* 0x000e220008000800 */
[C---:B------:R-:W-:Y:S01]  /*0e70*/  ISETP.GE.AND P0, PT, R5.reuse, -0x1, PT ;  /* 0xffffffff0500780c */ /* 0x040fe20003f06270 */
[C---:B------:R-:W-:Y:S01]  /*0e80*/  VIADD R8, R4.reuse, 0x1 ;  /* 0x0000000104087836 */ /* 0x040fe20000000000 */
[C---:B------:R-:W-:Y:S01]  /*0e90*/  ISETP.GE.AND P4, PT, R5.reuse, 0x1, PT ;  /* 0x000000010500780c */ /* 0x040fe20003f86270 */
[----:B------:R-:W2:Y:S01]  /*0ea0*/  LDC.64 R24, c[0x0][0x380] ;  /* 0x0000e000ff187b82 */ /* 0x000ea20000000a00 */
[C---:B------:R-:W-:Y:S02]  /*0eb0*/  ISETP.LT.OR P3, PT, R4.reuse, RZ, !P0 ;  /* 0x000000ff0400720c */ /* 0x040fe40004761670 */
[----:B------:R-:W-:Y:S02]  /*0ec0*/  CS2R R22, SRZ ;  /* 0x0000000000167805 */ /* 0x000fe4000001ff00 */
[----:B------:R-:W-:Y:S01]  /*0ed0*/  ISETP.LT.OR P0, PT, R4, 0x1, !P0 ;  /* 0x000000010400780c */ /* 0x000fe20004701670 */
[----:B------:R3:W-:Y:S01]  /*0ee0*/  STG.E.64 desc[UR6][R10.64+0x8], R16 ;  /* 0x000008100a007986 */ /* 0x0007e2000c101b06 */
[----:B------:R-:W-:Y:S01]  /*0ef0*/  ISETP.LT.OR P3, PT, R6, RZ, P3 ;  /* 0x000000ff0600720c */ /* 0x000fe20001f61670 */
[----:B------:R-:W-:Y:S01]  /*0f00*/  VIADD R27, R5, 0xffffffff ;  /* 0xffffffff051b7836 */ /* 0x000fe20000000000 */
[----:B------:R-:W-:-:S02]  /*0f10*/  ISETP.LT.OR P1, PT, R4, -0x1, !P4 ;  /* 0xffffffff0400780c */ /* 0x000fc40006721670 */
[C---:B------:R-:W-:Y:S02]  /*0f20*/  ISETP.LT.OR P0, PT, R6.reuse, RZ, P0 ;  /* 0x000000ff0600720c */ /* 0x040fe40000701670 */
[----:B------:R-:W-:Y:S02]  /*0f30*/  ISETP.LT.OR P1, PT, R6, RZ, P1 ;  /* 0x000000ff0600720c */ /* 0x000fe40000f21670 */
[C---:B------:R-:W-:Y:S02]  /*0f40*/  VIMNMX R0, PT, PT, R4.reuse, R5, PT ;  /* 0x0000000504007248 */ /* 0x040fe40003fe0100 */
[C---:B0-----:R-:W-:Y:S02]  /*0f50*/  ISETP.GE.OR P3, PT, R4.reuse, UR8, P3 ;  /* 0x0000000804007c0c */ /* 0x041fe40009f66670 */
[----:B------:R-:W-:Y:S02]  /*0f60*/  ISETP.GT.OR P6, PT, R4, UR8, P0 ;  /* 0x0000000804007c0c */ /* 0x000fe400087c4670 */
[----:B------:R-:W-:-:S02]  /*0f70*/  ISETP.GE.OR P0, PT, R7, UR8, P3 ;  /* 0x0000000807007c0c */ /* 0x000fc40009f06670 */
[----:B------:R-:W-:Y:S02]  /*0f80*/  ISETP.GE.OR P5, PT, R8, UR8, P1 ;  /* 0x0000000808007c0c */ /* 0x000fe40008fa6670 */
[----:B------:R-:W-:Y:S02]  /*0f90*/  ISETP.GE.OR P0, PT, R6, UR8, P0 ;  /* 0x0000000806007c0c */ /* 0x000fe40008706670 */
[----:B------:R-:W-:Y:S02]  /*0fa0*/  ISETP.GE.OR P6, PT, R7, UR8, P6 ;  /* 0x0000000807007c0c */ /* 0x000fe4000b7c6670 */
[C---:B------:R-:W-:Y:S02]  /*0fb0*/  ISETP.GT.OR P5, PT, R5.reuse, UR8, P5 ;  /* 0x0000000805007c0c */ /* 0x040fe4000afa4670 */
[----:B------:R-:W-:Y:S02]  /*0fc0*/  ISETP.GE.AND P3, PT, R5, RZ, PT ;  /* 0x000000ff0500720c */ /* 0x000fe40003f66270 */
[----:B------:R-:W-:-:S02]  /*0fd0*/  ISETP.EQ.OR P0, PT, R4, UR4, P0 ;  /* 0x0000000404007c0c */ /* 0x000fc40008702670 */
[C---:B------:R-:W-:Y:S02]  /*0fe0*/  ISETP.GE.OR P6, PT, R6.reuse, UR8, P6 ;  /* 0x0000000806007c0c */ /* 0x040fe4000b7c6670 */
[----:B------:R-:W-:Y:S02]  /*0ff0*/  ISETP.GE.OR P5, PT, R6, UR8, P5 ;  /* 0x0000000806007c0c */ /* 0x000fe4000afa6670 */
[C---:B------:R-:W-:Y:S02]  /*1000*/  ISETP.LT.OR P3, PT, R4.reuse, -0x1, !P3 ;  /* 0xffffffff0400780c */ /* 0x040fe40005f61670 */
[----:B------:R-:W-:Y:S02]  /*1010*/  ISETP.EQ.OR P6, PT, R4, UR8, P6 ;  /* 0x0000000804007c0c */ /* 0x000fe4000b7c2670 */
[----:B------:R-:W-:Y:S02]  /*1020*/  ISETP.EQ.OR P5, PT, R5, UR8, P5 ;  /* 0x0000000805007c0c */ /* 0x000fe4000afa2670 */
[----:B------:R-:W-:Y:S01]  /*1030*/  ISETP.LT.OR P3, PT, R6, RZ, P3 ;  /* 0x000000ff0600720c */ /* 0x000fe20001f61670 */
[----:B------:R0:W4:Y:S01]  /*1040*/  @!P0 LDG.E.64 R22, desc[UR6][R12.64] ;  /* 0x000000060c168981 */ /* 0x000122000c1e1b00 */
[----:B------:R-:W-:-:S02]  /*1050*/  ISETP.LT.OR P4, PT, R4, RZ, !P4 ;  /* 0x000000ff0400720c */ /* 0x000fc40006781670 */
[----:B------:R-:W-:Y:S02]  /*1060*/  ISETP.GE.OR P3, PT, R8, UR8, P3 ;  /* 0x0000000808007c0c */ /* 0x000fe40009f66670 */
[----:B------:R-:W-:Y:S02]  /*1070*/  ISETP.LT.OR P4, PT, R6, RZ, P4 ;  /* 0x000000ff0600720c */ /* 0x000fe40002781670 */
[----:B------:R-:W-:Y:S01]  /*1080*/  ISETP.GE.OR P0, PT, R5, UR8, P3 ;  /* 0x0000000805007c0c */ /* 0x000fe20009f06670 */
[----:B------:R-:W-:Y:S01]  /*1090*/  @!P6 IMAD R33, R32, UR8, R7 ;  /* 0x000000082021ec24 */ /* 0x000fe2000f8e0207 */
[----:B------:R-:W-:Y:S01]  /*10a0*/  ISETP.GE.AND P1, PT, R6, RZ, PT ;  /* 0x000000ff0600720c */ /* 0x000fe20003f26270 */
[----:B------:R-:W-:Y:S01]  /*10b0*/  @!P5 IMAD.IADD R35, R30, 0x1, R27 ;  /* 0x000000011e23d824 */ /* 0x000fe200078e021b */
[----:B------:R-:W-:Y:S02]  /*10c0*/  ISETP.GE.OR P3, PT, R4, UR8, P4 ;  /* 0x0000000804007c0c */ /* 0x000fe4000a766670 */
[----:B------:R-:W-:Y:S01]  /*10d0*/  ISETP.GE.OR P0, PT, R6, UR8, P0 ;  /* 0x0000000806007c0c */ /* 0x000fe20008706670 */
[--C-:B------:R-:W-:Y:S01]  /*10e0*/  @!P6 IMAD R33, R33, UR8, R6.reuse ;  /* 0x000000082121ec24 */ /* 0x100fe2000f8e0206 */
[----:B------:R-:W-:Y:S01]  /*10f0*/  ISETP.LT.OR P1, PT, R0, 0x1, !P1 ;  /* 0x000000010000780c */ /* 0x000fe20004f21670 */
[----:B------:R-:W-:Y:S01]  /*1100*/  @!P5 IMAD R35, R35, UR8, R6 ;  /* 0x000000082323dc24 */ /* 0x000fe2000f8e0206 */
[----:B------:R-:W-:-:S02]  /*1110*/  ISETP.GT.OR P3, PT, R5, UR8, P3 ;  /* 0x0000000805007c0c */ /* 0x000fc40009f64670 */
[----:B------:R-:W-:Y:S01]  /*1120*/  ISETP.EQ.OR P0, PT, R5, UR4, P0 ;  /* 0x0000000405007c0c */ /* 0x000fe20008702670 */
[----:B------:R-:W-:Y:S01]  /*1130*/  @!P6 IMAD R33, R33, 0x3, RZ ;  /* 0x000000032121e824 */ /* 0x000fe200078e02ff */
[----:B------:R-:W-:Y:S01]  /*1140*/  ISETP.GT.OR P1, PT, R4, UR8, P1 ;  /* 0x0000000804007c0c */ /* 0x000fe20008f24670 */
[----:B------:R-:W-:Y:S01]  /*1150*/  @!P5 IMAD R35, R35, 0x3, RZ ;  /* 0x000000032323d824 */ /* 0x000fe200078e02ff */
[----:B------:R-:W-:Y:S01]  /*1160*/  ISETP.GE.OR P4, PT, R6, UR8, P3 ;  /* 0x0000000806007c0c */ /* 0x000fe20009f86670 */
[----:B------:R-:W-:Y:S01]  /*1170*/  IMAD R7, R32, UR8, R27 ;  /* 0x0000000820077c24 */ /* 0x000fe2000f8e021b */
[----:B------:R-:W-:Y:S02]  /*1180*/  CS2R R26, SRZ ;  /* 0x00000000001a7805 */ /* 0x000fe4000001ff00 */
[----:B------:R-:W-:Y:S02]  /*1190*/  CS2R R30, SRZ ;  /* 0x00000000001e7805 */ /* 0x000fe4000001ff00 */
[----:B------:R-:W-:-:S02]  /*11a0*/  CS2R R28, SRZ ;  /* 0x00000000001c7805 */ /* 0x000fc4000001ff00 */
[----:B------:R-:W-:Y:S01]  /*11b0*/  ISETP.GT.OR P3, PT, R5, UR8, P1 ;  /* 0x0000000805007c0c */ /* 0x000fe20008f64670 */
[--C-:B--2---:R-:W-:Y:S01]  /*11c0*/  @!P6 IMAD.WIDE R32, R33, 0x8, R24.reuse ;  /* 0x000000082120e825 */ /* 0x104fe200078e0218 */
[----:B------:R-:W-:Y:S02]  /*11d0*/  ISETP.EQ.OR P2, PT, R5, UR4, P2 ;  /* 0x0000000405007c0c */ /* 0x000fe40009742670 */
[----:B------:R-:W-:Y:S01]  /*11e0*/  ISETP.EQ.OR P1, PT, R4, UR4, P4 ;  /* 0x0000000404007c0c */ /* 0x000fe2000a722670 */
[----:B------:R-:W-:Y:S01]  /*11f0*/  @!P5 IMAD.WIDE R34, R35, 0x8, R24 ;  /* 0x000000082322d825 */ /* 0x000fe200078e0218 */
[----:B------:R-:W-:Y:S01]  /*1200*/  ISETP.GE.OR P3, PT, R6, UR8, P3 ;  /* 0x0000000806007c0c */ /* 0x000fe20009f66670 */
[----:B------:R2:W4:Y:S01]  /*1210*/  @!P6 LDG.E.64 R26, desc[UR6][R32.64] ;  /* 0x00000006201ae981 */ /* 0x000522000c1e1b00 */
[----:B0-----:R-:W-:Y:S01]  /*1220*/  CS2R R12, SRZ ;  /* 0x00000000000c7805 */ /* 0x001fe2000001ff00 */
[----:B------:R-:W-:Y:S01]  /*1230*/  IMAD R0, R7, UR8, R6 ;  /* 0x0000000807007c24 */ /* 0x000fe2000f8e0206 */
[----:B------:R-:W0:Y:S01]  /*1240*/  LDCU UR4, c[0x0][0x3ac] ;  /* 0x00007580ff0477ac */ /* 0x000e220008000800 */
[----:B------:R0:W5:Y:S01]  /*1250*/  @!P0 LDG.E.64 R30, desc[UR6][R18.64+0x8] ;  /* 0x00000806121e8981 */ /* 0x000162000c1e1b00 */
[----:B------:R-:W-:-:S02]  /*1260*/  ISETP.EQ.OR P4, PT, R4, UR8, P3 ;  /* 0x0000000804007c0c */ /* 0x000fc40009f82670 */
[----:B------:R-:W-:Y:S01]  /*1270*/  CS2R R6, SRZ ;  /* 0x0000000000067805 */ /* 0x000fe2000001ff00 */
[----:B------:R-:W5:Y:S01]  /*1280*/  @!P5 LDG.E.64 R28, desc[UR6][R34.64+0x8] ;  /* 0x00000806221cd981 */ /* 0x000f62000c1e1b00 */
[----:B------:R-:W-:Y:S01]  /*1290*/  ISETP.EQ.OR P3, PT, R5, UR8, P3 ;  /* 0x0000000805007c0c */ /* 0x000fe20009f62670 */
[----:B------:R-:W-:Y:S01]  /*12a0*/  IMAD R37, R0, 0x3, RZ ;  /* 0x0000000300257824 */ /* 0x000fe200078e02ff */
[----:B--2---:R-:W-:Y:S01]  /*12b0*/  CS2R R32, SRZ ;  /* 0x0000000000207805 */ /* 0x004fe2000001ff00 */
[----:B------:R2:W5:Y:S01]  /*12c0*/  @!P1 LDG.E.64 R12, desc[UR6][R14.64+-0x18] ;  /* 0xffffe8060e0c9981 */ /* 0x000562000c1e1b00 */
[----:B------:R-:W2:Y:S01]  /*12d0*/  LDC.64 R4, c[0x0][0x3a8] ;  /* 0x0000ea00ff047b82 */ /* 0x000ea20000000a00 */
[----:B------:R-:W-:Y:S02]  /*12e0*/  IMAD.WIDE R36, R37, 0x8, R24 ;  /* 0x0000000825247825 */ /* 0x000fe400078e0218 */
[----:B------:R-:W5:Y:S01]  /*12f0*/  @!P2 LDG.E.64 R6, desc[UR6][R20.64+0x8] ;  /* 0x000008061406a981 */ /* 0x000f62000c1e1b00 */
[----:B------:R-:W-:-:S03]  /*1300*/  CS2R R24, SRZ ;  /* 0x0000000000187805 */ /* 0x000fc6000001ff00 */
[----:B------:R-:W5:Y:S04]  /*1310*/  @!P4 LDG.E.64 R32, desc[UR6][R36.64] ;  /* 0x000000062420c981 */ /* 0x000f68000c1e1b00 */
[----:B------:R-:W5:Y:S01]  /*1320*/  @!P3 LDG.E.64 R24, desc[UR6][R36.64+0x8] ;  /* 0x000008062418b981 */ /* 0x000f62000c1e1b00 */
[----:B0-----:R-:W2:Y:S01]  /*1330*/  MUFU.RCP64H R19, UR4 ;  /* 0x0000000400137d08 */ /* 0x001ea20008001800 */
[----:B------:R-:W-:-:S06]  /*1340*/  IMAD.MOV.U32 R18, RZ, RZ, 0x1 ;  /* 0x00000001ff127424 */ /* 0x000fcc00078e00ff */
[----:B--2---:R-:W-:-:S08]  /*1350*/  DFMA R14, R18, -R4, 1 ;  /* 0x3ff00000120e742b */ /* 0x004fd00000000804 */
[----:B------:R-:W-:-:S08]  /*1360*/  DFMA R14, R14, R14, R14 ;  /* 0x0000000e0e0e722b */ /* 0x000fd0000000000e */
[----:B------:R-:W-:Y:S02]  /*1370*/  DFMA R14, R18, R14, R18 ;  /* 0x0000000e120e722b */ /* 0x000fe40000000012 */
[----:B---3--:R-:W-:Y:S01]  /*1380*/  DMUL R16, R16, R16 ;  /* 0x0000001010107228 */ /* 0x008fe20000000000 */
[----:B------:R-:W-:Y:S07]  /*1390*/  BSSY.RECONVERGENT B0, `(.L_x_121) ;  /* 0x0000019000007945 */ /* 0x000fee0003800200 */
[----:B------:R-:W-:-:S02]  /*13a0*/  DFMA R2, R2, R2, R16 ;  /* 0x000000020202722b */ /* 0x000fc40000000010 */
[----:B----4-:R-:W-:Y:S02]  /*13b0*/  DADD R22, R26, R22 ;  /* 0x000000001a167229 */ /* 0x010fe40000000016 */
[----:B-----5:R-:W-:-:S06]  /*13c0*/  DADD R28, R28, R30 ;  /* 0x000000001c1c7229 */ /* 0x020fcc000000001e */
[----:B------:R-:W-:Y:S02]  /*13d0*/  DADD R12, R22, -R12 ;  /* 0x00000000160c7229 */ /* 0x000fe4000000080c */
[----:B------:R-:W-:-:S06]  /*13e0*/  DADD R6, R28, -R6 ;  /* 0x000000001c067229 */ /* 0x000fcc0000000806 */
[----:B------:R-:W-:Y:S02]  /*13f0*/  DADD R12, R12, -R32 ;  /* 0x000000000c0c7229 */ /* 0x000fe40000000820 */
[----:B------:R-:W-:Y:S02]  /*1400*/  DADD R24, R6, -R24 ;  /* 0x0000000006187229 */ /* 0x000fe40000000818 */
[----:B------:R-:W-:-:S06]  /*1410*/  DFMA R6, R14, -R4, 1 ;  /* 0x3ff000000e06742b */ /* 0x000fcc0000000804 */
[----:B------:R-:W-:Y:S02]  /*1420*/  DADD R24, -R12, R24 ;  /* 0x000000000c187229 */ /* 0x000fe40000000118 */
[----:B------:R-:W-:-:S06]  /*1430*/  DFMA R14, R14, R6, R14 ;  /* 0x000000060e0e722b */ /* 0x000fcc000000000e */
        /* <DEDUP_REMOVED lines=8> */
[----:B------:R-:W-:Y:S01]  /*14c0*/  IMAD.MOV.U32 R22, RZ, RZ, R24 ;  /* 0x000000ffff167224 */ /* 0x000fe200078e0018 */
[----:B------:R-:W-:Y:S01]  /*14d0*/  MOV R0, 0x1500 ;  /* 0x0000150000007802 */ /* 0x000fe20000000f00 */
[----:B------:R-:W-:-:S07]  /*14e0*/  IMAD.MOV.U32 R23, RZ, RZ, R25 ;  /* 0x000000ffff177224 */ /* 0x000fce00078e0019 */
[----:B-1----:R-:W-:Y:S05]  /*14f0*/  CALL.REL.NOINC `($__internal_6_$__cuda_sm20_div_rn_f64_full) ;  /* 0x0000000000847944 */ /* 0x002fea0003c00000 */
[----:B------:R-:W-:Y:S02]  /*1500*/  IMAD.MOV.U32 R4, RZ, RZ, R36 ;  /* 0x000000ffff047224 */ /* 0x000fe400078e0024 */
[----:B------:R-:W-:-:S07]  /*1510*/  IMAD.MOV.U32 R5, RZ, RZ, R37 ;  /* 0x000000ffff057224 */ /* 0x000fce00078e0025 */
.L_x_122:
[----:B------:R-:W-:Y:S05]  /*1520*/  BSYNC.RECONVERGENT B0 ;  /* 0x0000000000007941 */ /* 0x000fea0003800200 */
.L_x_121:
[----:B------:R-:W-:Y:S01]  /*1530*/  DFMA R12, R4, R4, R2 ;  /* 0x00000004040c722b */ /* 0x000fe20000000002 */
[----:B------:R-:W-:Y:S01]  /*1540*/  IMAD.MOV.U32 R8, RZ, RZ, 0x0 ;  /* 0x00000000ff087424 */ /* 0x000fe200078e00ff */
[----:B------:R0:W-:Y:S01]  /*1550*/  STG.E.64 desc[UR6][R10.64+0x10], R4 ;  /* 0x000010040a007986 */ /* 0x0001e2000c101b06 */
[----:B-1----:R-:W-:Y:S01]  /*1560*/  IMAD.MOV.U32 R9, RZ, RZ, 0x3fd80000 ;  /* 0x3fd80000ff097424 */ /* 0x002fe200078e00ff */
[----:B------:R-:W-:Y:S02]  /*1570*/  BSSY.RECONVERGENT B0, `(.L_x_123) ;  /* 0x0000011000007945 */ /* 0x000fe40003800200 */
[----:B------:R-:W1:Y:S04]  /*1580*/  MUFU.RSQ64H R3, R13 ;  /* 0x0000000d00037308 */ /* 0x000e680000001c00 */
[----:B------:R-:W-:-:S05]  /*1590*/  VIADD R2, R13, 0xfcb00000 ;  /* 0xfcb000000d027836 */ /* 0x000fca0000000000 */
[----:B------:R-:W-:Y:S01]  /*15a0*/  ISETP.GE.U32.AND P0, PT, R2, 0x7ca00000, PT ;  /* 0x7ca000000200780c */ /* 0x000fe20003f06070 */
[----:B-1----:R-:W-:-:S08]  /*15b0*/  DMUL R6, R2, R2 ;  /* 0x0000000202067228 */ /* 0x002fd00000000000 */
        /* <DEDUP_REMOVED lines=9> */
[----:B0-----:R-:W-:Y:S10]  /*1650*/  @!P0 BRA `(.L_x_124) ;  /* 0x0000000000088947 */ /* 0x001ff40003800000 */
[----:B------:R-:W-:-:S07]  /*1660*/  MOV R0, 0x1680 ;  /* 0x0000168000007802 */ /* 0x000fce0000000f00 */
[----:B------:R-:W-:Y:S05]  /*1670*/  CALL.REL.NOINC `($__internal_7_$__cuda_sm20_dsqrt_rn_f64_mediumpath_v1) ;  /* 0x0000000400947944 */ /* 0x000fea0003c00000 */
.L_x_124:
[----:B------:R-:W-:Y:S05]  /*1680*/  BSYNC.RECONVERGENT B0 ;  /* 0x0000000000007941 */ /* 0x000fea0003800200 */
.L_x_123:
[----:B------:R-:W0:Y:S01]  /*1690*/  S2R R0, SR_TID.X ;  /* 0x0000000000007919 */ /* 0x000e220000002100 */
[----:B------:R-:W0:Y:S08]  /*16a0*/  S2UR UR4, SR_CTAID.X ;  /* 0x00000000000479c3 */ /* 0x000e300000002500 */
[----:B------:R-:W0:Y:S08]  /*16b0*/  LDC R5, c[0x0][0x360] ;  /* 0x0000d800ff057b82 */ /* 0x000e300000000800 */
[----:B------:R-:W1:Y:S01]  /*16c0*/  LDC.64 R2, c[0x0][0x398] ;  /* 0x0000e600ff027b82 */ /* 0x000e620000000a00 */
[----:B0-----:R-:W-:-:S04]  /*16d0*/  IMAD R5, R5, UR4, R0 ;  /* 0x0000000405057c24 */ /* 0x001fc8000f8e0200 */
[----:B-1----:R-:W-:-:S05]  /*16e0*/  IMAD.WIDE.U32 R2, R5, 0x8, R2 ;  /* 0x0000000805027825 */ /* 0x002fca00078e0002 */
[----:B------:R-:W-:Y:S01]  /*16f0*/  STG.E.64 desc[UR6][R2.64], R6 ;  /* 0x0000000602007986 */ /* 0x000fe2000c101b06 */
[----:B------:R-:W-:Y:S05]  /*1700*/  EXIT ;  /* 0x000000000000794d */ /* 0x000fea0003800000 */
        .weak           $__internal_6_$__cuda_sm20_div_rn_f64_full
        .type           $__internal_6_$__cuda_sm20_div_rn_f64_full,@function
        .size           $__internal_6_$__cuda_sm20_div_rn_f64_full,($__internal_7_$__cuda_sm20_dsqrt_rn_f64_mediumpath_v1 - $__internal_6_$__cuda_sm20_div_rn_f64_full)
$__internal_6_$__cuda_sm20_div_rn_f64_full:
[----:B------:R-:W-:Y:S01]  /*1710*/  FSETP.GEU.AND P4, PT, |R23|, 1.469367938527859385e-39, PT ;  /* 0x001000001700780b */ /* 0x000fe20003f8e200 */
[----:B------:R-:W-:Y:S01]  /*1720*/  IMAD.U32 R8, RZ, RZ, UR5 ;  /* 0x00000005ff087e24 */ /* 0x000fe2000f8e00ff */
[C---:B------:R-:W-:Y:S01]  /*1730*/  FSETP.GEU.AND P1, PT, |R9|.reuse, 1.469367938527859385e-39, PT ;  /* 0x001000000900780b */ /* 0x040fe20003f2e200 */
[----:B------:R-:W-:Y:S01]  /*1740*/  IMAD.U32 R24, RZ, RZ, UR5 ;  /* 0x00000005ff187e24 */ /* 0x000fe2000f8e00ff */
[----:B------:R-:W-:Y:S01]  /*1750*/  LOP3.LUT R25, R9, 0x800fffff, RZ, 0xc0, !PT ;  /* 0x800fffff09197812 */ /* 0x000fe200078ec0ff */
[----:B------:R-:W-:Y:S01]  /*1760*/  IMAD.MOV.U32 R33, RZ, RZ, 0x1ca00000 ;  /* 0x1ca00000ff217424 */ /* 0x000fe200078e00ff */
[----:B------:R-:W-:Y:S01]  /*1770*/  LOP3.LUT R31, R23, 0x7ff00000, RZ, 0xc0, !PT ;  /* 0x7ff00000171f7812 */ /* 0x000fe200078ec0ff */
[----:B------:R-:W-:Y:S01]  /*1780*/  IMAD.MOV.U32 R28, RZ, RZ, 0x1 ;  /* 0x00000001ff1c7424 */ /* 0x000fe200078e00ff */
[----:B------:R-:W-:Y:S01]  /*1790*/  LOP3.LUT R25, R25, 0x3ff00000, RZ, 0xfc, !PT ;  /* 0x3ff0000019197812 */ /* 0x000fe200078efcff */
[----:B------:R-:W-:Y:S01]  /*17a0*/  BSSY.RECONVERGENT B1, `(.L_x_125) ;  /* 0x000004f000017945 */ /* 0x000fe20003800200 */
[----:B------:R-:W-:Y:S01]  /*17b0*/  LOP3.LUT R35, R9, 0x7ff00000, RZ, 0xc0, !PT ;  /* 0x7ff0000009237812 */ /* 0x000fe200078ec0ff */
[----:B------:R-:W-:-:S02]  /*17c0*/  IMAD.MOV.U32 R34, RZ, RZ, R31 ;  /* 0x000000ffff227224 */ /* 0x000fc400078e001f */
[----:B------:R-:W-:Y:S01]  /*17d0*/  @!P4 LOP3.LUT R26, R9, 0x7ff00000, RZ, 0xc0, !PT ;  /* 0x7ff00000091ac812 */ /* 0x000fe200078ec0ff */
[----:B------:R-:W-:Y:S01]  /*17e0*/  @!P4 IMAD.MOV.U32 R36, RZ, RZ, RZ ;  /* 0x000000ffff24c224 */ /* 0x000fe200078e00ff */
[----:B------:R-:W-:Y:S01]  /*17f0*/  @!P1 DMUL R24, R8, 8.98846567431157953865e+307 ;  /* 0x7fe0000008189828 */ /* 0x000fe20000000000 */
[C---:B------:R-:W-:Y:S02]  /*1800*/  ISETP.GE.U32.AND P3, PT, R31.reuse, R35, PT ;  /* 0x000000231f00720c */ /* 0x040fe40003f66070 */
[----:B------:R-:W-:Y:S02]  /*1810*/  @!P4 ISETP.GE.U32.AND P5, PT, R31, R26, PT ;  /* 0x0000001a1f00c20c */ /* 0x000fe40003fa6070 */
[C---:B------:R-:W-:Y:S01]  /*1820*/  SEL R27, R33.reuse, 0x63400000, !P3 ;  /* 0x63400000211b7807 */ /* 0x040fe20005800000 */
[----:B------:R-:W0:Y:S01]  /*1830*/  MUFU.RCP64H R29, R25 ;  /* 0x00000019001d7308 */ /* 0x000e220000001800 */
[----:B------:R-:W-:Y:S02]  /*1840*/  @!P4 SEL R37, R33, 0x63400000, !P5 ;  /* 0x634000002125c807 */ /* 0x000fe40006800000 */
[----:B------:R-:W-:-:S02]  /*1850*/  LOP3.LUT R27, R27, 0x800fffff, R23, 0xf8, !PT ;  /* 0x800fffff1b1b7812 */ /* 0x000fc400078ef817 */
[----:B------:R-:W-:Y:S02]  /*1860*/  @!P4 LOP3.LUT R26, R37, 0x80000000, R23, 0xf8, !PT ;  /* 0x80000000251ac812 */ /* 0x000fe400078ef817 */
[----:B------:R-:W-:Y:S02]  /*1870*/  @!P1 LOP3.LUT R35, R25, 0x7ff00000, RZ, 0xc0, !PT ;  /* 0x7ff0000019239812 */ /* 0x000fe400078ec0ff */
[----:B------:R-:W-:Y:S01]  /*1880*/  @!P4 LOP3.LUT R37, R26, 0x100000, RZ, 0xfc, !PT ;  /* 0x001000001a25c812 */ /* 0x000fe200078efcff */
[----:B------:R-:W-:-:S06]  /*1890*/  IMAD.MOV.U32 R26, RZ, RZ, R22 ;  /* 0x000000ffff1a7224 */ /* 0x000fcc00078e0016 */
[----:B------:R-:W-:Y:S02]  /*18a0*/  @!P4 DFMA R26, R26, 2, -R36 ;  /* 0x400000001a1ac82b */ /* 0x000fe40000000824 */
[----:B0-----:R-:W-:-:S08]  /*18b0*/  DFMA R36, R28, -R24, 1 ;  /* 0x3ff000001c24742b */ /* 0x001fd00000000818 */
[----:B------:R-:W-:Y:S01]  /*18c0*/  DFMA R36, R36, R36, R36 ;  /* 0x000000242424722b */ /* 0x000fe20000000024 */
[----:B------:R-:W-:-:S07]  /*18d0*/  @!P4 LOP3.LUT R34, R27, 0x7ff00000, RZ, 0xc0, !PT ;  /* 0x7ff000001b22c812 */ /* 0x000fce00078ec0ff */
[----:B------:R-:W-:-:S08]  /*18e0*/  DFMA R28, R28, R36, R28 ;  /* 0x000000241c1c722b */ /* 0x000fd0000000001c */
[----:B------:R-:W-:-:S08]  /*18f0*/  DFMA R38, R28, -R24, 1 ;  /* 0x3ff000001c26742b */ /* 0x000fd00000000818 */
[----:B------:R-:W-:-:S08]  /*1900*/  DFMA R38, R28, R38, R28 ;  /* 0x000000261c26722b */ /* 0x000fd0000000001c */
        /* <DEDUP_REMOVED lines=25> */
[----:B------:R-:W-:Y:S02]  /*1aa0*/  IMAD.MOV R25, RZ, RZ, -R22 ;  /* 0x000000ffff197224 */ /* 0x000fe400078e0a16 */
[----:B------:R-:W-:-:S06]  /*1ab0*/  IMAD.MOV.U32 R24, RZ, RZ, RZ ;  /* 0x000000ffff187224 */ /* 0x000fcc00078e00ff */
[----:B------:R-:W-:Y:S02]  /*1ac0*/  DFMA R24, R36, -R24, R28 ;  /* 0x800000182418722b */ /* 0x000fe4000000001c */
[----:B------:R-:W-:-:S04]  /*1ad0*/  DMUL.RP R28, R28, R34 ;  /* 0x000000221c1c7228 */ /* 0x000fc80000008000 */
[----:B------:R-:W-:-:S04]  /*1ae0*/  IADD3 R24, PT, PT, -R22, -0x43300000, RZ ;  /* 0xbcd0000016187810 */ /* 0x000fc80007ffe1ff */
[----:B------:R-:W-:Y:S02]  /*1af0*/  FSETP.NEU.AND P1, PT, |R25|, R24, PT ;  /* 0x000000181900720b */ /* 0x000fe40003f2d200 */
[----:B------:R-:W-:Y:S02]  /*1b00*/  LOP3.LUT R23, R29, R23, RZ, 0x3c, !PT ;  /* 0x000000171d177212 */ /* 0x000fe400078e3cff */
[----:B------:R-:W-:Y:S02]  /*1b10*/  FSEL R36, R28, R36, !P1 ;  /* 0x000000241c247208 */ /* 0x000fe40004800000 */
[----:B------:R-:W-:Y:S01]  /*1b20*/  FSEL R37, R23, R37, !P1 ;  /* 0x0000002517257208 */ /* 0x000fe20004800000 */
[----:B------:R-:W-:Y:S06]  /*1b30*/  BRA `(.L_x_127) ;  /* 0x0000000000547947 */ /* 0x000fec0003800000 */
.L_x_126:
        /* <DEDUP_REMOVED lines=16> */
.L_x_129:
[----:B------:R-:W-:Y:S01]  /*1c40*/  LOP3.LUT R37, R9, 0x80000, RZ, 0xfc, !PT ;  /* 0x0008000009257812 */ /* 0x000fe200078efcff */
[----:B------:R-:W-:Y:S01]  /*1c50*/  IMAD.MOV.U32 R36, RZ, RZ, R8 ;  /* 0x000000ffff247224 */ /* 0x000fe200078e0008 */
[----:B------:R-:W-:Y:S06]  /*1c60*/  BRA `(.L_x_127) ;  /* 0x0000000000087947 */ /* 0x000fec0003800000 */
.L_x_128:
[----:B------:R-:W-:Y:S01]  /*1c70*/  LOP3.LUT R37, R23, 0x80000, RZ, 0xfc, !PT ;  /* 0x0008000017257812 */ /* 0x000fe200078efcff */
[----:B------:R-:W-:-:S07]  /*1c80*/  IMAD.MOV.U32 R36, RZ, RZ, R22 ;  /* 0x000000ffff247224 */ /* 0x000fce00078e0016 */
.L_x_127:
[----:B------:R-:W-:Y:S05]  /*1c90*/  BSYNC.RECONVERGENT B1 ;  /* 0x0000000000017941 */ /* 0x000fea0003800200 */
.L_x_125:
[----:B------:R-:W-:Y:S02]  /*1ca0*/  IMAD.MOV.U32 R22, RZ, RZ, R0 ;  /* 0x000000ffff167224 */ /* 0x000fe400078e0000 */
[----:B------:R-:W-:-:S04]  /*1cb0*/  IMAD.MOV.U32 R23, RZ, RZ, 0x0 ;  /* 0x00000000ff177424 */ /* 0x000fc800078e00ff */
[----:B------:R-:W-:Y:S05]  /*1cc0*/  RET.REL.NODEC R22 `(_Z19pre_vorticityKernelPdPiS_S_idd) ;  /* 0xffffffe016cc7950 */ /* 0x000fea0003c3ffff */
        .weak           $__internal_7_$__cuda_sm20_dsqrt_rn_f64_mediumpath_v1
        .type           $__internal_7_$__cuda_sm20_dsqrt_rn_f64_mediumpath_v1,@function
        .size           $__internal_7_$__cuda_sm20_dsqrt_rn_f64_mediumpath_v1,(.L_x_199 - $__internal_7_$__cuda_sm20_dsqrt_rn_f64_mediumpath_v1)
$__internal_7_$__cuda_sm20_dsqrt_rn_f64_mediumpath_v1:
[----:B------:R-:W-:Y:S01]  /*1cd0*/  ISETP.GE.U32.AND P0, PT, R2, -0x3400000, PT ;  /* 0xfcc000000200780c */ /* 0x000fe20003f06070 */
[----:B------:R-:W-:Y:S01]  /*1ce0*/  BSSY.RECONVERGENT B1, `(.L_x_130) ;  /* 0x0000028000017945 */ /* 0x000fe20003800200 */
[----:B------:R-:W-:Y:S02]  /*1cf0*/  IMAD.MOV.U32 R8, RZ, RZ, R14 ;  /* 0x000000ffff087224 */ /* 0x000fe400078e000e */
[----:B------:R-:W-:Y:S02]  /*1d00*/  IMAD.MOV.U32 R4, RZ, RZ, R12 ;  /* 0x000000ffff047224 */ /* 0x000fe400078e000c */
[----:B------:R-:W-:Y:S02]  /*1d10*/  IMAD.MOV.U32 R5, RZ, RZ, R13 ;  /* 0x000000ffff057224 */ /* 0x000fe400078e000d */
[----:B------:R-:W-:Y:S02]  /*1d20*/  IMAD.MOV.U32 R2, RZ, RZ, R18 ;  /* 0x000000ffff027224 */ /* 0x000fe400078e0012 */
[----:B------:R-:W-:-:S03]  /*1d30*/  IMAD.MOV.U32 R3, RZ, RZ, R19 ;  /* 0x000000ffff037224 */ /* 0x000fc600078e0013 */
        /* <DEDUP_REMOVED lines=9> */
.L_x_131:
        /* <DEDUP_REMOVED lines=9> */
[----:B------:R-:W-:Y:S02]  /*1e60*/  IMAD.MOV.U32 R8, RZ, RZ, 0x0 ;  /* 0x00000000ff087424 */ /* 0x000fe400078e00ff */
[----:B------:R-:W-:Y:S02]  /*1e70*/  IMAD.MOV.U32 R4, RZ, RZ, RZ ;  /* 0x000000ffff047224 */ /* 0x000fe400078e00ff */
[----:B------:R-:W-:Y:S01]  /*1e80*/  IMAD.MOV.U32 R9, RZ, RZ, 0x3fd80000 ;  /* 0x3fd80000ff097424 */ /* 0x000fe200078e00ff */
[----:B------:R-:W0:Y:S03]  /*1e90*/  MUFU.RSQ64H R5, R3 ;  /* 0x0000000300057308 */ /* 0x000e260000001c00 */
        /* <DEDUP_REMOVED lines=11> */
.L_x_133:
[----:B------:R-:W-:-:S11]  /*1f50*/  DADD R2, R4, R4 ;  /* 0x0000000004027229 */ /* 0x000fd60000000004 */
.L_x_132:
[----:B------:R-:W-:Y:S05]  /*1f60*/  BSYNC.RECONVERGENT B1 ;  /* 0x0000000000017941 */ /* 0x000fea0003800200 */
.L_x_130:
[----:B------:R-:W-:Y:S02]  /*1f70*/  IMAD.MOV.U32 R6, RZ, RZ, R2 ;  /* 0x000000ffff067224 */ /* 0x000fe400078e0002 */
[----:B------:R-:W-:Y:S02]  /*1f80*/  IMAD.MOV.U32 R7, RZ, RZ, R3 ;  /* 0x000000ffff077224 */ /* 0x000fe400078e0003 */
[----:B------:R-:W-:Y:S02]  /*1f90*/  IMAD.MOV.U32 R2, RZ, RZ, R0 ;  /* 0x000000ffff027224 */ /* 0x000fe400078e0000 */
[----:B------:R-:W-:-:S04]  /*1fa0*/  IMAD.MOV.U32 R3, RZ, RZ, 0x0 ;  /* 0x00000000ff037424 */ /* 0x000fc800078e00ff */
[----:B------:R-:W-:Y:S05]  /*1fb0*/  RET.REL.NODEC R2 `(_Z19pre_vorticityKernelPdPiS_S_idd) ;  /* 0xffffffe002107950 */ /* 0x000fea0003c3ffff */
.L_x_134:
        /* <DEDUP_REMOVED lines=12> */
.L_x_199:


//--------------------- .text._Z15viscosityKernelPdPiS_didd --------------------------
	.section	.text._Z15viscosityKernelPdPiS_didd,"ax",@progbits
	.align	128
        .global         _Z15viscosityKernelPdPiS_didd
        .type           _Z15viscosityKernelPdPiS_didd,@function
        .size           _Z15viscosityKernelPdPiS_didd,(.L_x_200 - _Z15viscosityKernelPdPiS_didd)
        .other          _Z15viscosityKernelPdPiS_didd,@"STO_CUDA_ENTRY STV_DEFAULT"
_Z15viscosityKernelPdPiS_didd:
.text._Z15viscosityKernelPdPiS_didd:
        /* <DEDUP_REMOVED lines=15> */
[----:B0-----:R-:W-:-:S05]  /*00f0*/  IMAD.WIDE.U32 R4, R2, 0x4, R4 ;  /* 0x0000000402047825 */ /* 0x001fca00078e0004 */
[----:B-1----:R-:W3:Y:S04]  /*0100*/  LDG.E R10, desc[UR6][R4.64] ;  /* 0x00000006040a7981 */ /* 0x002ee8000c1e1900 */
[----:B------:R-:W3:Y:S04]  /*0110*/  LDG.E R11, desc[UR6][R4.64+0x4] ;  /* 0x00000406040b7981 */ /* 0x000ee8000c1e1900 */
[----:B------:R-:W3:Y:S01]  /*0120*/  LDG.E R0, desc[UR6][R4.64+0x8] ;  /* 0x0000080604007981 */ /* 0x000ee2000c1e1900 */
[----:B------:R-:W-:Y:S01]  /*0130*/  UIADD3 UR4, UPT, UPT, UR5, -0x1, URZ ;  /* 0xffffffff05047890 */ /* 0x000fe2000fffe0ff */
[----:B--2---:R-:W-:Y:S01]  /*0140*/  IMAD.WIDE.U32 R8, R2, 0x8, R8 ;  /* 0x0000000802087825 */ /* 0x004fe200078e0008 */
[----:B---3--:R-:W-:-:S04]  /*0150*/  VIMNMX3 R3, R10, R11, R0, !PT ;  /* 0x0000000b0a03720f */ /* 0x008fc80007800100 */
[----:B------:R-:W-:-:S13]  /*0160*/  ISETP.GE.AND P0, PT, R3, UR4, PT ;  /* 0x0000000403007c0c */ /* 0x000fda000bf06270 */
[----:B------:R-:W-:Y:S05]  /*0170*/  @P0 BRA `(.L_x_135) ;  /* 0x0000000c00200947 */ /* 0x000fea0003800000 */
[----:B------:R-:W0:Y:S01]  /*0180*/  LDCU UR5, c[0x0][0x3ac] ;  /* 0x00007580ff0577ac */ /* 0x000e220008000800 */
[----:B------:R-:W1:Y:S01]  /*0190*/  LDC.64 R12, c[0x0][0x3a8] ;  /* 0x0000ea00ff0c7b82 */ /* 0x000e620000000a00 */
[----:B------:R-:W-:Y:S01]  /*01a0*/  IMAD.MOV.U32 R4, RZ, RZ, 0x1 ;  /* 0x00000001ff047424 */ /* 0x000fe200078e00ff */
[----:B------:R-:W2:Y:S06]  /*01b0*/  LDCU.64 UR8, c[0x0][0x398] ;  /* 0x00007300ff0877ac */ /* 0x000eac0008000a00 */
[----:B------:R-:W2:Y:S01]  /*01c0*/  LDC.64 R14, c[0x0][0x3b0] ;  /* 0x0000ec00ff0e7b82 */ /* 0x000ea20000000a00 */
[----:B0-----:R-:W1:Y:S01]  /*01d0*/  MUFU.RCP64H R5, UR5 ;  /* 0x0000000500057d08 */ /* 0x001e620008001800 */
[----:B--2---:R-:W-:Y:S01]  /*01e0*/  DMUL R14, R14, UR8 ;  /* 0x000000080e0e7c28 */ /* 0x004fe20008000000 */
[----:B------:R-:W0:Y:S01]  /*01f0*/  LDCU.64 UR8, c[0x0][0x380] ;  /* 0x00007000ff0877ac */ /* 0x000e220008000a00 */
[----:B-1----:R-:W-:-:S08]  /*0200*/  DFMA R6, R4, -R12, 1 ;  /* 0x3ff000000406742b */ /* 0x002fd0000000080c */
[----:B------:R-:W-:Y:S01]  /*0210*/  DFMA R6, R6, R6, R6 ;  /* 0x000000060606722b */ /* 0x000fe20000000006 */
[----:B------:R-:W-:-:S07]  /*0220*/  FSETP.GEU.AND P2, PT, |R15|, 6.5827683646048100446e-37, PT ;  /* 0x036000000f00780b */ /* 0x000fce0003f4e200 */
[----:B------:R-:W-:-:S08]  /*0230*/  DFMA R6, R4, R6, R4 ;  /* 0x000000060406722b */ /* 0x000fd00000000004 */
[----:B------:R-:W-:-:S08]  /*0240*/  DFMA R4, R6, -R12, 1 ;  /* 0x3ff000000604742b */ /* 0x000fd0000000080c */
[----:B------:R-:W-:-:S08]  /*0250*/  DFMA R4, R6, R4, R6 ;  /* 0x000000040604722b */ /* 0x000fd00000000006 */
[----:B------:R-:W-:-:S08]  /*0260*/  DMUL R6, R14, R4 ;  /* 0x000000040e067228 */ /* 0x000fd00000000000 */
[----:B------:R-:W-:-:S08]  /*0270*/  DFMA R12, R6, -R12, R14 ;  /* 0x8000000c060c722b */ /* 0x000fd0000000000e */
[----:B------:R-:W-:Y:S02]  /*0280*/  DFMA R4, R4, R12, R6 ;  /* 0x0000000c0404722b */ /* 0x000fe40000000006 */
[----:B------:R-:W1:Y:S01]  /*0290*/  LDC R12, c[0x0][0x3a8] ;  /* 0x0000ea00ff0c7b82 */ /* 0x000e620000000800 */
[----:B0-----:R-:W-:-:S04]  /*02a0*/  LEA R6, P1, R2, UR8, 0x3 ;  /* 0x0000000802067c11 */ /* 0x001fc8000f8218ff */
[----:B------:R-:W-:-:S03]  /*02b0*/  LEA.HI.X R7, R2, UR9, RZ, 0x3, P1 ;  /* 0x0000000902077c11 */ /* 0x000fc600088f1cff */
[----:B------:R-:W0:Y:S01]  /*02c0*/  LDC R13, c[0x0][0x3ac] ;  /* 0x0000eb00ff0d7b82 */ /* 0x000e220000000800 */
[----:B------:R-:W-:-:S05]  /*02d0*/  FFMA R3, RZ, UR5, R5 ;  /* 0x00000005ff037c23 */ /* 0x000fca0008000005 */
[----:B------:R-:W-:-:S13]  /*02e0*/  FSETP.GT.AND P0, PT, |R3|, 1.469367938527859385e-39, PT ;  /* 0x001000000300780b */ /* 0x000fda0003f04200 */
[----:B------:R-:W-:Y:S05]  /*02f0*/  @P0 BRA P2, `(.L_x_136) ;  /* 0x0000000000100947 */ /* 0x000fea0001000000 */
[----:B------:R-:W-:-:S07]  /*0300*/  MOV R16, 0x320 ;  /* 0x0000032000107802 */ /* 0x000fce0000000f00 */
[----:B01----:R-:W-:Y:S05]  /*0310*/  CALL.REL.NOINC `($__internal_8_$__cuda_sm20_div_rn_f64_full) ;  /* 0x0000000800c87944 */ /* 0x003fea0003c00000 */
[----:B------:R-:W-:Y:S02]  /*0320*/  IMAD.MOV.U32 R4, RZ, RZ, R2 ;  /* 0x000000ffff047224 */ /* 0x000fe400078e0002 */
[----:B------:R-:W-:-:S07]  /*0330*/  IMAD.MOV.U32 R5, RZ, RZ, R3 ;  /* 0x000000ffff057224 */ /* 0x000fce00078e0003 */
.L_x_136:
[----:B------:R-:W2:Y:S01]  /*0340*/  LDCU UR5, c[0x0][0x3ac] ;  /* 0x00007580ff0577ac */ /* 0x000ea20008000800 */
[----:B------:R-:W3:Y:S01]  /*0350*/  LDC.64 R14, c[0x0][0x3a8] ;  /* 0x0000ea00ff0e7b82 */ /* 0x000ee20000000a00 */
[----:B------:R-:W-:Y:S01]  /*0360*/  IMAD.MOV.U32 R2, RZ, RZ, 0x1 ;  /* 0x00000001ff027424 */ /* 0x000fe200078e00ff */
[----:B------:R-:W-:Y:S01]  /*0370*/  FSETP.GEU.AND P1, PT, |R5|, 6.5827683646048100446e-37, PT ;  /* 0x036000000500780b */ /* 0x000fe20003f2e200 */
[----:B------:R-:W-:Y:S01]  /*0380*/  BSSY.RECONVERGENT B0, `(.L_x_137) ;  /* 0x0000011000007945 */ /* 0x000fe20003800200 */
[----:B--2---:R-:W3:Y:S03]  /*0390*/  MUFU.RCP64H R3, UR5 ;  /* 0x0000000500037d08 */ /* 0x004ee60008001800 */
[----:B---3--:R-:W-:-:S08]  /*03a0*/  DFMA R16, R2, -R14, 1 ;  /* 0x3ff000000210742b */ /* 0x008fd0000000080e */
        /* <DEDUP_REMOVED lines=10> */
[----:B------:R-:W-:Y:S01]  /*0450*/  IMAD.MOV.U32 R14, RZ, RZ, R4 ;  /* 0x000000ffff0e7224 */ /* 0x000fe200078e0004 */
[----:B------:R-:W-:Y:S01]  /*0460*/  MOV R16, 0x490 ;  /* 0x0000049000107802 */ /* 0x000fe20000000f00 */
[----:B------:R-:W-:-:S07]  /*0470*/  IMAD.MOV.U32 R15, RZ, RZ, R5 ;  /* 0x000000ffff0f7224 */ /* 0x000fce00078e0005 */
[----:B01----:R-:W-:Y:S05]  /*0480*/  CALL.REL.NOINC `($__internal_8_$__cuda_sm20_div_rn_f64_full) ;  /* 0x00000008006c7944 */ /* 0x003fea0003c00000 */
.L_x_138:
[----:B------:R-:W-:Y:S05]  /*0490*/  BSYNC.RECONVERGENT B0 ;  /* 0x0000000000007941 */ /* 0x000fea0003800200 */
.L_x_137:
[----:B------:R-:W2:Y:S01]  /*04a0*/  LDC R25, c[0x0][0x3a0] ;  /* 0x0000e800ff197b82 */ /* 0x000ea20000000800 */
[----:B------:R-:W-:Y:S01]  /*04b0*/  ISETP.GE.AND P1, PT, R11, RZ, PT ;  /* 0x000000ff0b00720c */ /* 0x000fe20003f26270 */
[C---:B------:R-:W-:Y:S01]  /*04c0*/  VIADD R4, R10.reuse, 0x1 ;  /* 0x000000010a047836 */ /* 0x040fe20000000000 */
[----:B------:R-:W3:Y:S01]  /*04d0*/  LDG.E.64 R18, desc[UR6][R6.64] ;  /* 0x0000000606127981 */ /* 0x000ee2000c1e1b00 */
[C---:B-1----:R-:W-:Y:S01]  /*04e0*/  VIADD R12, R10.reuse, 0xffffffff ;  /* 0xffffffff0a0c7836 */ /* 0x042fe20000000000 */
[C---:B------:R-:W-:Y:S02]  /*04f0*/  ISETP.LT.OR P0, PT, R10.reuse, -0x1, !P1 ;  /* 0xffffffff0a00780c */ /* 0x040fe40004f01670 */
[----:B------:R-:W-:Y:S01]  /*0500*/  ISETP.LT.OR P1, PT, R10, 0x1, !P1 ;  /* 0x000000010a00780c */ /* 0x000fe20004f21670 */
[----:B------:R-:W1:Y:S01]  /*0510*/  LDC.64 R20, c[0x0][0x380] ;  /* 0x0000e000ff147b82 */ /* 0x000e620000000a00 */
[C---:B------:R-:W-:Y:S02]  /*0520*/  ISETP.LT.OR P0, PT, R0.reuse, RZ, P0 ;  /* 0x000000ff0000720c */ /* 0x040fe40000701670 */
[----:B------:R-:W-:-:S02]  /*0530*/  ISETP.LT.OR P1, PT, R0, RZ, P1 ;  /* 0x000000ff0000720c */ /* 0x000fc40000f21670 */
[-C--:B--2---:R-:W-:Y:S01]  /*0540*/  ISETP.GE.OR P0, PT, R4, R25.reuse, P0 ;  /* 0x000000190400720c */ /* 0x084fe20000706670 */
[CC--:B------:R-:W-:Y:S01]  /*0550*/  IMAD R4, R10.reuse, R25.reuse, R25 ;  /* 0x000000190a047224 */ /* 0x0c0fe200078e0219 */
[-C--:B------:R-:W-:Y:S01]  /*0560*/  ISETP.GT.OR P1, PT, R10, R25.reuse, P1 ;  /* 0x000000190a00720c */ /* 0x080fe20000f24670 */
[----:B------:R-:W-:Y:S01]  /*0570*/  VIADD R23, R25, 0xfffffffe ;  /* 0xfffffffe19177836 */ /* 0x000fe20000000000 */
[CC--:B------:R-:W-:Y:S01]  /*0580*/  ISETP.GE.OR P0, PT, R11.reuse, R25.reuse, P0 ;  /* 0x000000190b00720c */ /* 0x0c0fe20000706670 */
[C---:B------:R-:W-:Y:S01]  /*0590*/  IMAD.IADD R4, R11.reuse, 0x1, R4 ;  /* 0x000000010b047824 */ /* 0x040fe200078e0204 */
[-C--:B------:R-:W-:Y:S01]  /*05a0*/  ISETP.GE.OR P1, PT, R11, R25.reuse, P1 ;  /* 0x000000190b00720c */ /* 0x080fe20000f26670 */
[-C--:B------:R-:W-:Y:S01]  /*05b0*/  IMAD R14, R12, R25.reuse, R11 ;  /* 0x000000190c0e7224 */ /* 0x080fe200078e020b */
[-C--:B------:R-:W-:Y:S01]  /*05c0*/  ISETP.GE.OR P4, PT, R0, R25.reuse, P0 ;  /* 0x000000190000720c */ /* 0x080fe20000786670 */
[-C--:B------:R-:W-:Y:S01]  /*05d0*/  IMAD R4, R4, R25.reuse, R0 ;  /* 0x0000001904047224 */ /* 0x080fe200078e0200 */
[----:B------:R-:W-:-:S02]  /*05e0*/  ISETP.GE.OR P2, PT, R0, R25, P1 ;  /* 0x000000190000720c */ /* 0x000fc40000f46670 */
[----:B0-----:R-:W-:Y:S02]  /*05f0*/  CS2R R12, SRZ ;  /* 0x00000000000c7805 */ /* 0x001fe4000001ff00 */
[----:B------:R-:W-:Y:S01]  /*0600*/  ISETP.EQ.OR P0, PT, R10, R23, P4 ;  /* 0x000000170a00720c */ /* 0x000fe20002702670 */
[----:B------:R-:W-:Y:S01]  /*0610*/  IMAD R5, R4, 0x3, RZ ;  /* 0x0000000304057824 */ /* 0x000fe200078e02ff */
[-C--:B------:R-:W-:Y:S01]  /*0620*/  ISETP.EQ.OR P1, PT, R10, R25.reuse, P2 ;  /* 0x000000190a00720c */ /* 0x080fe20001722670 */
[----:B------:R-:W-:Y:S02]  /*0630*/  IMAD R14, R14, R25, R0 ;  /* 0x000000190e0e7224 */ /* 0x000fe400078e0200 */
[----:B-1----:R-:W-:Y:S01]  /*0640*/  IMAD.WIDE R4, R5, 0x8, R20 ;  /* 0x0000000805047825 */ /* 0x002fe200078e0214 */
[----:B------:R-:W-:-:S03]  /*0650*/  CS2R R16, SRZ ;  /* 0x0000000000107805 */ /* 0x000fc6000001ff00 */
[----:B------:R-:W-:-:S04]  /*0660*/  IMAD R15, R14, 0x3, RZ ;  /* 0x000000030e0f7824 */ /* 0x000fc800078e02ff */
[----:B------:R-:W3:Y:S01]  /*0670*/  @!P0 LDG.E.64 R12, desc[UR6][R4.64] ;  /* 0x00000006040c8981 */ /* 0x000ee2000c1e1b00 */
[----:B------:R-:W-:-:S05]  /*0680*/  IMAD.WIDE R14, R15, 0x8, R20 ;  /* 0x000000080f0e7825 */ /* 0x000fca00078e0214 */
[----:B------:R-:W2:Y:S01]  /*0690*/  @!P1 LDG.E.64 R16, desc[UR6][R14.64] ;  /* 0x000000060e109981 */ /* 0x000ea2000c1e1b00 */
[----:B------:R-:W-:-:S04]  /*06a0*/  ISETP.GE.AND P0, PT, R11, -0x1, PT ;  /* 0xffffffff0b00780c */ /* 0x000fc80003f06270 */
[----:B------:R-:W-:Y:S01]  /*06b0*/  ISETP.LT.OR P0, PT, R10, RZ, !P0 ;  /* 0x000000ff0a00720c */ /* 0x000fe20004701670 */
[----:B------:R-:W-:-:S03]  /*06c0*/  VIADD R22, R11, 0x1 ;  /* 0x000000010b167836 */ /* 0x000fc60000000000 */
[----:B------:R-:W-:-:S04]  /*06d0*/  ISETP.LT.OR P0, PT, R0, RZ, P0 ;  /* 0x000000ff0000720c */ /* 0x000fc80000701670 */
[----:B------:R-:W-:-:S04]  /*06e0*/  ISETP.GE.OR P0, PT, R10, R25, P0 ;  /* 0x000000190a00720c */ /* 0x000fc80000706670 */
[-C--:B------:R-:W-:Y:S01]  /*06f0*/  ISETP.GE.OR P0, PT, R22, R25.reuse, P0 ;  /* 0x000000191600720c */ /* 0x080fe20000706670 */
[----:B------:R-:W-:-:S03]  /*0700*/  IMAD R22, R10, R25, R22 ;  /* 0x000000190a167224 */ /* 0x000fc600078e0216 */
[-C--:B------:R-:W-:Y:S01]  /*0710*/  ISETP.GE.OR P3, PT, R0, R25.reuse, P0 ;  /* 0x000000190000720c */ /* 0x080fe20000766670 */
[----:B------:R-:W-:-:S03]  /*0720*/  IMAD R22, R22, R25, R0 ;  /* 0x0000001916167224 */ /* 0x000fc600078e0200 */
[----:B------:R-:W-:Y:S01]  /*0730*/  ISETP.EQ.OR P0, PT, R10, UR4, P3 ;  /* 0x000000040a007c0c */ /* 0x000fe20009f02670 */
[----:B------:R-:W-:Y:S01]  /*0740*/  IMAD R29, R22, 0x3, RZ ;  /* 0x00000003161d7824 */ /* 0x000fe200078e02ff */
[----:B------:R-:W-:Y:S01]  /*0750*/  CS2R R26, SRZ ;  /* 0x00000000001a7805 */ /* 0x000fe2000001ff00 */
[----:B---3--:R-:W-:-:S08]  /*0760*/  DFMA R12, R18, -6, R12 ;  /* 0xc0180000120c782b */ /* 0x008fd0000000000c */
[----:B--2---:R-:W-:Y:S01]  /*0770*/  DADD R12, R12, R16 ;  /* 0x000000000c0c7229 */ /* 0x004fe20000000010 */
[----:B------:R-:W-:-:S05]  /*0780*/  IMAD.WIDE R16, R29, 0x8, R20 ;  /* 0x000000081d107825 */ /* 0x000fca00078e0214 */
[----:B------:R-:W2:Y:S01]  /*0790*/  @!P0 LDG.E.64 R26, desc[UR6][R16.64] ;  /* 0x00000006101a8981 */ /* 0x000ea2000c1e1b00 */
[----:B------:R-:W-:-:S04]  /*07a0*/  ISETP.GE.AND P0, PT, R11, 0x1, PT ;  /* 0x000000010b00780c */ /* 0x000fc80003f06270 */
[----:B------:R-:W-:-:S04]  /*07b0*/  ISETP.LT.OR P0, PT, R10, RZ, !P0 ;  /* 0x000000ff0a00720c */ /* 0x000fc80004701670 */
[----:B------:R-:W-:-:S04]  /*07c0*/  ISETP.LT.OR P0, PT, R0, RZ, P0 ;  /* 0x000000ff0000720c */ /* 0x000fc80000701670 */
[CC--:B------:R-:W-:Y:S01]  /*07d0*/  ISETP.GE.OR P0, PT, R10.reuse, R25.reuse, P0 ;  /* 0x000000190a00720c */ /* 0x0c0fe20000706670 */
[----:B------:R-:W-:-:S03]  /*07e0*/  IMAD R24, R10, R25, R11 ;  /* 0x000000190a187224 */ /* 0x000fc600078e020b */
[----:B------:R-:W-:-:S04]  /*07f0*/  ISETP.GT.OR P0, PT, R11, R25, P0 ;  /* 0x000000190b00720c */ /* 0x000fc80000704670 */
[----:B------:R-:W-:-:S04]  /*0800*/  ISETP.GE.OR P0, PT, R0, R25, P0 ;  /* 0x000000190000720c */ /* 0x000fc80000706670 */
[----:B------:R-:W-:Y:S02]  /*0810*/  ISETP.EQ.OR P1, PT, R10, UR4, P0 ;  /* 0x000000040a007c0c */ /* 0x000fe40008722670 */
[----:B------:R-:W-:Y:S01]  /*0820*/  CS2R R28, SRZ ;  /* 0x00000000001c7805 */ /* 0x000fe2000001ff00 */
[----:B--2---:R-:W-:Y:S01]  /*0830*/  DADD R26, R12, R26 ;  /* 0x000000000c1a7229 */ /* 0x004fe2000000001a */
[----:B------:R-:W-:-:S04]  /*0840*/  VIADD R12, R24, 0xffffffff ;  /* 0xffffffff180c7836 */ /* 0x000fc80000000000 */
[----:B------:R-:W-:-:S04]  /*0850*/  IMAD R12, R12, R25, R0 ;  /* 0x000000190c0c7224 */ /* 0x000fc800078e0200 */
[----:B------:R-:W-:-:S04]  /*0860*/  IMAD R13, R12, 0x3, RZ ;  /* 0x000000030c0d7824 */ /* 0x000fc800078e02ff */
[----:B------:R-:W-:-:S05]  /*0870*/  IMAD.WIDE R12, R13, 0x8, R20 ;  /* 0x000000080d0c7825 */ /* 0x000fca00078e0214 */
[----:B------:R-:W2:Y:S01]  /*0880*/  @!P1 LDG.E.64 R28, desc[UR6][R12.64] ;  /* 0x000000060c1c9981 */ /* 0x000ea2000c1e1b00 */
[----:B------:R-:W-:Y:S02]  /*0890*/  ISETP.GE.AND P1, PT, R0, -0x1, PT ;  /* 0xffffffff0000780c */ /* 0x000fe40003f26270 */
[----:B------:R-:W-:-:S04]  /*08a0*/  LOP3.LUT R31, R10, R11, RZ, 0xfc, !PT ;  /* 0x0000000b0a1f7212 */ /* 0x000fc800078efcff */
[----:B------:R-:W-:-:S04]  /*08b0*/  ISETP.LT.OR P1, PT, R31, RZ, !P1 ;  /* 0x000000ff1f00720c */ /* 0x000fc80004f21670 */
[----:B------:R-:W-:Y:S01]  /*08c0*/  ISETP.GE.OR P1, PT, R10, R25, P1 ;  /* 0x000000190a00720c */ /* 0x000fe20000f26670 */
[----:B------:R-:W-:-:S03]  /*08d0*/  VIADD R22, R0, 0x1 ;  /* 0x0000000100167836 */ /* 0x000fc60000000000 */
[-C--:B------:R-:W-:Y:S01]  /*08e0*/  ISETP.GE.OR P5, PT, R11, R25.reuse, P1 ;  /* 0x000000190b00720c */ /* 0x080fe20000fa6670 */
[----:B------:R-:W-:-:S03]  /*08f0*/  IMAD R24, R24, R25, R22 ;  /* 0x0000001918187224 */ /* 0x000fc600078e0216 */
[----:B------:R-:W-:Y:S02]  /*0900*/  P2R R30, PR, RZ, 0x20 ;  /* 0x00000020ff1e7803 */ /* 0x000fe40000000000 */
[----:B------:R-:W-:-:S04]  /*0910*/  ISETP.GE.OR P5, PT, R22, R25, P5 ;  /* 0x000000191600720c */ /* 0x000fc80002fa6670 */
[----:B------:R-:W-:Y:S01]  /*0920*/  ISETP.EQ.OR P1, PT, R10, UR4, P5 ;  /* 0x000000040a007c0c */ /* 0x000fe2000af22670 */
[----:B--2---:R-:W-:Y:S01]  /*0930*/  DADD R26, R26, R28 ;  /* 0x000000001a1a7229 */ /* 0x004fe2000000001c */
[----:B------:R-:W-:-:S04]  /*0940*/  IMAD R29, R24, 0x3, RZ ;  /* 0x00000003181d7824 */ /* 0x000fc800078e02ff */
[----:B------:R-:W-:Y:S01]  /*0950*/  IMAD.WIDE R20, R29, 0x8, R20 ;  /* 0x000000081d147825 */ /* 0x000fe200078e0214 */
[----:B------:R-:W-:-:S06]  /*0960*/  CS2R R28, SRZ ;  /* 0x00000000001c7805 */ /* 0x000fcc000001ff00 */
[----:B------:R-:W2:Y:S01]  /*0970*/  @!P1 LDG.E.64 R28, desc[UR6][R20.64] ;  /* 0x00000006141c9981 */ /* 0x000ea2000c1e1b00 */
[----:B------:R-:W-:-:S04]  /*0980*/  ISETP.GE.AND P1, PT, R0, 0x1, PT ;  /* 0x000000010000780c */ /* 0x000fc80003f26270 */
[----:B------:R-:W-:-:S04]  /*0990*/  ISETP.LT.OR P1, PT, R31, RZ, !P1 ;  /* 0x000000ff1f00720c */ /* 0x000fc80004f21670 */
[----:B------:R-:W-:-:S04]  /*09a0*/  ISETP.GE.OR P1, PT, R10, R25, P1 ;  /* 0x000000190a00720c */ /* 0x000fc80000f26670 */
[-C--:B------:R-:W-:Y:S02]  /*09b0*/  ISETP.GE.OR P1, PT, R11, R25.reuse, P1 ;  /* 0x000000190b00720c */ /* 0x080fe40000f26670 */
[----:B------:R-:W-:Y:S02]  /*09c0*/  P2R R24, PR, RZ, 0x20 ;  /* 0x00000020ff187803 */ /* 0x000fe40000000000 */
[----:B------:R-:W-:-:S04]  /*09d0*/  ISETP.GT.OR P5, PT, R0, R25, P1 ;  /* 0x000000190000720c */ /* 0x000fc80000fa4670 */
[----:B------:R-:W-:Y:S01]  /*09e0*/  ISETP.EQ.OR P6, PT, R10, UR4, P5 ;  /* 0x000000040a007c0c */ /* 0x000fe2000afc2670 */
[----:B--2---:R-:W-:Y:S01]  /*09f0*/  DADD R26, R26, R28 ;  /* 0x000000001a1a7229 */ /* 0x004fe2000000001c */
[----:B------:R-:W-:-:S11]  /*0a00*/  CS2R R28, SRZ ;  /* 0x00000000001c7805 */ /* 0x000fd6000001ff00 */
[----:B------:R-:W2:Y:S01]  /*0a10*/  @!P6 LDG.E.64 R28, desc[UR6][R20.64+-0x30] ;  /* 0xffffd006141ce981 */ /* 0x000ea2000c1e1b00 */
[----:B------:R-:W-:Y:S02]  /*0a20*/  ISETP.EQ.OR P6, PT, R11, UR4, P4 ;  /* 0x000000040b007c0c */ /* 0x000fe4000a7c2670 */
[----:B------:R-:W-:Y:S01]  /*0a30*/  CS2R R32, SRZ ;  /* 0x0000000000207805 */ /* 0x000fe2000001ff00 */
[----:B--2---:R-:W-:-:S08]  /*0a40*/  DADD R26, R26, R28 ;  /* 0x000000001a1a7229 */ /* 0x004fd0000000001c */
[----:B------:R-:W-:-:S07]  /*0a50*/  DFMA R28, R26, R2, R18 ;  /* 0x000000021a1c722b */ /* 0x000fce0000000012 */
[----:B------:R0:W-:Y:S04]  /*0a60*/  STG.E.64 desc[UR6][R8.64], R28 ;  /* 0x0000001c08007986 */ /* 0x0001e8000c101b06 */
[----:B------:R-:W2:Y:S01]  /*0a70*/  @!P6 LDG.E.64 R32, desc[UR6][R4.64+0x8] ;  /* 0x000008060420e981 */ /* 0x000ea2000c1e1b00 */
[C---:B------:R-:W-:Y:S02]  /*0a80*/  ISETP.EQ.OR P6, PT, R11.reuse, UR4, P2 ;  /* 0x000000040b007c0c */ /* 0x040fe400097c2670 */
[----:B------:R-:W-:Y:S01]  /*0a90*/  CS2R R26, SRZ ;  /* 0x00000000001a7805 */ /* 0x000fe2000001ff00 */
[----:B------:R-:W2:Y:S10]  /*0aa0*/  LDG.E.64 R18, desc[UR6][R6.64+0x8] ;  /* 0x0000080606127981 */ /* 0x000eb4000c1e1b00 */
[----:B------:R-:W3:Y:S01]  /*0ab0*/  @!P6 LDG.E.64 R26, desc[UR6][R14.64+0x8] ;  /* 0x000008060e1ae981 */ /* 0x000ee2000c1e1b00 */
[----:B------:R-:W-:Y:S01]  /*0ac0*/  ISETP.EQ.OR P6, PT, R11, R23, P3 ;  /* 0x000000170b00720c */ /* 0x000fe20001fc2670 */
[----:B--2---:R-:W-:-:S08]  /*0ad0*/  DFMA R32, R18, -6, R32 ;  /* 0xc01800001220782b */ /* 0x004fd00000000020 */
[----:B---3--:R-:W-:Y:S01]  /*0ae0*/  DADD R32, R32, R26 ;  /* 0x0000000020207229 */ /* 0x008fe2000000001a */
[----:B------:R-:W-:-:S06]  /*0af0*/  CS2R R26, SRZ ;  /* 0x00000000001a7805 */ /* 0x000fcc000001ff00 */
[----:B------:R-:W2:Y:S01]  /*0b00*/  @!P6 LDG.E.64 R26, desc[UR6][R16.64+0x8] ;  /* 0x00000806101ae981 */ /* 0x000ea2000c1e1b00 */
[----:B------:R-:W-:Y:S01]  /*0b10*/  ISETP.EQ.OR P6, PT, R11, R25, P0 ;  /* 0x000000190b00720c */ /* 0x000fe200007c2670 */
[----:B--2---:R-:W-:Y:S01]  /*0b20*/  DADD R32, R32, R26 ;  /* 0x0000000020207229 */ /* 0x004fe2000000001a */
[----:B------:R-:W-:-:S11]  /*0b30*/  CS2R R26, SRZ ;  /* 0x00000000001a7805 */ /* 0x000fd6000001ff00 */
[----:B------:R-:W2:Y:S01]  /*0b40*/  @!P6 LDG.E.64 R26, desc[UR6][R12.64+0x8] ;  /* 0x000008060c1ae981 */ /* 0x000ea2000c1e1b00 */
[----:B------:R-:W-:-:S04]  /*0b50*/  ISETP.NE.AND P6, PT, R24, RZ, PT ;  /* 0x000000ff1800720c */ /* 0x000fc80003fc5270 */
[C---:B------:R-:W-:Y:S02]  /*0b60*/  ISETP.EQ.OR P6, PT, R11.reuse, UR4, P6 ;  /* 0x000000040b007c0c */ /* 0x040fe4000b7c2670 */
[----:B------:R-:W-:Y:S02]  /*0b70*/  ISETP.EQ.OR P5, PT, R11, UR4, P5 ;  /* 0x000000040b007c0c */ /* 0x000fe4000afa2670 */
[----:B------:R-:W-:-:S11]  /*0b80*/  CS2R R10, SRZ ;  /* 0x00000000000a7805 */ /* 0x000fd6000001ff00 */
[----:B------:R-:W3:Y:S01]  /*0b90*/  @!P5 LDG.E.64 R10, desc[UR6][R20.64+-0x28] ;  /* 0xffffd806140ad981 */ /* 0x000ee2000c1e1b00 */
[----:B--2---:R-:W-:Y:S01]  /*0ba0*/  DADD R32, R32, R26 ;  /* 0x0000000020207229 */ /* 0x004fe2000000001a */
[----:B------:R-:W-:-:S06]  /*0bb0*/  CS2R R26, SRZ ;  /* 0x00000000001a7805 */ /* 0x000fcc000001ff00 */
[----:B------:R-:W2:Y:S01]  /*0bc0*/  @!P6 LDG.E.64 R26, desc[UR6][R20.64+0x8] ;  /* 0x00000806141ae981 */ /* 0x000ea2000c1e1b00 */
[C---:B------:R-:W-:Y:S02]  /*0bd0*/  ISETP.EQ.OR P4, PT, R0.reuse, UR4, P4 ;  /* 0x0000000400007c0c */ /* 0x040fe4000a782670 */
[C---:B------:R-:W-:Y:S02]  /*0be0*/  ISETP.EQ.OR P2, PT, R0.reuse, UR4, P2 ;  /* 0x0000000400007c0c */ /* 0x040fe40009742670 */
[C---:B------:R-:W-:Y:S02]  /*0bf0*/  ISETP.EQ.OR P3, PT, R0.reuse, UR4, P3 ;  /* 0x0000000400007c0c */ /* 0x040fe40009f62670 */
[----:B0-----:R-:W-:Y:S02]  /*0c00*/  CS2R R28, SRZ ;  /* 0x00000000001c7805 */ /* 0x001fe4000001ff00 */
[----:B------:R-:W-:Y:S02]  /*0c10*/  ISETP.EQ.OR P0, PT, R0, UR4, P0 ;  /* 0x0000000400007c0c */ /* 0x000fe40008702670 */
[----:B------:R-:W-:-:S02]  /*0c20*/  ISETP.NE.AND P6, PT, R30, RZ, PT ;  /* 0x000000ff1e00720c */ /* 0x000fc40003fc5270 */
[----:B------:R-:W-:Y:S01]  /*0c30*/  ISETP.GE.OR P1, PT, R0, R25, P1 ;  /* 0x000000190000720c */ /* 0x000fe20000f26670 */
[----:B--2---:R-:W-:-:S08]  /*0c40*/  DADD R26, R32, R26 ;  /* 0x00000000201a7229 */ /* 0x004fd0000000001a */
[----:B---3--:R-:W-:-:S08]  /*0c50*/  DADD R10, R26, R10 ;  /* 0x000000001a0a7229 */ /* 0x008fd0000000000a */
[----:B------:R-:W-:Y:S01]  /*0c60*/  DFMA R18, R10, R2, R18 ;  /* 0x000000020a12722b */ /* 0x000fe20000000012 */
[----:B------:R-:W-:Y:S02]  /*0c70*/  CS2R R10, SRZ ;  /* 0x00000000000a7805 */ /* 0x000fe4000001ff00 */
[----:B------:R-:W-:-:S04]  /*0c80*/  CS2R R26, SRZ ;  /* 0x00000000001a7805 */ /* 0x000fc8000001ff00 */
[----:B------:R0:W-:Y:S04]  /*0c90*/  STG.E.64 desc[UR6][R8.64+0x8], R18 ;  /* 0x0000081208007986 */ /* 0x0001e8000c101b06 */
[----:B------:R1:W2:Y:S04]  /*0ca0*/  @!P4 LDG.E.64 R10, desc[UR6][R4.64+0x10] ;  /* 0x00001006040ac981 */ /* 0x0002a8000c1e1b00 */
[----:B------:R-:W2:Y:S04]  /*0cb0*/  LDG.E.64 R6, desc[UR6][R6.64+0x10] ;  /* 0x0000100606067981 */ /* 0x000ea8000c1e1b00 */
[----:B------:R3:W4:Y:S01]  /*0cc0*/  @!P2 LDG.E.64 R26, desc[UR6][R14.64+0x10] ;  /* 0x000010060e1aa981 */ /* 0x000722000c1e1b00 */
[----:B------:R-:W-:-:S02]  /*0cd0*/  ISETP.GE.AND P2, PT, R22, R25, PT ;  /* 0x000000191600720c */ /* 0x000fc40003f46270 */
[----:B0-----:R-:W-:Y:S01]  /*0ce0*/  CS2R R18, SRZ ;  /* 0x0000000000127805 */ /* 0x001fe2000001ff00 */
[----:B------:R-:W5:Y:S01]  /*0cf0*/  @!P3 LDG.E.64 R28, desc[UR6][R16.64+0x10] ;  /* 0x00001006101cb981 */ /* 0x000f62000c1e1b00 */
[----:B------:R-:W-:Y:S02]  /*0d00*/  ISETP.EQ.OR P2, PT, R0, R23, P2 ;  /* 0x000000170000720c */ /* 0x000fe40001742670 */
[----:B-1----:R-:W-:Y:S02]  /*0d10*/  CS2R R4, SRZ ;  /* 0x0000000000047805 */ /* 0x002fe4000001ff00 */
[----:B------:R-:W5:Y:S01]  /*0d20*/  @!P0 LDG.E.64 R18, desc[UR6][R12.64+0x10] ;  /* 0x000010060c128981 */ /* 0x000f62000c1e1b00 */
[----:B------:R-:W-:Y:S02]  /*0d30*/  PLOP3.LUT P2, PT, P6, P2, PT, 0xf8, 0x8f ;  /* 0x00000000008f781c */ /* 0x000fe40003745f70 */
[----:B---3--:R-:W-:-:S06]  /*0d40*/  CS2R R14, SRZ ;  /* 0x00000000000e7805 */ /* 0x008fcc000001ff00 */
[----:B------:R-:W3:Y:S05]  /*0d50*/  @!P1 LDG.E.64 R14, desc[UR6][R20.64+-0x20] ;  /* 0xffffe006140e9981 */ /* 0x000eea000c1e1b00 */
[----:B------:R-:W3:Y:S01]  /*0d60*/  @!P2 LDG.E.64 R4, desc[UR6][R20.64+0x10] ;  /* 0x000010061404a981 */ /* 0x000ee2000c1e1b00 */
[----:B--2---:R-:W-:-:S08]  /*0d70*/  DFMA R10, R6, -6, R10 ;  /* 0xc0180000060a782b */ /* 0x004fd0000000000a */
[----:B----4-:R-:W-:-:S08]  /*0d80*/  DADD R10, R10, R26 ;  /* 0x000000000a0a7229 */ /* 0x010fd0000000001a */
[----:B-----5:R-:W-:-:S08]  /*0d90*/  DADD R10, R10, R28 ;  /* 0x000000000a0a7229 */ /* 0x020fd0000000001c */
[----:B------:R-:W-:-:S08]  /*0da0*/  DADD R10, R10, R18 ;  /* 0x000000000a0a7229 */ /* 0x000fd00000000012 */
[----:B---3--:R-:W-:-:S08]  /*0db0*/  DADD R4, R10, R4 ;  /* 0x000000000a047229 */ /* 0x008fd00000000004 */
[----:B------:R-:W-:-:S08]  /*0dc0*/  DADD R14, R4, R14 ;  /* 0x00000000040e7229 */ /* 0x000fd0000000000e */
[----:B------:R-:W-:-:S07]  /*0dd0*/  DFMA R14, R14, R2, R6 ;  /* 0x000000020e0e722b */ /* 0x000fce0000000006 */
[----:B------:R-:W-:Y:S01]  /*0de0*/  STG.E.64 desc[UR6][R8.64+0x10], R14 ;  /* 0x0000100e08007986 */ /* 0x000fe2000c101b06 */
[----:B------:R-:W-:Y:S05]  /*0df0*/  EXIT ;  /* 0x000000000000794d */ /* 0x000fea0003800000 */
.L_x_135:
[----:B------:R-:W-:Y:S04]  /*0e00*/  STG.E.64 desc[UR6][R8.64], RZ ;  /* 0x000000ff08007986 */ /* 0x000fe8000c101b06 */
[----:B------:R-:W-:Y:S04]  /*0e10*/  STG.E.64 desc[UR6][R8.64+0x8], RZ ;  /* 0x000008ff08007986 */ /* 0x000fe8000c101b06 */
[----:B------:R-:W-:Y:S01]  /*0e20*/  STG.E.64 desc[UR6][R8.64+0x10], RZ ;  /* 0x000010ff08007986 */ /* 0x000fe2000c101b06 */
[----:B------:R-:W-:Y:S05]  /*0e30*/  EXIT ;  /* 0x000000000000794d */ /* 0x000fea0003800000 */
        .weak           $__internal_8_$__cuda_sm20_div_rn_f64_full
        .type           $__internal_8_$__cuda_sm20_div_rn_f64_full,@function
        .size           $__internal_8_$__cuda_sm20_div_rn_f64_full,(.L_x_200 - $__internal_8_$__cuda_sm20_div_rn_f64_full)
$__internal_8_$__cuda_sm20_div_rn_f64_full:
        /* <DEDUP_REMOVED lines=8> */
[----:B------:R-:W-:-:S03]  /*0ec0*/  LOP3.LUT R20, R13, 0x7ff00000, RZ, 0xc0, !PT ;  /* 0x7ff000000d147812 */ /* 0x000fc600078ec0ff */
[----:B------:R-:W-:Y:S01]  /*0ed0*/  @!P0 DMUL R4, R12, 8.98846567431157953865e+307 ;  /* 0x7fe000000c048828 */ /* 0x000fe20000000000 */
[----:B------:R-:W-:Y:S01]  /*0ee0*/  ISETP.GE.U32.AND P1, PT, R17, R20, PT ;  /* 0x000000141100720c */ /* 0x000fe20003f26070 */
[----:B------:R-:W-:Y:S02]  /*0ef0*/  IMAD.MOV.U32 R21, RZ, RZ, R17 ;  /* 0x000000ffff157224 */ /* 0x000fe400078e0011 */
[----:B------:R-:W-:Y:S01]  /*0f00*/  @!P2 LOP3.LUT R18, R13, 0x7ff00000, RZ, 0xc0, !PT ;  /* 0x7ff000000d12a812 */ /* 0x000fe200078ec0ff */
[----:B------:R-:W-:Y:S01]  /*0f10*/  @!P2 IMAD.MOV.U32 R26, RZ, RZ, RZ ;  /* 0x000000ffff1aa224 */ /* 0x000fe200078e00ff */
[----:B------:R-:W0:Y:S02]  /*0f20*/  MUFU.RCP64H R23, R5 ;  /* 0x0000000500177308 */ /* 0x000e240000001800 */
[----:B------:R-:W-:Y:S01]  /*0f30*/  @!P2 ISETP.GE.U32.AND P3, PT, R17, R18, PT ;  /* 0x000000121100a20c */ /* 0x000fe20003f66070 */
[----:B------:R-:W-:Y:S01]  /*0f40*/  IMAD.MOV.U32 R18, RZ, RZ, 0x1ca00000 ;  /* 0x1ca00000ff127424 */ /* 0x000fe200078e00ff */
[----:B------:R-:W-:-:S04]  /*0f50*/  @!P0 LOP3.LUT R20, R5, 0x7ff00000, RZ, 0xc0, !PT ;  /* 0x7ff0000005148812 */ /* 0x000fc800078ec0ff */
[----:B------:R-:W-:-:S04]  /*0f60*/  @!P2 SEL R19, R18, 0x63400000, !P3 ;  /* 0x634000001213a807 */ /* 0x000fc80005800000 */
[----:B------:R-:W-:-:S04]  /*0f70*/  @!P2 LOP3.LUT R19, R19, 0x80000000, R15, 0xf8, !PT ;  /* 0x800000001313a812 */ /* 0x000fc800078ef80f */
[----:B------:R-:W-:Y:S01]  /*0f80*/  @!P2 LOP3.LUT R27, R19, 0x100000, RZ, 0xfc, !PT ;  /* 0x00100000131ba812 */ /* 0x000fe200078efcff */
        /* <DEDUP_REMOVED lines=10> */
[----:B------:R-:W-:Y:S02]  /*1030*/  DMUL R24, R22, R2 ;  /* 0x0000000216187228 */ /* 0x000fe40000000000 */
[----:B------:R-:W-:-:S05]  /*1040*/  VIADD R19, R21, 0xffffffff ;  /* 0xffffffff15137836 */ /* 0x000fca0000000000 */
[----:B------:R-:W-:Y:S01]  /*1050*/  ISETP.GT.U32.AND P0, PT, R19, 0x7feffffe, PT ;  /* 0x7feffffe1300780c */ /* 0x000fe20003f04070 */
[----:B------:R-:W-:Y:S01]  /*1060*/  VIADD R19, R20, 0xffffffff ;  /* 0xffffffff14137836 */ /* 0x000fe20000000000 */
[----:B------:R-:W-:-:S04]  /*1070*/  DFMA R26, R24, -R4, R2 ;  /* 0x80000004181a722b */ /* 0x000fc80000000002 */
[----:B------:R-:W-:-:S04]  /*1080*/  ISETP.GT.U32.OR P0, PT, R19, 0x7feffffe, P0 ;  /* 0x7feffffe1300780c */ /* 0x000fc80000704470 */
[----:B------:R-:W-:-:S09]  /*1090*/  DFMA R22, R22, R26, R24 ;  /* 0x0000001a1616722b */ /* 0x000fd20000000018 */
        /* <DEDUP_REMOVED lines=28> */
.L_x_140:
        /* <DEDUP_REMOVED lines=16> */
.L_x_143:
[----:B------:R-:W-:Y:S01]  /*1360*/  LOP3.LUT R19, R13, 0x80000, RZ, 0xfc, !PT ;  /* 0x000800000d137812 */ /* 0x000fe200078efcff */
[----:B------:R-:W-:Y:S01]  /*1370*/  IMAD.MOV.U32 R18, RZ, RZ, R12 ;  /* 0x000000ffff127224 */ /* 0x000fe200078e000c */
[----:B------:R-:W-:Y:S06]  /*1380*/  BRA `(.L_x_141) ;  /* 0x0000000000087947 */ /* 0x000fec0003800000 */
.L_x_142:
[----:B------:R-:W-:Y:S01]  /*1390*/  LOP3.LUT R19, R15, 0x80000, RZ, 0xfc, !PT ;  /* 0x000800000f137812 */ /* 0x000fe200078efcff */
[----:B------:R-:W-:-:S07]  /*13a0*/  IMAD.MOV.U32 R18, RZ, RZ, R14 ;  /* 0x000000ffff127224 */ /* 0x000fce00078e000e */
.L_x_141:
[----:B------:R-:W-:Y:S05]  /*13b0*/  BSYNC.RECONVERGENT B1 ;  /* 0x0000000000017941 */ /* 0x000fea0003800200 */
.L_x_139:
[----:B------:R-:W-:Y:S02]  /*13c0*/  IMAD.MOV.U32 R17, RZ, RZ, 0x0 ;  /* 0x00000000ff117424 */ /* 0x000fe400078e00ff */
[----:B------:R-:W-:Y:S02]  /*13d0*/  IMAD.MOV.U32 R2, RZ, RZ, R18 ;  /* 0x000000ffff027224 */ /* 0x000fe400078e0012 */
[----:B------:R-:W-:Y:S01]  /*13e0*/  IMAD.MOV.U32 R3, RZ, RZ, R19 ;  /* 0x000000ffff037224 */ /* 0x000fe200078e0013 */
[----:B------:R-:W-:Y:S06]  /*13f0*/  RET.REL.NODEC R16 `(_Z15viscosityKernelPdPiS_didd) ;  /* 0xffffffec10007950 */ /* 0x000fec0003c3ffff */
.L_x_144:
        /* <DEDUP_REMOVED lines=16> */
.L_x_200:


//--------------------- .text._Z12advectKernelPdPiS_idd --------------------------
	.section	.text._Z12advectKernelPdPiS_idd,"ax",@progbits
	.align	128
        .global         _Z12advectKernelPdPiS_idd
        .type           _Z12advectKernelPdPiS_idd,@function
        .size           _Z12advectKernelPdPiS_idd,(.L_x_201 - _Z12advectKernelPdPiS_idd)
        .other          _Z12advectKernelPdPiS_idd,@"STO_CUDA_ENTRY STV_DEFAULT"
_Z12advectKernelPdPiS_idd:
.text._Z12advectKernelPdPiS_idd:
        /* <DEDUP_REMOVED lines=15> */
[----:B------:R-:W-:Y:S02]  /*00f0*/  CS2R R12, SRZ ;  /* 0x00000000000c7805 */ /* 0x000fe4000001ff00 */
[----:B------:R-:W-:Y:S01]  /*0100*/  CS2R R14, SRZ ;  /* 0x00000000000e7805 */ /* 0x000fe2000001ff00 */
[----:B------:R-:W2:Y:S01]  /*0110*/  LDCU UR5, c[0x0][0x3a4] ;  /* 0x00007480ff0577ac */ /* 0x000ea20008000800 */
[----:B0-----:R-:W-:-:S05]  /*0120*/  IMAD.WIDE.U32 R4, R9, 0x4, R4 ;  /* 0x0000000409047825 */ /* 0x001fca00078e0004 */
[----:B-1----:R-:W3:Y:S04]  /*0130*/  LDG.E R3, desc[UR6][R4.64+0x4] ;  /* 0x0000040604037981 */ /* 0x002ee8000c1e1900 */
[----:B------:R-:W4:Y:S04]  /*0140*/  LDG.E R2, desc[UR6][R4.64] ;  /* 0x0000000604027981 */ /* 0x000f28000c1e1900 */
[----:B------:R-:W2:Y:S01]  /*0150*/  LDG.E R0, desc[UR6][R4.64+0x8] ;  /* 0x0000080604007981 */ /* 0x000ea2000c1e1900 */
[----:B------:R-:W-:Y:S01]  /*0160*/  IMAD.SHL.U32 R8, R9, 0x8, RZ ;  /* 0x0000000809087824 */ /* 0x000fe200078e00ff */
[----:B------:R-:W-:-:S02]  /*0170*/  SHF.R.U32.HI R9, RZ, 0x1d, R9 ;  /* 0x0000001dff097819 */ /* 0x000fc40000011609 */
[C---:B---3--:R-:W-:Y:S01]  /*0180*/  ISETP.GE.AND P0, PT, R3.reuse, 0x1, PT ;  /* 0x000000010300780c */ /* 0x048fe20003f06270 */
[C---:B------:R-:W-:Y:S01]  /*0190*/  VIADD R11, R3.reuse, 0x1 ;  /* 0x00000001030b7836 */ /* 0x040fe20000000000 */
[----:B------:R-:W-:Y:S02]  /*01a0*/  ISETP.GE.AND P1, PT, R3, -0x1, PT ;  /* 0xffffffff0300780c */ /* 0x000fe40003f26270 */
[C---:B----4-:R-:W-:Y:S02]  /*01b0*/  ISETP.LT.OR P0, PT, R2.reuse, RZ, !P0 ;  /* 0x000000ff0200720c */ /* 0x050fe40004701670 */
[----:B------:R-:W-:Y:S02]  /*01c0*/  ISETP.LT.OR P1, PT, R2, RZ, !P1 ;  /* 0x000000ff0200720c */ /* 0x000fe40004f21670 */
[C---:B--2---:R-:W-:Y:S02]  /*01d0*/  ISETP.LT.OR P0, PT, R0.reuse, RZ, P0 ;  /* 0x000000ff0000720c */ /* 0x044fe40000701670 */
[----:B------:R-:W-:-:S02]  /*01e0*/  ISETP.LT.OR P1, PT, R0, RZ, P1 ;  /* 0x000000ff0000720c */ /* 0x000fc40000f21670 */
[C---:B------:R-:W-:Y:S02]  /*01f0*/  ISETP.GE.OR P0, PT, R2.reuse, UR8, P0 ;  /* 0x0000000802007c0c */ /* 0x040fe40008706670 */
[----:B------:R-:W-:Y:S02]  /*0200*/  ISETP.GE.OR P1, PT, R2, UR8, P1 ;  /* 0x0000000802007c0c */ /* 0x000fe40008f26670 */
[----:B------:R-:W-:Y:S02]  /*0210*/  ISETP.GT.OR P0, PT, R3, UR8, P0 ;  /* 0x0000000803007c0c */ /* 0x000fe40008704670 */
[----:B------:R-:W-:Y:S02]  /*0220*/  ISETP.GE.OR P1, PT, R11, UR8, P1 ;  /* 0x000000080b007c0c */ /* 0x000fe40008f26670 */
[C---:B------:R-:W-:Y:S02]  /*0230*/  ISETP.GE.OR P0, PT, R0.reuse, UR8, P0 ;  /* 0x0000000800007c0c */ /* 0x040fe40008706670 */
[----:B------:R-:W-:-:S02]  /*0240*/  ISETP.GE.OR P1, PT, R0, UR8, P1 ;  /* 0x0000000800007c0c */ /* 0x000fc40008f26670 */
[C---:B------:R-:W-:Y:S02]  /*0250*/  ISETP.EQ.OR P0, PT, R3.reuse, UR8, P0 ;  /* 0x0000000803007c0c */ /* 0x040fe40008702670 */
[----:B------:R-:W-:-:S11]  /*0260*/  ISETP.EQ.OR P1, PT, R3, UR4, P1 ;  /* 0x0000000403007c0c */ /* 0x000fd60008f22670 */
[----:B------:R-:W0:Y:S01]  /*0270*/  @!P0 LDC.64 R16, c[0x0][0x380] ;  /* 0x0000e000ff108b82 */ /* 0x000e220000000a00 */
[C---:B------:R-:W-:Y:S02]  /*0280*/  @!P0 IMAD R6, R2.reuse, UR8, R3 ;  /* 0x0000000802068c24 */ /* 0x040fe4000f8e0203 */
[----:B------:R-:W-:Y:S02]  /*0290*/  @!P1 IMAD R11, R2, UR8, R11 ;  /* 0x00000008020b9c24 */ /* 0x000fe4000f8e020b */
[----:B------:R-:W-:Y:S02]  /*02a0*/  @!P0 VIADD R7, R6, 0xffffffff ;  /* 0xffffffff06078836 */ /* 0x000fe40000000000 */
[--C-:B------:R-:W-:Y:S01]  /*02b0*/  @!P1 IMAD R11, R11, UR8, R0.reuse ;  /* 0x000000080b0b9c24 */ /* 0x100fe2000f8e0200 */
[----:B------:R-:W1:Y:S01]  /*02c0*/  @!P1 LDC.64 R4, c[0x0][0x380] ;  /* 0x0000e000ff049b82 */ /* 0x000e620000000a00 */
[----:B------:R-:W-:Y:S01]  /*02d0*/  @!P0 IMAD R7, R7, UR8, R0 ;  /* 0x0000000807078c24 */ /* 0x000fe2000f8e0200 */
[----:B------:R-:W2:Y:S01]  /*02e0*/  LDCU.64 UR8, c[0x0][0x380] ;  /* 0x00007000ff0877ac */ /* 0x000ea20008000a00 */
[----:B------:R-:W-:-:S02]  /*02f0*/  @!P1 IMAD R11, R11, 0x3, RZ ;  /* 0x000000030b0b9824 */ /* 0x000fc400078e02ff */
[----:B------:R-:W-:-:S04]  /*0300*/  @!P0 IMAD R7, R7, 0x3, RZ ;  /* 0x0000000307078824 */ /* 0x000fc800078e02ff */
[----:B0-----:R-:W-:-:S05]  /*0310*/  @!P0 IMAD.WIDE R16, R7, 0x8, R16 ;  /* 0x0000000807108825 */ /* 0x001fca00078e0210 */
[----:B------:R0:W3:Y:S01]  /*0320*/  @!P0 LDG.E.64 R12, desc[UR6][R16.64+0x8] ;  /* 0x00000806100c8981 */ /* 0x0000e2000c1e1b00 */
[----:B-1----:R-:W-:Y:S01]  /*0330*/  @!P1 IMAD.WIDE R18, R11, 0x8, R4 ;  /* 0x000000080b129825 */ /* 0x002fe200078e0204 */
[----:B--2---:R-:W-:Y:S01]  /*0340*/  IADD3 R6, P0, PT, R8, UR8, RZ ;  /* 0x0000000808067c10 */ /* 0x004fe2000ff1e0ff */
[----:B------:R-:W1:Y:S03]  /*0350*/  LDC.64 R4, c[0x0][0x3a0] ;  /* 0x0000e800ff047b82 */ /* 0x000e660000000a00 */
[----:B------:R1:W2:Y:S01]  /*0360*/  @!P1 LDG.E.64 R14, desc[UR6][R18.64+0x8] ;  /* 0x00000806120e9981 */ /* 0x0002a2000c1e1b00 */
[----:B------:R-:W-:-:S05]  /*0370*/  IADD3.X R7, PT, PT, R9, UR9, RZ, P0, !PT ;  /* 0x0000000909077c10 */ /* 0x000fca00087fe4ff */
[----:B------:R4:W5:Y:S01]  /*0380*/  LDG.E.64 R10, desc[UR6][R6.64+0x8] ;  /* 0x00000806060a7981 */ /* 0x000962000c1e1b00 */
[----:B0-----:R-:W1:Y:S01]  /*0390*/  MUFU.RCP64H R17, UR5 ;  /* 0x0000000500117d08 */ /* 0x001e620008001800 */
[----:B------:R-:W-:Y:S01]  /*03a0*/  IMAD.MOV.U32 R16, RZ, RZ, 0x1 ;  /* 0x00000001ff107424 */ /* 0x000fe200078e00ff */
[----:B------:R-:W-:Y:S01]  /*03b0*/  UMOV UR8, 0x66666666 ;  /* 0x6666666600087882 */ /* 0x000fe20000000000 */
[----:B------:R-:W-:Y:S01]  /*03c0*/  UMOV UR9, 0x3fee6666 ;  /* 0x3fee666600097882 */ /* 0x000fe20000000000 */
[----:B------:R-:W-:Y:S03]  /*03d0*/  BSSY.RECONVERGENT B0, `(.L_x_145) ;  /* 0x000001a000007945 */ /* 0x000fe60003800200 */
[----:B-1----:R-:W-:-:S08]  /*03e0*/  DFMA R18, R16, -R4, 1 ;  /* 0x3ff000001012742b */ /* 0x002fd00000000804 */
[----:B------:R-:W-:-:S08]  /*03f0*/  DFMA R18, R18, R18, R18 ;  /* 0x000000121212722b */ /* 0x000fd00000000012 */
[----:B------:R-:W-:Y:S02]  /*0400*/  DFMA R18, R16, R18, R16 ;  /* 0x000000121012722b */ /* 0x000fe40000000010 */
[----:B---3--:R-:W-:-:S08]  /*0410*/  DMUL R12, R12, R12 ;  /* 0x0000000c0c0c7228 */ /* 0x008fd00000000000 */
[----:B--2---:R-:W-:Y:S02]  /*0420*/  DFMA R12, R14, R14, -R12 ;  /* 0x0000000e0e0c722b */ /* 0x004fe4000000080c */
[----:B------:R-:W-:-:S06]  /*0430*/  DFMA R14, R18, -R4, 1 ;  /* 0x3ff00000120e742b */ /* 0x000fcc0000000804 */
[----:B------:R-:W-:Y:S01]  /*0440*/  DMUL R12, R12, -UR8 ;  /* 0x800000080c0c7c28 */ /* 0x000fe20008000000 */
[----:B------:R-:W0:Y:S01]  /*0450*/  LDCU.64 UR8, c[0x0][0x390] ;  /* 0x00007200ff0877ac */ /* 0x000e220008000a00 */
[----:B------:R-:W-:-:S06]  /*0460*/  DFMA R14, R18, R14, R18 ;  /* 0x0000000e120e722b */ /* 0x000fcc0000000012 */
[----:B------:R-:W-:-:S08]  /*0470*/  DMUL R12, R12, 0.5 ;  /* 0x3fe000000c0c7828 */ /* 0x000fd00000000000 */
[----:B------:R-:W-:Y:S02]  /*0480*/  DMUL R16, R12, R14 ;  /* 0x0000000e0c107228 */ /* 0x000fe40000000000 */
[----:B------:R-:W-:Y:S02]  /*0490*/  FSETP.GEU.AND P2, PT, |R13|, 6.5827683646048100446e-37, PT ;  /* 0x036000000d00780b */ /* 0x000fe40003f4e200 */
[----:B0-----:R-:W-:-:S04]  /*04a0*/  IADD3 R8, P1, PT, R8, UR8, RZ ;  /* 0x0000000808087c10 */ /* 0x001fc8000ff3e0ff */
[----:B------:R-:W-:Y:S01]  /*04b0*/  DFMA R4, R16, -R4, R12 ;  /* 0x800000041004722b */ /* 0x000fe2000000000c */
[----:B------:R-:W-:-:S07]  /*04c0*/  IADD3.X R9, PT, PT, R9, UR9, RZ, P1, !PT ;  /* 0x0000000909097c10 */ /* 0x000fce0008ffe4ff */
[----:B------:R-:W-:Y:S01]  /*04d0*/  DFMA R4, R14, R4, R16 ;  /* 0x000000040e04722b */ /* 0x000fe20000000010 */
[----:B------:R-:W0:Y:S09]  /*04e0*/  LDC R15, c[0x0][0x3a4] ;  /* 0x0000e900ff0f7b82 */ /* 0x000e320000000800 */
[----:B------:R-:W-:Y:S01]  /*04f0*/  FFMA R14, RZ, UR5, R5 ;  /* 0x00000005ff0e7c23 */ /* 0x000fe20008000005 */
[----:B------:R-:W1:Y:S04]  /*0500*/  LDCU UR5, c[0x0][0x3a0] ;  /* 0x00007400ff0577ac */ /* 0x000e680008000800 */
[----:B------:R-:W-:-:S13]  /*0510*/  FSETP.GT.AND P0, PT, |R14|, 1.469367938527859385e-39, PT ;  /* 0x001000000e00780b */ /* 0x000fda0003f04200 */
[----:B----4-:R-:W-:Y:S05]  /*0520*/  @P0 BRA P2, `(.L_x_146) ;  /* 0x0000000000100947 */ /* 0x010fea0001000000 */
[----:B------:R-:W-:-:S07]  /*0530*/  MOV R4, 0x550 ;  /* 0x0000055000047802 */ /* 0x000fce0000000f00 */
[----:B01---5:R-:W-:Y:S05]  /*0540*/  CALL.REL.NOINC `($__internal_9_$__cuda_sm20_div_rn_f64_full) ;  /* 0x0000000400fc7944 */ /* 0x023fea0003c00000 */
[----:B------:R-:W-:Y:S02]  /*0550*/  IMAD.MOV.U32 R4, RZ, RZ, R22 ;  /* 0x000000ffff047224 */ /* 0x000fe400078e0016 */
[----:B------:R-:W-:-:S07]  /*0560*/  IMAD.MOV.U32 R5, RZ, RZ, R23 ;  /* 0x000000ffff057224 */ /* 0x000fce00078e0017 */
.L_x_146:
[----:B-1----:R-:W-:Y:S05]  /*0570*/  BSYNC.RECONVERGENT B0 ;  /* 0x0000000000007941 */ /* 0x002fea0003800200 */
.L_x_145:
[----:B------:R-:W1:Y:S01]  /*0580*/  LDCU UR10, c[0x0][0x398] ;  /* 0x00007300ff0a77ac */ /* 0x000e620008000800 */
[----:B------:R-:W-:Y:S01]  /*0590*/  ISETP.GE.AND P1, PT, R3, RZ, PT ;  /* 0x000000ff0300720c */ /* 0x000fe20003f26270 */
[C---:B------:R-:W-:Y:S01]  /*05a0*/  VIADD R16, R2.reuse, 0x1 ;  /* 0x0000000102107836 */ /* 0x040fe20000000000 */
[----:B------:R-:W2:Y:S02]  /*05b0*/  LDCU.64 UR8, c[0x0][0x3a8] ;  /* 0x00007500ff0877ac */ /* 0x000ea40008000a00 */
[C---:B------:R-:W-:Y:S02]  /*05c0*/  ISETP.LT.OR P0, PT, R2.reuse, 0x1, !P1 ;  /* 0x000000010200780c */ /* 0x040fe40004f01670 */
[----:B------:R-:W-:Y:S02]  /*05d0*/  ISETP.LT.OR P1, PT, R2, -0x1, !P1 ;  /* 0xffffffff0200780c */ /* 0x000fe40004f21670 */
[C---:B------:R-:W-:Y:S02]  /*05e0*/  ISETP.LT.OR P0, PT, R0.reuse, RZ, P0 ;  /* 0x000000ff0000720c */ /* 0x040fe40000701670 */
[----:B------:R-:W-:-:S02]  /*05f0*/  ISETP.LT.OR P1, PT, R0, RZ, P1 ;  /* 0x000000ff0000720c */ /* 0x000fc40000f21670 */
[----:B-1----:R-:W-:Y:S02]  /*0600*/  ISETP.GT.OR P0, PT, R2, UR10, P0 ;  /* 0x0000000a02007c0c */ /* 0x002fe40008704670 */
[----:B------:R-:W-:Y:S02]  /*0610*/  ISETP.GE.OR P1, PT, R16, UR10, P1 ;  /* 0x0000000a10007c0c */ /* 0x000fe40008f26670 */
[C---:B------:R-:W-:Y:S01]  /*0620*/  ISETP.GE.OR P0, PT, R3.reuse, UR10, P0 ;  /* 0x0000000a03007c0c */ /* 0x040fe20008706670 */
[----:B--2--5:R-:W-:Y:S01]  /*0630*/  DFMA R20, R4, UR8, R10 ;  /* 0x0000000804147c2b */ /* 0x024fe2000800000a */
[----:B------:R-:W-:Y:S02]  /*0640*/  ISETP.GE.OR P1, PT, R3, UR10, P1 ;  /* 0x0000000a03007c0c */ /* 0x000fe40008f26670 */
[C---:B------:R-:W-:Y:S02]  /*0650*/  ISETP.GE.OR P0, PT, R0.reuse, UR10, P0 ;  /* 0x0000000a00007c0c */ /* 0x040fe40008706670 */
[----:B------:R-:W-:-:S02]  /*0660*/  ISETP.GE.OR P1, PT, R0, UR10, P1 ;  /* 0x0000000a00007c0c */ /* 0x000fc40008f26670 */
[C---:B------:R-:W-:Y:S01]  /*0670*/  ISETP.EQ.OR P0, PT, R2.reuse, UR10, P0 ;  /* 0x0000000a02007c0c */ /* 0x040fe20008702670 */
[----:B------:R1:W-:Y:S01]  /*0680*/  STG.E.64 desc[UR6][R8.64+0x8], R20 ;  /* 0x0000081408007986 */ /* 0x0003e2000c101b06 */
[----:B------:R-:W-:-:S03]  /*0690*/  ISETP.EQ.OR P1, PT, R2, UR4, P1 ;  /* 0x0000000402007c0c */ /* 0x000fc60008f22670 */
[----:B------:R2:W5:Y:S08]  /*06a0*/  LDG.E.64 R10, desc[UR6][R6.64] ;  /* 0x00000006060a7981 */ /* 0x000570000c1e1b00 */
[----:B------:R-:W3:Y:S01]  /*06b0*/  @!P0 LDC.64 R12, c[0x0][0x380] ;  /* 0x0000e000ff0c8b82 */ /* 0x000ee20000000a00 */
[----:B------:R-:W-:Y:S02]  /*06c0*/  @!P0 VIADD R14, R2, 0xffffffff ;  /* 0xffffffff020e8836 */ /* 0x000fe40000000000 */
[----:B------:R-:W-:-:S02]  /*06d0*/  @!P1 IMAD R5, R16, UR10, R3 ;  /* 0x0000000a10059c24 */ /* 0x000fc4000f8e0203 */
[----:B------:R-:W-:Y:S02]  /*06e0*/  @!P0 IMAD R17, R14, UR10, R3 ;  /* 0x0000000a0e118c24 */ /* 0x000fe4000f8e0203 */
[--C-:B------:R-:W-:Y:S01]  /*06f0*/  @!P1 IMAD R5, R5, UR10, R0.reuse ;  /* 0x0000000a05059c24 */ /* 0x100fe2000f8e0200 */
[----:B------:R-:W4:Y:S01]  /*0700*/  @!P1 LDC.64 R18, c[0x0][0x380] ;  /* 0x0000e000ff129b82 */ /* 0x000f220000000a00 */
[----:B------:R-:W-:Y:S01]  /*0710*/  @!P0 IMAD R17, R17, UR10, R0 ;  /* 0x0000000a11118c24 */ /* 0x000fe2000f8e0200 */
[----:B------:R-:W0:Y:S01]  /*0720*/  LDCU UR10, c[0x0][0x3a4] ;  /* 0x00007480ff0a77ac */ /* 0x000e220008000800 */
[----:B------:R-:W-:Y:S02]  /*0730*/  @!P1 IMAD R5, R5, 0x3, RZ ;  /* 0x0000000305059824 */ /* 0x000fe400078e02ff */
[----:B------:R-:W-:-:S04]  /*0740*/  @!P0 IMAD R17, R17, 0x3, RZ ;  /* 0x0000000311118824 */ /* 0x000fc800078e02ff */
[----:B---3--:R-:W-:Y:S01]  /*0750*/  @!P0 IMAD.WIDE R22, R17, 0x8, R12 ;  /* 0x0000000811168825 */ /* 0x008fe200078e020c */
[----:B------:R-:W-:Y:S02]  /*0760*/  CS2R R12, SRZ ;  /* 0x00000000000c7805 */ /* 0x000fe4000001ff00 */
[----:B------:R-:W-:-:S04]  /*0770*/  CS2R R16, SRZ ;  /* 0x0000000000107805 */ /* 0x000fc8000001ff00 */
[----:B------:R-:W3:Y:S01]  /*0780*/  @!P0 LDG.E.64 R12, desc[UR6][R22.64] ;  /* 0x00000006160c8981 */ /* 0x000ee2000c1e1b00 */
[----:B----4-:R-:W-:Y:S02]  /*0790*/  @!P1 IMAD.WIDE R18, R5, 0x8, R18 ;  /* 0x0000000805129825 */ /* 0x010fe400078e0212 */
[----:B------:R-:W1:Y:S03]  /*07a0*/  LDC.64 R4, c[0x0][0x3a0] ;  /* 0x0000e800ff047b82 */ /* 0x000e660000000a00 */
[----:B------:R-:W4:Y:S01]  /*07b0*/  @!P1 LDG.E.64 R16, desc[UR6][R18.64] ;  /* 0x0000000612109981 */ /* 0x000f22000c1e1b00 */
[----:B0-----:R-:W1:Y:S01]  /*07c0*/  MUFU.RCP64H R25, UR10 ;  /* 0x0000000a00197d08 */ /* 0x001e620008001800 */
[----:B------:R-:W-:-:S06]  /*07d0*/  IMAD.MOV.U32 R24, RZ, RZ, 0x1 ;  /* 0x00000001ff187424 */ /* 0x000fcc00078e00ff */
[----:B-1----:R-:W-:-:S08]  /*07e0*/  DFMA R20, R24, -R4, 1 ;  /* 0x3ff000001814742b */ /* 0x002fd00000000804 */
[----:B------:R-:W-:Y:S01]  /*07f0*/  DFMA R20, R20, R20, R20 ;  /* 0x000000141414722b */ /* 0x000fe20000000014 */
[----:B------:R-:W-:Y:S01]  /*0800*/  UMOV UR8, 0x66666666 ;  /* 0x6666666600087882 */ /* 0x000fe20000000000 */
[----:B------:R-:W-:-:S06]  /*0810*/  UMOV UR9, 0x3fee6666 ;  /* 0x3fee666600097882 */ /* 0x000fcc0000000000 */
[----:B------:R-:W-:Y:S01]  /*0820*/  DFMA R20, R24, R20, R24 ;  /* 0x000000141814722b */ /* 0x000fe20000000018 */
[----:B------:R-:W-:Y:S01]  /*0830*/  BSSY.RECONVERGENT B0, `(.L_x_147) ;  /* 0x0000013000007945 */ /* 0x000fe20003800200 */
[----:B------:R-:W-:Y:S01]  /*0840*/  LOP3.LUT R27, R2, R3, RZ, 0xfc, !PT ;  /* 0x00000003021b7212 */ /* 0x000fe200078efcff */
[----:B---3--:R-:W-:-:S08]  /*0850*/  DMUL R12, R12, R12 ;  /* 0x0000000c0c0c7228 */ /* 0x008fd00000000000 */
[----:B----4-:R-:W-:Y:S02]  /*0860*/  DFMA R12, R16, R16, -R12 ;  /* 0x00000010100c722b */ /* 0x010fe4000000080c */
[----:B------:R-:W-:-:S06]  /*0870*/  DFMA R16, R20, -R4, 1 ;  /* 0x3ff000001410742b */ /* 0x000fcc0000000804 */
[----:B------:R-:W-:Y:S02]  /*0880*/  DMUL R12, R12, -UR8 ;  /* 0x800000080c0c7c28 */ /* 0x000fe40008000000 */
[----:B------:R-:W-:-:S06]  /*0890*/  DFMA R20, R20, R16, R20 ;  /* 0x000000101414722b */ /* 0x000fcc0000000014 */
[----:B------:R-:W-:-:S08]  /*08a0*/  DMUL R12, R12, 0.5 ;  /* 0x3fe000000c0c7828 */ /* 0x000fd00000000000 */
[----:B------:R-:W-:-:S08]  /*08b0*/  DMUL R16, R20, R12 ;  /* 0x0000000c14107228 */ /* 0x000fd00000000000 */
[----:B------:R-:W-:-:S08]  /*08c0*/  DFMA R4, R16, -R4, R12 ;  /* 0x800000041004722b */ /* 0x000fd0000000000c */
[----:B------:R-:W-:Y:S01]  /*08d0*/  DFMA R4, R20, R4, R16 ;  /* 0x000000041404722b */ /* 0x000fe20000000010 */
[----:B------:R-:W-:-:S09]  /*08e0*/  FSETP.GEU.AND P1, PT, |R13|, 6.5827683646048100446e-37, PT ;  /* 0x036000000d00780b */ /* 0x000fd20003f2e200 */
[----:B------:R-:W-:-:S05]  /*08f0*/  FFMA R14, RZ, UR10, R5 ;  /* 0x0000000aff0e7c23 */ /* 0x000fca0008000005 */
[----:B------:R-:W-:-:S13]  /*0900*/  FSETP.GT.AND P0, PT, |R14|, 1.469367938527859385e-39, PT ;  /* 0x001000000e00780b */ /* 0x000fda0003f04200 */
[----:B--2---:R-:W-:Y:S05]  /*0910*/  @P0 BRA P1, `(.L_x_148) ;  /* 0x0000000000100947 */ /* 0x004fea0000800000 */
[----:B------:R-:W-:-:S07]  /*0920*/  MOV R4, 0x940 ;  /* 0x0000094000047802 */ /* 0x000fce0000000f00 */
[----:B-----5:R-:W-:Y:S05]  /*0930*/  CALL.REL.NOINC `($__internal_9_$__cuda_sm20_div_rn_f64_full) ;  /* 0x0000000400007944 */ /* 0x020fea0003c00000 */
[----:B------:R-:W-:Y:S02]  /*0940*/  IMAD.MOV.U32 R4, RZ, RZ, R22 ;  /* 0x000000ffff047224 */ /* 0x000fe400078e0016 */
[----:B------:R-:W-:-:S07]  /*0950*/  IMAD.MOV.U32 R5, RZ, RZ, R23 ;  /* 0x000000ffff057224 */ /* 0x000fce00078e0017 */
.L_x_148:
[----:B------:R-:W-:Y:S05]  /*0960*/  BSYNC.RECONVERGENT B0 ;  /* 0x0000000000007941 */ /* 0x000fea0003800200 */
.L_x_147:
[----:B------:R-:W0:Y:S01]  /*0970*/  LDCU UR10, c[0x0][0x398] ;  /* 0x00007300ff0a77ac */ /* 0x000e220008000800 */
[----:B------:R-:W1:Y:S01]  /*0980*/  LDC.64 R12, c[0x0][0x380] ;  /* 0x0000e000ff0c7b82 */ /* 0x000e620000000a00 */
[----:B------:R-:W-:Y:S01]  /*0990*/  ISETP.GE.AND P2, PT, R27, RZ, PT ;  /* 0x000000ff1b00720c */ /* 0x000fe20003f46270 */
[C---:B------:R-:W-:Y:S01]  /*09a0*/  VIADD R14, R0.reuse, 0x1 ;  /* 0x00000001000e7836 */ /* 0x040fe20000000000 */
[----:B------:R-:W2:Y:S01]  /*09b0*/  LDCU.64 UR8, c[0x0][0x3a8] ;  /* 0x00007500ff0877ac */ /* 0x000ea20008000a00 */
[----:B------:R-:W-:Y:S01]  /*09c0*/  IMAD.MOV.U32 R17, RZ, RZ, 0x3 ;  /* 0x00000003ff117424 */ /* 0x000fe200078e00ff */
[C---:B------:R-:W-:Y:S02]  /*09d0*/  ISETP.LT.OR P0, PT, R0.reuse, 0x1, !P2 ;  /* 0x000000010000780c */ /* 0x040fe40005701670 */
[----:B------:R-:W-:Y:S02]  /*09e0*/  ISETP.LT.OR P2, PT, R0, -0x1, !P2 ;  /* 0xffffffff0000780c */ /* 0x000fe40005741670 */
[C---:B0-----:R-:W-:Y:S01]  /*09f0*/  ISETP.GE.OR P1, PT, R2.reuse, UR10, P0 ;  /* 0x0000000a02007c0c */ /* 0x041fe20008726670 */
[----:B------:R-:W-:Y:S01]  /*0a00*/  IMAD R19, R2, UR10, R3 ;  /* 0x0000000a02137c24 */ /* 0x000fe2000f8e0203 */
[----:B------:R-:W-:-:S02]  /*0a10*/  ISETP.GE.AND P0, PT, R14, UR10, PT ;  /* 0x0000000a0e007c0c */ /* 0x000fc4000bf06270 */
[----:B------:R-:W-:Y:S01]  /*0a20*/  ISETP.GE.OR P1, PT, R3, UR10, P1 ;  /* 0x0000000a03007c0c */ /* 0x000fe20008f26670 */
[----:B------:R-:W-:Y:S01]  /*0a30*/  IMAD R14, R19, UR10, R0 ;  /* 0x0000000a130e7c24 */ /* 0x000fe2000f8e0200 */
[----:B------:R-:W-:Y:S01]  /*0a40*/  ISETP.GE.OR P2, PT, R2, UR10, P2 ;  /* 0x0000000a02007c0c */ /* 0x000fe20009746670 */
[----:B--2--5:R-:W-:Y:S01]  /*0a50*/  DFMA R10, R4, UR8, R10 ;  /* 0x00000008040a7c2b */ /* 0x024fe2000800000a */
[----:B------:R-:W-:Y:S01]  /*0a60*/  ISETP.GE.OR P1, PT, R0, UR10, P1 ;  /* 0x0000000a00007c0c */ /* 0x000fe20008f26670 */
[----:B------:R-:W-:Y:S01]  /*0a70*/  IMAD R17, R14, R17, -0x3 ;  /* 0xfffffffd0e117424 */ /* 0x000fe200078e0211 */
[----:B------:R-:W-:Y:S02]  /*0a80*/  ISETP.EQ.OR P0, PT, R0, UR4, P0 ;  /* 0x0000000400007c0c */ /* 0x000fe40008702670 */
[----:B------:R-:W-:Y:S02]  /*0a90*/  CS2R R4, SRZ ;  /* 0x0000000000047805 */ /* 0x000fe4000001ff00 */
[----:B------:R-:W-:Y:S01]  /*0aa0*/  ISETP.GE.OR P2, PT, R3, UR10, P2 ;  /* 0x0000000a03007c0c */ /* 0x000fe20009746670 */
[----:B-1----:R-:W-:Y:S01]  /*0ab0*/  IMAD.WIDE R12, R17, 0x8, R12 ;  /* 0x00000008110c7825 */ /* 0x002fe200078e020c */
[----:B------:R0:W-:Y:S01]  /*0ac0*/  STG.E.64 desc[UR6][R8.64], R10 ;  /* 0x0000000a08007986 */ /* 0x0001e2000c101b06 */
[----:B------:R-:W1:Y:S01]  /*0ad0*/  LDCU UR4, c[0x0][0x3a4] ;  /* 0x00007480ff0477ac */ /* 0x000e620008000800 */
[----:B------:R-:W-:-:S02]  /*0ae0*/  PLOP3.LUT P0, PT, P2, P0, PT, 0xf8, 0x8f ;  /* 0x00000000008f781c */ /* 0x000fc40001701f70 */
[----:B------:R-:W-:Y:S01]  /*0af0*/  CS2R R16, SRZ ;  /* 0x0000000000107805 */ /* 0x000fe2000001ff00 */
[----:B------:R-:W5:Y:S01]  /*0b00*/  LDG.E.64 R6, desc[UR6][R6.64+0x10] ;  /* 0x0000100606067981 */ /* 0x000f62000c1e1b00 */
[----:B------:R-:W2:Y:S03]  /*0b10*/  LDC.64 R2, c[0x0][0x3a0] ;  /* 0x0000e800ff027b82 */ /* 0x000ea60000000a00 */
[----:B------:R-:W3:Y:S06]  /*0b20*/  @!P1 LDG.E.64 R4, desc[UR6][R12.64+0x10] ;  /* 0x000010060c049981 */ /* 0x000eec000c1e1b00 */
[----:B------:R-:W4:Y:S01]  /*0b30*/  @!P0 LDG.E.64 R16, desc[UR6][R12.64+0x40] ;  /* 0x000040060c108981 */ /* 0x000f22000c1e1b00 */
[----:B-1----:R-:W2:Y:S01]  /*0b40*/  MUFU.RCP64H R19, UR4 ;  /* 0x0000000400137d08 */ /* 0x002ea20008001800 */
[----:B------:R-:W-:-:S06]  /*0b50*/  IMAD.MOV.U32 R18, RZ, RZ, 0x1 ;  /* 0x00000001ff127424 */ /* 0x000fcc00078e00ff */
[----:B--2---:R-:W-:-:S08]  /*0b60*/  DFMA R20, R18, -R2, 1 ;  /* 0x3ff000001214742b */ /* 0x004fd00000000802 */
[----:B------:R-:W-:Y:S01]  /*0b70*/  DFMA R20, R20, R20, R20 ;  /* 0x000000141414722b */ /* 0x000fe20000000014 */
[----:B------:R-:W-:-:S07]  /*0b80*/  UMOV UR8, 0x66666666 ;  /* 0x6666666600087882 */ /* 0x000fce0000000000 */
[----:B------:R-:W-:Y:S01]  /*0b90*/  DFMA R20, R18, R20, R18 ;  /* 0x000000141214722b */ /* 0x000fe20000000012 */
[----:B------:R-:W-:-:S07]  /*0ba0*/  UMOV UR9, 0x3fee6666 ;  /* 0x3fee666600097882 */ /* 0x000fce0000000000 */
[----:B0-----:R-:W-:-:S08]  /*0bb0*/  DFMA R10, R20, -R2, 1 ;  /* 0x3ff00000140a742b */ /* 0x001fd00000000802 */
[----:B------:R-:W-:Y:S01]  /*0bc0*/  DFMA R20, R20, R10, R20 ;  /* 0x0000000a1414722b */ /* 0x000fe20000000014 */
[----:B------:R-:W-:Y:S01]  /*0bd0*/  BSSY.RECONVERGENT B0, `(.L_x_149) ;  /* 0x0000012000007945 */ /* 0x000fe20003800200 */
[----:B---3--:R-:W-:-:S08]  /*0be0*/  DMUL R4, R4, R4 ;  /* 0x0000000404047228 */ /* 0x008fd00000000000 */
[----:B----4-:R-:W-:-:S08]  /*0bf0*/  DFMA R4, R16, R16, -R4 ;  /* 0x000000101004722b */ /* 0x010fd00000000804 */
[----:B------:R-:W-:-:S08]  /*0c00*/  DMUL R4, R4, -UR8 ;  /* 0x8000000804047c28 */ /* 0x000fd00008000000 */
[----:B------:R-:W-:-:S08]  /*0c10*/  DMUL R10, R4, 0.5 ;  /* 0x3fe00000040a7828 */ /* 0x000fd00000000000 */
        /* <DEDUP_REMOVED lines=10> */
[----:B-----5:R-:W-:Y:S05]  /*0cc0*/  CALL.REL.NOINC `($__internal_9_$__cuda_sm20_div_rn_f64_full) ;  /* 0x00000000001c7944 */ /* 0x020fea0003c00000 */
[----:B------:R-:W-:Y:S02]  /*0cd0*/  IMAD.MOV.U32 R2, RZ, RZ, R22 ;  /* 0x000000ffff027224 */ /* 0x000fe400078e0016 */
[----:B------:R-:W-:-:S07]  /*0ce0*/  IMAD.MOV.U32 R3, RZ, RZ, R23 ;  /* 0x000000ffff037224 */ /* 0x000fce00078e0017 */
.L_x_150:
[----:B------:R-:W-:Y:S05]  /*0cf0*/  BSYNC.RECONVERGENT B0 ;  /* 0x0000000000007941 */ /* 0x000fea0003800200 */
.L_x_149:
[----:B------:R-:W0:Y:S02]  /*0d00*/  LDCU.64 UR8, c[0x0][0x3a8] ;  /* 0x00007500ff0877ac */ /* 0x000e240008000a00 */
[----:B0----5:R-:W-:-:S07]  /*0d10*/  DFMA R6, R2, UR8, R6 ;  /* 0x0000000802067c2b */ /* 0x021fce0008000006 */
[----:B------:R-:W-:Y:S01]  /*0d20*/  STG.E.64 desc[UR6][R8.64+0x10], R6 ;  /* 0x0000100608007986 */ /* 0x000fe2000c101b06 */
[----:B------:R-:W-:Y:S05]  /*0d30*/  EXIT ;  /* 0x000000000000794d */ /* 0x000fea0003800000 */
        .weak           $__internal_9_$__cuda_sm20_div_rn_f64_full
        .type           $__internal_9_$__cuda_sm20_div_rn_f64_full,@function
        .size           $__internal_9_$__cuda_sm20_div_rn_f64_full,(.L_x_201 - $__internal_9_$__cuda_sm20_div_rn_f64_full)
$__internal_9_$__cuda_sm20_div_rn_f64_full:
[----:B------:R-:W-:Y:S01]  /*0d40*/  FSETP.GEU.AND P2, PT, |R13|, 1.469367938527859385e-39, PT ;  /* 0x001000000d00780b */ /* 0x000fe20003f4e200 */
[----:B------:R-:W-:Y:S01]  /*0d50*/  IMAD.U32 R14, RZ, RZ, UR5 ;  /* 0x00000005ff0e7e24 */ /* 0x000fe2000f8e00ff */
[C---:B------:R-:W-:Y:S01]  /*0d60*/  FSETP.GEU.AND P0, PT, |R15|.reuse, 1.469367938527859385e-39, PT ;  /* 0x001000000f00780b */ /* 0x040fe20003f0e200 */
[----:B------:R-:W-:Y:S01]  /*0d70*/  IMAD.U32 R16, RZ, RZ, UR5 ;  /* 0x00000005ff107e24 */ /* 0x000fe2000f8e00ff */
[C---:B------:R-:W-:Y:S01]  /*0d80*/  LOP3.LUT R5, R15.reuse, 0x800fffff, RZ, 0xc0, !PT ;  /* 0x800fffff0f057812 */ /* 0x040fe200078ec0ff */
[----:B------:R-:W-:Y:S01]  /*0d90*/  IMAD.MOV.U32 R26, RZ, RZ, 0x1ca00000 ;  /* 0x1ca00000ff1a7424 */ /* 0x000fe200078e00ff */
[----:B------:R-:W-:Y:S01]  /*0da0*/  LOP3.LUT R28, R15, 0x7ff00000, RZ, 0xc0, !PT ;  /* 0x7ff000000f1c7812 */ /* 0x000fe200078ec0ff */
[----:B------:R-:W-:Y:S01]  /*0db0*/  IMAD.MOV.U32 R22, RZ, RZ, 0x1 ;  /* 0x00000001ff167424 */ /* 0x000fe200078e00ff */
[----:B------:R-:W-:Y:S01]  /*0dc0*/  LOP3.LUT R17, R5, 0x3ff00000, RZ, 0xfc, !PT ;  /* 0x3ff0000005117812 */ /* 0x000fe200078efcff */
[----:B------:R-:W-:Y:S01]  /*0dd0*/  BSSY.RECONVERGENT B1, `(.L_x_151) ;  /* 0x000004f000017945 */ /* 0x000fe20003800200 */
[----:B------:R-:W-:-:S03]  /*0de0*/  LOP3.LUT R5, R13, 0x7ff00000, RZ, 0xc0, !PT ;  /* 0x7ff000000d057812 */ /* 0x000fc600078ec0ff */
        /* <DEDUP_REMOVED lines=56> */
.L_x_152:
        /* <DEDUP_REMOVED lines=16> */
.L_x_155:
[----:B------:R-:W-:Y:S01]  /*1270*/  LOP3.LUT R23, R15, 0x80000, RZ, 0xfc, !PT ;  /* 0x000800000f177812 */ /* 0x000fe200078efcff */
[----:B------:R-:W-:Y:S01]  /*1280*/  IMAD.MOV.U32 R22, RZ, RZ, R14 ;  /* 0x000000ffff167224 */ /* 0x000fe200078e000e */
[----:B------:R-:W-:Y:S06]  /*1290*/  BRA `(.L_x_153) ;  /* 0x0000000000087947 */ /* 0x000fec0003800000 */
.L_x_154:
[----:B------:R-:W-:Y:S01]  /*12a0*/  LOP3.LUT R23, R13, 0x80000, RZ, 0xfc, !PT ;  /* 0x000800000d177812 */ /* 0x000fe200078efcff */
[----:B------:R-:W-:-:S07]  /*12b0*/  IMAD.MOV.U32 R22, RZ, RZ, R12 ;  /* 0x000000ffff167224 */ /* 0x000fce00078e000c */
.L_x_153:
[----:B------:R-:W-:Y:S05]  /*12c0*/  BSYNC.RECONVERGENT B1 ;  /* 0x0000000000017941 */ /* 0x000fea0003800200 */
.L_x_151:
[----:B------:R-:W-:-:S04]  /*12d0*/  IMAD.MOV.U32 R5, RZ, RZ, 0x0 ;  /* 0x00000000ff057424 */ /* 0x000fc800078e00ff */
[----:B------:R-:W-:Y:S05]  /*12e0*/  RET.REL.NODEC R4 `(_Z12advectKernelPdPiS_idd) ;  /* 0xffffffec04447950 */ /* 0x000fea0003c3ffff */
.L_x_156:
        /* <DEDUP_REMOVED lines=9> */
.L_x_201:


//--------------------- .text._Z14buoyancyKernelPdS_S_S_S_id --------------------------
	.section	.text._Z14buoyancyKernelPdS_S_S_S_id,"ax",@progbits
	.align	128
        .global         _Z14buoyancyKernelPdS_S_S_S_id
        .type           _Z14buoyancyKernelPdS_S_S_S_id,@function
        .size           _Z14buoyancyKernelPdS_S_S_S_id,(.L_x_204 - _Z14buoyancyKernelPdS_S_S_S_id)
        .other          _Z14buoyancyKernelPdS_S_S_S_id,@"STO_CUDA_ENTRY STV_DEFAULT"
_Z14buoyancyKernelPdS_S_S_S_id:
.text._Z14buoyancyKernelPdS_S_S_S_id:
        /* <DEDUP_REMOVED lines=13> */
[----:B------:R-:W2:Y:S01]  /*00d0*/  LDC.64 R12, c[0x0][0x390] ;  /* 0x0000e400ff0c7b82 */ /* 0x000ea20000000a00 */
[----:B------:R-:W-:-:S07]  /*00e0*/  IMAD.MOV.U32 R2, RZ, RZ, 0x1 ;  /* 0x00000001ff027424 */ /* 0x000fce00078e00ff */
[----:B------:R-:W3:Y:S01]  /*00f0*/  LDC.64 R14, c[0x0][0x398] ;  /* 0x0000e600ff0e7b82 */ /* 0x000ee20000000a00 */
[----:B0-----:R-:W-:-:S06]  /*0100*/  IMAD.WIDE.U32 R4, R17, 0x8, R4 ;  /* 0x0000000811047825 */ /* 0x001fcc00078e0004 */
[----:B-1----:R-:W4:Y:S01]  /*0110*/  LDG.E.64 R4, desc[UR4][R4.64] ;  /* 0x0000000404047981 */ /* 0x002f22000c1e1b00 */
[----:B--2---:R-:W-:-:S06]  /*0120*/  IMAD.WIDE.U32 R12, R17, 0x8, R12 ;  /* 0x00000008110c7825 */ /* 0x004fcc00078e000c */
[----:B------:R-:W5:Y:S01]  /*0130*/  LDG.E.64 R12, desc[UR4][R12.64] ;  /* 0x000000040c0c7981 */ /* 0x000f62000c1e1b00 */
[----:B------:R-:W-:Y:S01]  /*0140*/  BSSY.RECONVERGENT B0, `(.L_x_157) ;  /* 0x0000019000007945 */ /* 0x000fe20003800200 */
[----:B----4-:R-:W-:Y:S01]  /*0150*/  DADD R6, R4, 1 ;  /* 0x3ff0000004067429 */ /* 0x010fe20000000000 */
[----:B------:R-:W-:-:S05]  /*0160*/  FSETP.GEU.AND P1, PT, |R5|, 6.5827683646048100446e-37, PT ;  /* 0x036000000500780b */ /* 0x000fca0003f2e200 */
        /* <DEDUP_REMOVED lines=9> */
[----:B------:R-:W-:-:S04]  /*0200*/  IMAD R11, R17, 0x3, RZ ;  /* 0x00000003110b7824 */ /* 0x000fc800078e02ff */
[----:B---3--:R-:W-:-:S05]  /*0210*/  IMAD.WIDE.U32 R10, R11, 0x8, R14 ;  /* 0x000000080b0a7825 */ /* 0x008fca00078e000e */
        /* <DEDUP_REMOVED lines=8> */
[----:B-----5:R-:W-:Y:S05]  /*02a0*/  CALL.REL.NOINC `($__internal_11_$__cuda_sm20_div_rn_f64_full) ;  /* 0x00000014000c7944 */ /* 0x020fea0003c00000 */
[----:B------:R-:W-:Y:S02]  /*02b0*/  IMAD.MOV.U32 R2, RZ, RZ, R4 ;  /* 0x000000ffff027224 */ /* 0x000fe400078e0004 */
[----:B------:R-:W-:-:S07]  /*02c0*/  IMAD.MOV.U32 R3, RZ, RZ, R5 ;  /* 0x000000ffff037224 */ /* 0x000fce00078e0005 */
.L_x_158:
[----:B------:R-:W-:Y:S05]  /*02d0*/  BSYNC.RECONVERGENT B0 ;  /* 0x0000000000007941 */ /* 0x000fea0003800200 */
.L_x_157:
[----:B------:R-:W-:Y:S01]  /*02e0*/  DMUL R2, R2, 10 ;  /* 0x4024000002027828 */ /* 0x000fe20000000000 */
[----:B------:R-:W-:Y:S01]  /*02f0*/  UMOV UR6, 0xb851eb85 ;  /* 0xb851eb8500067882 */ /* 0x000fe20000000000 */
[----:B------:R-:W-:Y:S01]  /*0300*/  UMOV UR7, 0x4032051e ;  /* 0x4032051e00077882 */ /* 0x000fe20000000000 */
[----:B------:R-:W-:Y:S05]  /*0310*/  BSSY.RECONVERGENT B0, `(.L_x_159) ;  /* 0x000001c000007945 */ /* 0x000fea0003800200 */
[C---:B------:R-:W-:Y:S01]  /*0320*/  DMUL R6, R2.reuse, UR6 ;  /* 0x0000000602067c28 */ /* 0x040fe20008000000 */
[----:B------:R-:W-:Y:S01]  /*0330*/  UMOV UR6, 0x8f5c28f6 ;  /* 0x8f5c28f600067882 */ /* 0x000fe20000000000 */
[----:B------:R-:W-:Y:S01]  /*0340*/  DADD R8, -R2, 1 ;  /* 0x3ff0000002087429 */ /* 0x000fe20000000100 */
[----:B------:R-:W-:Y:S01]  /*0350*/  UMOV UR7, 0x403cf5c2 ;  /* 0x403cf5c200077882 */ /* 0x000fe20000000000 */
[----:B------:R-:W-:-:S06]  /*0360*/  IMAD.MOV.U32 R2, RZ, RZ, 0x1 ;  /* 0x00000001ff027424 */ /* 0x000fcc00078e00ff */
[----:B------:R-:W-:Y:S01]  /*0370*/  DFMA R8, R8, UR6, R6 ;  /* 0x0000000608087c2b */ /* 0x000fe20008000006 */
        /* <DEDUP_REMOVED lines=21> */
.L_x_160:
[----:B------:R-:W-:Y:S05]  /*04d0*/  BSYNC.RECONVERGENT B0 ;  /* 0x0000000000007941 */ /* 0x000fea0003800200 */
.L_x_159:
[----:B------:R-:W0:Y:S01]  /*04e0*/  MUFU.RCP64H R3, -293.14990234375 ;  /* 0xc072526600037908 */ /* 0x000e220000001800 */
[----:B------:R-:W-:Y:S01]  /*04f0*/  IMAD.MOV.U32 R14, RZ, RZ, 0x66666666 ;  /* 0x66666666ff0e7424 */ /* 0x000fe200078e00ff */
[----:B------:R-:W-:Y:S01]  /*0500*/  UMOV UR6, 0xcccccccd ;  /* 0xcccccccd00067882 */ /* 0x000fe20000000000 */
[----:B------:R-:W-:Y:S01]  /*0510*/  IMAD.MOV.U32 R15, RZ, RZ, 0x40725266 ;  /* 0x40725266ff0f7424 */ /* 0x000fe200078e00ff */
[----:B------:R-:W-:Y:S01]  /*0520*/  UMOV UR7, 0x3fe4cccc ;  /* 0x3fe4cccc00077882 */ /* 0x000fe20000000000 */
[----:B------:R-:W-:Y:S01]  /*0530*/  IMAD.MOV.U32 R2, RZ, RZ, 0x1 ;  /* 0x00000001ff027424 */ /* 0x000fe200078e00ff */
[----:B-----5:R-:W-:Y:S01]  /*0540*/  DMUL R6, R12, UR6 ;  /* 0x000000060c067c28 */ /* 0x020fe20008000000 */
[----:B------:R-:W-:Y:S01]  /*0550*/  UMOV UR6, 0x66666666 ;  /* 0x6666666600067882 */ /* 0x000fe20000000000 */
[----:B------:R-:W-:Y:S01]  /*0560*/  UMOV UR7, 0x3ff66666 ;  /* 0x3ff6666600077882 */ /* 0x000fe20000000000 */
[----:B------:R-:W-:Y:S07]  /*0570*/  BSSY.RECONVERGENT B0, `(.L_x_161) ;  /* 0x0000018000007945 */ /* 0x000fee0003800200 */
[----:B------:R-:W-:Y:S01]  /*0580*/  FSETP.GEU.AND P1, PT, |R7|, 6.5827683646048100446e-37, PT ;  /* 0x036000000700780b */ /* 0x000fe20003f2e200 */
[----:B0-----:R-:W-:-:S08]  /*0590*/  DFMA R4, R2, R14, 1 ;  /* 0x3ff000000204742b */ /* 0x001fd0000000000e */
[----:B------:R-:W-:-:S08]  /*05a0*/  DFMA R4, R4, R4, R4 ;  /* 0x000000040404722b */ /* 0x000fd00000000004 */
[----:B------:R-:W-:-:S08]  /*05b0*/  DFMA R4, R2, R4, R2 ;  /* 0x000000040204722b */ /* 0x000fd00000000002 */
[----:B------:R-:W-:-:S08]  /*05c0*/  DFMA R2, R4, R14, 1 ;  /* 0x3ff000000402742b */ /* 0x000fd0000000000e */
[----:B------:R-:W-:-:S08]  /*05d0*/  DFMA R2, R4, R2, R4 ;  /* 0x000000020402722b */ /* 0x000fd00000000004 */
[----:B------:R-:W-:-:S08]  /*05e0*/  DMUL R4, R6, R2 ;  /* 0x0000000206047228 */ /* 0x000fd00000000000 */
[----:B------:R-:W-:-:S08]  /*05f0*/  DFMA R14, R4, R14, R6 ;  /* 0x0000000e040e722b */ /* 0x000fd00000000006 */
[----:B------:R-:W-:Y:S02]  /*0600*/  DFMA R4, R2, R14, R4 ;  /* 0x0000000e0204722b */ /* 0x000fe40000000004 */
[----:B------:R-:W-:-:S08]  /*0610*/  DADD R2, -R32, 1 ;  /* 0x3ff0000020027429 */ /* 0x000fd00000000100 */
[----:B------:R-:W-:Y:S01]  /*0620*/  FFMA R0, RZ, -3.7862792015075683594, R5 ;  /* 0xc0725266ff007823 */ /* 0x000fe20000000005 */
[----:B------:R-:W-:Y:S01]  /*0630*/  DMUL R2, R2, UR6 ;  /* 0x0000000602027c28 */ /* 0x000fe20008000000 */
[----:B------:R-:W-:Y:S01]  /*0640*/  UMOV UR6, 0x147ae148 ;  /* 0x147ae14800067882 */ /* 0x000fe20000000000 */
[----:B------:R-:W-:Y:S02]  /*0650*/  UMOV UR7, 0x3ff547ae ;  /* 0x3ff547ae00077882 */ /* 0x000fe40000000000 */
[----:B------:R-:W-:-:S04]  /*0660*/  FSETP.GT.AND P0, PT, |R0|, 1.469367938527859385e-39, PT ;  /* 0x001000000000780b */ /* 0x000fc80003f04200 */
[----:B------:R-:W-:-:S09]  /*0670*/  DFMA R32, R32, UR6, R2 ;  /* 0x0000000620207c2b */ /* 0x000fd20008000002 */
[----:B------:R-:W-:Y:S05]  /*0680*/  @P0 BRA P1, `(.L_x_162) ;  /* 0x0000000000180947 */ /* 0x000fea0000800000 */
[----:B------:R-:W-:Y:S01]  /*0690*/  IMAD.MOV.U32 R14, RZ, RZ, R6 ;  /* 0x000000ffff0e7224 */ /* 0x000fe200078e0006 */
[----:B------:R-:W-:Y:S01]  /*06a0*/  MOV R0, 0x6f0 ;  /* 0x000006f000007802 */ /* 0x000fe20000000f00 */
[----:B------:R-:W-:Y:S02]  /*06b0*/  IMAD.MOV.U32 R15, RZ, RZ, R7 ;  /* 0x000000ffff0f7224 */ /* 0x000fe400078e0007 */
[----:B------:R-:W-:Y:S02]  /*06c0*/  IMAD.MOV.U32 R4, RZ, RZ, 0x66666666 ;  /* 0x66666666ff047424 */ /* 0x000fe400078e00ff */
[----:B------:R-:W-:-:S07]  /*06d0*/  IMAD.MOV.U32 R5, RZ, RZ, -0x3f8dad9a ;  /* 0xc0725266ff057424 */ /* 0x000fce00078e00ff */
[----:B------:R-:W-:Y:S05]  /*06e0*/  CALL.REL.NOINC `($__internal_11_$__cuda_sm20_div_rn_f64_full) ;  /* 0x0000000c00fc7944 */ /* 0x000fea0003c00000 */
.L_x_162:
[----:B------:R-:W-:Y:S05]  /*06f0*/  BSYNC.RECONVERGENT B0 ;  /* 0x0000000000007941 */ /* 0x000fea0003800200 */
.L_x_161:
[----:B------:R-:W-:Y:S01]  /*0700*/  DADD R4, R4, 1 ;  /* 0x3ff0000004047429 */ /* 0x000fe20000000000 */
[----:B------:R-:W-:Y:S07]  /*0710*/  BSSY.RECONVERGENT B0, `(.L_x_163) ;  /* 0x000000f000007945 */ /* 0x000fee0003800200 */
[----:B------:R-:W-:-:S14]  /*0720*/  DSETP.NEU.AND P0, PT, R4, RZ, PT ;  /* 0x000000ff0400722a */ /* 0x000fdc0003f0d000 */
[----:B------:R-:W-:Y:S01]  /*0730*/  @!P0 CS2R R2, SRZ ;  /* 0x0000000000028805 */ /* 0x000fe2000001ff00 */
[----:B------:R-:W-:Y:S06]  /*0740*/  @!P0 BRA `(.L_x_164) ;  /* 0x00000000002c8947 */ /* 0x000fec0003800000 */
[----:B------:R-:W-:Y:S01]  /*0750*/  DADD R2, -RZ, |R4| ;  /* 0x00000000ff027229 */ /* 0x000fe20000000504 */
[----:B------:R-:W-:Y:S01]  /*0760*/  BSSY.RECONVERGENT B1, `(.L_x_165) ;  /* 0x0000007000017945 */ /* 0x000fe20003800200 */
[----:B------:R-:W-:Y:S01]  /*0770*/  ISETP.GE.AND P0, PT, R5, RZ, PT ;  /* 0x000000ff0500720c */ /* 0x000fe20003f06270 */
[----:B------:R-:W-:Y:S01]  /*0780*/  IMAD.MOV.U32 R35, RZ, RZ, 0x4015063f ;  /* 0x4015063fff237424 */ /* 0x000fe200078e00ff */
[----:B------:R-:W-:-:S06]  /*0790*/  MOV R0, 0x7d0 ;  /* 0x000007d000007802 */ /* 0x000fcc0000000f00 */
[----:B------:R-:W-:Y:S02]  /*07a0*/  IMAD.MOV.U32 R18, RZ, RZ, R2 ;  /* 0x000000ffff127224 */ /* 0x000fe400078e0002 */
[----:B------:R-:W-:-:S07]  /*07b0*/  IMAD.MOV.U32 R2, RZ, RZ, 0x141205bc ;  /* 0x141205bcff027424 */ /* 0x000fce00078e00ff */
[----:B------:R-:W-:Y:S05]  /*07c0*/  CALL.REL.NOINC `($_Z14buoyancyKernelPdS_S_S_S_id$__internal_accurate_pow) ;  /* 0x00000014003c7944 */ /* 0x000fea0003c00000 */
[----:B------:R-:W-:Y:S05]  /*07d0*/  BSYNC.RECONVERGENT B1 ;  /* 0x0000000000017941 */ /* 0x000fea0003800200 */
.L_x_165:
[----:B------:R-:W-:Y:S02]  /*07e0*/  FSEL R2, R17, RZ, P0 ;  /* 0x000000ff11027208 */ /* 0x000fe40000000000 */
[----:B------:R-:W-:-:S07]  /*07f0*/  FSEL R3, R18, -QNAN , P0 ;  /* 0xfff8000012037808 */ /* 0x000fce0000000000 */
.L_x_164:
[----:B------:R-:W-:Y:S05]  /*0800*/  BSYNC.RECONVERGENT B0 ;  /* 0x0000000000007941 */ /* 0x000fea0003800200 */
.L_x_163:
[----:B------:R-:W0:Y:S01]  /*0810*/  MUFU.RCP64H R17, R33 ;  /* 0x0000002100117308 */ /* 0x000e220000001800 */
[----:B------:R-:W-:Y:S01]  /*0820*/  VIADD R16, R33, 0x300402 ;  /* 0x0030040221107836 */ /* 0x000fe20000000000 */
[----:B------:R-:W-:Y:S01]  /*0830*/  UMOV UR6, 0x141205bc ;  /* 0x141205bc00067882 */ /* 0x000fe20000000000 */
[----:B------:R-:W-:Y:S01]  /*0840*/  UMOV UR7, 0x4015063f ;  /* 0x4015063f00077882 */ /* 0x000fe20000000000 */
[----:B------:R-:W-:Y:S01]  /*0850*/  BSSY.RECONVERGENT B0, `(.L_x_166) ;  /* 0x0000011000007945 */ /* 0x000fe20003800200 */
[C---:B------:R-:W-:Y:S01]  /*0860*/  DADD R14, R4.reuse, UR6 ;  /* 0x00000006040e7e29 */ /* 0x040fe20008000000 */
[----:B------:R-:W-:Y:S01]  /*0870*/  FSETP.GEU.AND P1, PT, |R16|, 5.8789094863358348022e-39, PT ;  /* 0x004004021000780b */ /* 0x000fe20003f2e200 */
[----:B------:R-:W-:-:S08]  /*0880*/  DSETP.NEU.AND P0, PT, R4, 1, PT ;  /* 0x3ff000000400742a */ /* 0x000fd00003f0d000 */
[----:B------:R-:W-:Y:S01]  /*0890*/  LOP3.LUT R14, R15, 0x7ff00000, RZ, 0xc0, !PT ;  /* 0x7ff000000f0e7812 */ /* 0x000fe200078ec0ff */
[----:B0-----:R-:W-:-:S03]  /*08a0*/  DFMA R18, -R32, R16, 1 ;  /* 0x3ff000002012742b */ /* 0x001fc60000000110 */
[----:B------:R-:W-:-:S05]  /*08b0*/  ISETP.NE.AND P2, PT, R14, 0x7ff00000, PT ;  /* 0x7ff000000e00780c */ /* 0x000fca0003f45270 */
[----:B------:R-:W-:-:S08]  /*08c0*/  DFMA R18, R18, R18, R18 ;  /* 0x000000121212722b */ /* 0x000fd00000000012 */
[----:B------:R-:W-:-:S08]  /*08d0*/  DFMA R18, R16, R18, R16 ;  /* 0x000000121012722b */ /* 0x000fd00000000010 */
[----:B------:R-:W-:Y:S01]  /*08e0*/  DFMA R14, -R32, R18, 1 ;  /* 0x3ff00000200e742b */ /* 0x000fe20000000112 */
[----:B------:R-:W-:Y:S10]  /*08f0*/  @P2 BRA `(.L_x_167) ;  /* 0x0000000000182947 */ /* 0x000ff40003800000 */
[----:B------:R-:W-:-:S14]  /*0900*/  DSETP.NAN.AND P2, PT, R4, R4, PT ;  /* 0x000000040400722a */ /* 0x000fdc0003f48000 */
[----:B------:R-:W-:Y:S01]  /*0910*/  @P2 DADD R2, R4, UR6 ;  /* 0x0000000604022e29 */ /* 0x000fe20008000000 */
[----:B------:R-:W-:Y:S10]  /*0920*/  @P2 BRA `(.L_x_167) ;  /* 0x00000000000c2947 */ /* 0x000ff40003800000 */
[----:B------:R-:W-:-:S14]  /*0930*/  DSETP.NEU.AND P2, PT, |R4|, +INF , PT ;  /* 0x7ff000000400742a */ /* 0x000fdc0003f4d200 */
[----:B------:R-:W-:Y:S02]  /*0940*/  @!P2 IMAD.MOV.U32 R2, RZ, RZ, 0x0 ;  /* 0x00000000ff02a424 */ /* 0x000fe400078e00ff */
[----:B------:R-:W-:-:S07]  /*0950*/  @!P2 IMAD.MOV.U32 R3, RZ, RZ, 0x7ff00000 ;  /* 0x7ff00000ff03a424 */ /* 0x000fce00078e00ff */
.L_x_167:
[----:B------:R-:W-:Y:S05]  /*0960*/  BSYNC.RECONVERGENT B0 ;  /* 0x0000000000007941 */ /* 0x000fea0003800200 */
.L_x_166:
[----:B------:R-:W-:Y:S01]  /*0970*/  BSSY.RECONVERGENT B0, `(.L_x_168) ;  /* 0x0000009000007945 */ /* 0x000fe20003800200 */
[----:B------:R-:W-:Y:S01]  /*0980*/  DFMA R14, R18, R14, R18 ;  /* 0x0000000e120e722b */ /* 0x000fe20000000012 */
[----:B------:R-:W-:Y:S02]  /*0990*/  FSEL R4, R2, RZ, P0 ;  /* 0x000000ff02047208 */ /* 0x000fe40000000000 */
[----:B------:R-:W-:Y:S01]  /*09a0*/  FSEL R5, R3, 1.875, P0 ;  /* 0x3ff0000003057808 */ /* 0x000fe20000000000 */
[----:B------:R-:W-:Y:S07]  /*09b0*/  @P1 BRA `(.L_x_169) ;  /* 0x0000000000101947 */ /* 0x000fee0003800000 */
[----:B------:R-:W-:-:S05]  /*09c0*/  LOP3.LUT R0, R33, 0x7fffffff, RZ, 0xc0, !PT ;  /* 0x7fffffff21007812 */ /* 0x000fca00078ec0ff */
[----:B------:R-:W-:Y:S01]  /*09d0*/  VIADD R16, R0, 0xfff00000 ;  /* 0xfff0000000107836 */ /* 0x000fe20000000000 */
[----:B------:R-:W-:-:S07]  /*09e0*/  MOV R0, 0xa00 ;  /* 0x00000a0000007802 */ /* 0x000fce0000000f00 */
[----:B------:R-:W-:Y:S05]  /*09f0*/  CALL.REL.NOINC `($__internal_10_$__cuda_sm20_dblrcp_rn_slowpath_v3) ;  /* 0x0000000800907944 */ /* 0x000fea0003c00000 */
.L_x_169:
[----:B------:R-:W-:Y:S05]  /*0a00*/  BSYNC.RECONVERGENT B0 ;  /* 0x0000000000007941 */ /* 0x000fea0003800200 */
.L_x_168:
[----:B------:R-:W-:Y:S01]  /*0a10*/  DADD R32, -R14, 1 ;  /* 0x3ff000000e207429 */ /* 0x000fe20000000100 */
[----:B------:R-:W-:Y:S01]  /*0a20*/  BSSY.RECONVERGENT B0, `(.L_x_170) ;  /* 0x0000025000007945 */ /* 0x000fe20003800200 */
[----:B------:R-:W-:-:S08]  /*0a30*/  DSETP.NEU.AND P2, PT, R4, RZ, PT ;  /* 0x000000ff0400722a */ /* 0x000fd00003f4d000 */
[----:B------:R-:W-:Y:S02]  /*0a40*/  SHF.R.U32.HI R0, RZ, 0x14, R33 ;  /* 0x00000014ff007819 */ /* 0x000fe40000011621 */
[----:B------:R-:W-:Y:S02]  /*0a50*/  ISETP.GE.OR P3, PT, R33, RZ, P2 ;  /* 0x000000ff2100720c */ /* 0x000fe40001766670 */
[----:B------:R-:W-:Y:S02]  /*0a60*/  LOP3.LUT R0, R0, 0x7ff, RZ, 0xc0, !PT ;  /* 0x000007ff00007812 */ /* 0x000fe400078ec0ff */
[----:B------:R-:W-:-:S03]  /*0a70*/  @!P2 IMAD.MOV.U32 R2, RZ, RZ, RZ ;  /* 0x000000ffff02a224 */ /* 0x000fc600078e00ff */
[----:B------:R-:W-:-:S05]  /*0a80*/  VIADD R3, R0, 0xfffffc0c ;  /* 0xfffffc0c00037836 */ /* 0x000fca0000000000 */
[CC--:B------:R-:W-:Y:S02]  /*0a90*/  SHF.L.U32 R0, R32.reuse, R3.reuse, RZ ;  /* 0x0000000320007219 */ /* 0x0c0fe400000006ff */
[----:B------:R-:W-:Y:S02]  /*0aa0*/  SHF.L.U64.HI R3, R32, R3, R33 ;  /* 0x0000000320037219 */ /* 0x000fe40000010221 */
[----:B------:R-:W-:-:S04]  /*0ab0*/  ISETP.NE.U32.AND P0, PT, R0, RZ, PT ;  /* 0x000000ff0000720c */ /* 0x000fc80003f05070 */
[----:B------:R-:W-:-:S04]  /*0ac0*/  ISETP.NE.AND.EX P0, PT, R3, -0x80000000, PT, P0 ;  /* 0x800000000300780c */ /* 0x000fc80003f05300 */
[----:B------:R-:W-:-:S09]  /*0ad0*/  PLOP3.LUT P1, PT, P0, PT, PT, 0x8, 0x80 ;  /* 0x000000000080781c */ /* 0x000fd2000072e170 */
[----:B------:R-:W-:-:S06]  /*0ae0*/  @!P2 DSETP.NEU.AND P1, PT, |R32|, 0.5, !P0 ;  /* 0x3fe000002000a42a */ /* 0x000fcc000472d200 */
[----:B------:R-:W-:-:S04]  /*0af0*/  @!P2 SEL R3, R5, RZ, P1 ;  /* 0x000000ff0503a207 */ /* 0x000fc80000800000 */
[----:B------:R-:W-:Y:S01]  /*0b00*/  @!P3 LOP3.LUT R3, R3, 0x7ff00000, RZ, 0xfc, !PT ;  /* 0x7ff000000303b812 */ /* 0x000fe200078efcff */
[----:B------:R-:W-:Y:S06]  /*0b10*/  @!P2 BRA `(.L_x_171) ;  /* 0x000000000054a947 */ /* 0x000fec0003800000 */
[----:B------:R-:W-:Y:S01]  /*0b20*/  DADD R14, -RZ, |R4| ;  /* 0x00000000ff0e7229 */ /* 0x000fe20000000504 */
[----:B------:R-:W-:Y:S01]  /*0b30*/  BSSY.RECONVERGENT B1, `(.L_x_172) ;  /* 0x0000007000017945 */ /* 0x000fe20003800200 */
[----:B------:R-:W-:Y:S01]  /*0b40*/  IMAD.MOV.U32 R2, RZ, RZ, R32 ;  /* 0x000000ffff027224 */ /* 0x000fe200078e0020 */
[----:B------:R-:W-:Y:S01]  /*0b50*/  MOV R0, 0xba0 ;  /* 0x00000ba000007802 */ /* 0x000fe20000000f00 */
[----:B------:R-:W-:-:S06]  /*0b60*/  IMAD.MOV.U32 R35, RZ, RZ, R33 ;  /* 0x000000ffff237224 */ /* 0x000fcc00078e0021 */
[----:B------:R-:W-:Y:S02]  /*0b70*/  IMAD.MOV.U32 R18, RZ, RZ, R14 ;  /* 0x000000ffff127224 */ /* 0x000fe400078e000e */
[----:B------:R-:W-:-:S07]  /*0b80*/  IMAD.MOV.U32 R3, RZ, RZ, R15 ;  /* 0x000000ffff037224 */ /* 0x000fce00078e000f */
[----:B------:R-:W-:Y:S05]  /*0b90*/  CALL.REL.NOINC `($_Z14buoyancyKernelPdS_S_S_S_id$__internal_accurate_pow) ;  /* 0x0000001000487944 */ /* 0x000fea0003c00000 */
[----:B------:R-:W-:Y:S05]  /*0ba0*/  BSYNC.RECONVERGENT B1 ;  /* 0x0000000000017941 */ /* 0x000fea0003800200 */
.L_x_172:
[----:B------:R-:W-:Y:S01]  /*0bb0*/  IMAD.MOV.U32 R14, RZ, RZ, R17 ;  /* 0x000000ffff0e7224 */ /* 0x000fe200078e0011 */
[----:B------:R-:W0:Y:S01]  /*0bc0*/  FRND.F64.TRUNC R2, R32 ;  /* 0x0000002000027313 */ /* 0x000e22000030d800 */
[----:B------:R-:W-:Y:S01]  /*0bd0*/  IMAD.MOV.U32 R15, RZ, RZ, R18 ;  /* 0x000000ffff0f7224 */ /* 0x000fe200078e0012 */
[----:B------:R-:W-:-:S05]  /*0be0*/  ISETP.GE.AND P2, PT, R5, RZ, PT ;  /* 0x000000ff0500720c */ /* 0x000fca0003f46270 */
[----:B------:R-:W-:Y:S02]  /*0bf0*/  DADD R14, -RZ, -R14 ;  /* 0x00000000ff0e7229 */ /* 0x000fe4000000090e */
[----:B0-----:R-:W-:-:S08]  /*0c00*/  DSETP.NEU.AND P0, PT, R32, R2, PT ;  /* 0x000000022000722a */ /* 0x001fd00003f0d000 */
[-C--:B------:R-:W-:Y:S02]  /*0c10*/  FSEL R0, R14, R17.reuse, P1 ;  /* 0x000000110e007208 */ /* 0x080fe40000800000 */
[-C--:B------:R-:W-:Y:S02]  /*0c20*/  FSEL R15, R15, R18.reuse, P1 ;  /* 0x000000120f0f7208 */ /* 0x080fe40000800000 */
[----:B------:R-:W-:Y:S02]  /*0c30*/  FSEL R2, R0, R17, !P2 ;  /* 0x0000001100027208 */ /* 0x000fe40005000000 */
[----:B------:R-:W-:Y:S02]  /*0c40*/  FSEL R3, R15, R18, !P2 ;  /* 0x000000120f037208 */ /* 0x000fe40005000000 */
[----:B------:R-:W-:Y:S02]  /*0c50*/  @!P2 FSEL R2, R2, RZ, !P0 ;  /* 0x000000ff0202a208 */ /* 0x000fe40004000000 */
[----:B------:R-:W-:-:S07]  /*0c60*/  @!P2 FSEL R3, R3, -QNAN , !P0 ;  /* 0xfff800000303a808 */ /* 0x000fce0004000000 */
.L_x_171:
[----:B------:R-:W-:Y:S05]  /*0c70*/  BSYNC.RECONVERGENT B0 ;  /* 0x0000000000007941 */ /* 0x000fea0003800200 */
.L_x_170:
[----:B------:R-:W-:Y:S01]  /*0c80*/  DADD R14, R4, R32 ;  /* 0x00000000040e7229 */ /* 0x000fe20000000020 */
[----:B------:R-:W-:Y:S09]  /*0c90*/  BSSY.RECONVERGENT B0, `(.L_x_173) ;  /* 0x000001d000007945 */ /* 0x000ff20003800200 */
[----:B------:R-:W-:-:S04]  /*0ca0*/  LOP3.LUT R14, R15, 0x7ff00000, RZ, 0xc0, !PT ;  /* 0x7ff000000f0e7812 */ /* 0x000fc800078ec0ff */
[----:B------:R-:W-:-:S13]  /*0cb0*/  ISETP.NE.AND P0, PT, R14, 0x7ff00000, PT ;  /* 0x7ff000000e00780c */ /* 0x000fda0003f05270 */
[----:B------:R-:W-:Y:S05]  /*0cc0*/  @P0 BRA `(.L_x_174) ;  /* 0x0000000000640947 */ /* 0x000fea0003800000 */
[----:B------:R-:W-:-:S06]  /*0cd0*/  DSETP.NAN.AND P0, PT, R32, R32, PT ;  /* 0x000000202000722a */ /* 0x000fcc0003f08000 */
[----:B------:R-:W-:-:S14]  /*0ce0*/  DSETP.NUM.AND P0, PT, R4, R4, !P0 ;  /* 0x000000040400722a */ /* 0x000fdc0004707000 */
[----:B------:R-:W-:Y:S01]  /*0cf0*/  @!P0 DADD R2, R4, R32 ;  /* 0x0000000004028229 */ /* 0x000fe20000000020 */
[----:B------:R-:W-:Y:S10]  /*0d00*/  @!P0 BRA `(.L_x_174) ;  /* 0x0000000000548947 */ /* 0x000ff40003800000 */
[----:B------:R-:W-:-:S14]  /*0d10*/  DSETP.NEU.AND P0, PT, |R32|, +INF , PT ;  /* 0x7ff000002000742a */ /* 0x000fdc0003f0d200 */
[----:B------:R-:W-:Y:S05]  /*0d20*/  @P0 BRA `(.L_x_175) ;  /* 0x0000000000200947 */ /* 0x000fea0003800000 */
[----:B------:R-:W-:Y:S01]  /*0d30*/  ISETP.GE.AND P1, PT, R33, RZ, PT ;  /* 0x000000ff2100720c */ /* 0x000fe20003f26270 */
[----:B------:R-:W-:-:S06]  /*0d40*/  DSETP.GT.AND P0, PT, |R4|, 1, PT ;  /* 0x3ff000000400742a */ /* 0x000fcc0003f04200 */
[----:B------:R-:W-:Y:S01]  /*0d50*/  SEL R2, RZ, 0x7ff00000, !P0 ;  /* 0x7ff00000ff027807 */ /* 0x000fe20004000000 */
[----:B------:R-:W-:-:S05]  /*0d60*/  DSETP.NEU.AND P0, PT, R4, -1, PT ;  /* 0xbff000000400742a */ /* 0x000fca0003f0d000 */
[----:B------:R-:W-:-:S04]  /*0d70*/  @!P1 LOP3.LUT R2, R2, 0x7ff00000, RZ, 0x3c, !PT ;  /* 0x7ff0000002029812 */ /* 0x000fc800078e3cff */
[----:B------:R-:W-:Y:S01]  /*0d80*/  SEL R3, R2, 0x3ff00000, P0 ;  /* 0x3ff0000002037807 */ /* 0x000fe20000000000 */
[----:B------:R-:W-:Y:S01]  /*0d90*/  IMAD.MOV.U32 R2, RZ, RZ, RZ ;  /* 0x000000ffff027224 */ /* 0x000fe200078e00ff */
[----:B------:R-:W-:Y:S06]  /*0da0*/  BRA `(.L_x_174) ;  /* 0x00000000002c7947 */ /* 0x000fec0003800000 */
.L_x_175:
[----:B------:R-:W-:-:S14]  /*0db0*/  DSETP.NEU.AND P0, PT, |R4|, +INF , PT ;  /* 0x7ff000000400742a */ /* 0x000fdc0003f0d200 */
[----:B------:R-:W-:Y:S05]  /*0dc0*/  @P0 BRA `(.L_x_174) ;  /* 0x0000000000240947 */ /* 0x000fea0003800000 */
[C---:B------:R-:W-:Y:S01]  /*0dd0*/  ISETP.GE.AND P0, PT, R33.reuse, RZ, PT ;  /* 0x000000ff2100720c */ /* 0x040fe20003f06270 */
[----:B------:R-:W-:Y:S01]  /*0de0*/  IMAD.MOV.U32 R2, RZ, RZ, RZ ;  /* 0x000000ffff027224 */ /* 0x000fe200078e00ff */
[----:B------:R-:W-:Y:S02]  /*0df0*/  LOP3.LUT R0, R33, 0x7fffffff, RZ, 0xc0, !PT ;  /* 0x7fffffff21007812 */ /* 0x000fe400078ec0ff */
[----:B------:R-:W-:Y:S02]  /*0e00*/  SEL R3, RZ, 0x7ff00000, !P0 ;  /* 0x7ff00000ff037807 */ /* 0x000fe40004000000 */
[----:B------:R-:W-:Y:S02]  /*0e10*/  ISETP.GE.AND P2, PT, R5, RZ, PT ;  /* 0x000000ff0500720c */ /* 0x000fe40003f46270 */
[----:B------:R-:W-:Y:S01]  /*0e20*/  ISETP.NE.AND P0, PT, R0, 0x3fe00000, PT ;  /* 0x3fe000000000780c */ /* 0x000fe20003f05270 */
[----:B------:R-:W-:-:S05]  /*0e30*/  VIADD R0, R3, 0x80000000 ;  /* 0x8000000003007836 */ /* 0x000fca0000000000 */
[----:B------:R-:W-:-:S05]  /*0e40*/  SEL R0, R0, R3, P0 ;  /* 0x0000000300007207 */ /* 0x000fca0000000000 */
[----:B------:R-:W-:-:S07]  /*0e50*/  @!P2 SEL R3, R0, R3, P1 ;  /* 0x000000030003a207 */ /* 0x000fce0000800000 */
.L_x_174:
[----:B------:R-:W-:Y:S05]  /*0e60*/  BSYNC.RECONVERGENT B0 ;  /* 0x0000000000007941 */ /* 0x000fea0003800200 */
.L_x_173:
[----:B------:R-:W-:Y:S01]  /*0e70*/  UMOV UR6, 0x66666666 ;  /* 0x6666666600067882 */ /* 0x000fe20000000000 */
[----:B------:R-:W-:Y:S01]  /*0e80*/  UMOV UR7, 0x40725266 ;  /* 0x4072526600077882 */ /* 0x000fe20000000000 */
[----:B------:R-:W-:Y:S01]  /*0e90*/  DSETP.GEU.AND P0, PT, R12, 9, PT ;  /* 0x402200000c00742a */ /* 0x000fe20003f0e000 */
[----:B------:R-:W-:Y:S01]  /*0ea0*/  BSSY.RECONVERGENT B0, `(.L_x_176) ;  /* 0x0000025000007945 */ /* 0x000fe20003800200 */
[----:B------:R-:W-:Y:S01]  /*0eb0*/  DADD R6, -R6, UR6 ;  /* 0x0000000606067e29 */ /* 0x000fe20008000100 */
[----:B------:R-:W-:Y:S01]  /*0ec0*/  UMOV UR6, 0xcccccccd ;  /* 0xcccccccd00067882 */ /* 0x000fe20000000000 */
[----:B------:R-:W-:Y:S01]  /*0ed0*/  UMOV UR7, 0x4071f4cc ;  /* 0x4071f4cc00077882 */ /* 0x000fe20000000000 */
[----:B------:R-:W-:Y:S02]  /*0ee0*/  DSETP.NEU.AND P1, PT, R32, RZ, PT ;  /* 0x000000ff2000722a */ /* 0x000fe40003f2d000 */
[----:B------:R-:W-:Y:S01]  /*0ef0*/  DMUL R2, R2, UR6 ;  /* 0x0000000602027c28 */ /* 0x000fe20008000000 */
[----:B------:R-:W-:Y:S01]  /*0f00*/  UMOV UR6, 0x8f5c28f6 ;  /* 0x8f5c28f600067882 */ /* 0x000fe20000000000 */
[----:B------:R-:W-:-:S03]  /*0f10*/  UMOV UR7, 0x403cf5c2 ;  /* 0x403cf5c200077882 */ /* 0x000fc60000000000 */
[----:B------:R-:W-:Y:S02]  /*0f20*/  FSEL R6, R6, RZ, !P0 ;  /* 0x000000ff06067208 */ /* 0x000fe40004000000 */
[----:B------:R-:W-:Y:S01]  /*0f30*/  FSEL R7, R7, 3.7939453125, !P0 ;  /* 0x4072d00007077808 */ /* 0x000fe20004000000 */
[----:B------:R-:W-:Y:S02]  /*0f40*/  DMUL R2, R2, UR6 ;  /* 0x0000000602027c28 */ /* 0x000fe40008000000 */
[----:B------:R-:W-:-:S03]  /*0f50*/  DSETP.NEU.AND P0, PT, R4, 1, PT ;  /* 0x3ff000000400742a */ /* 0x000fc60003f0d000 */
[----:B------:R-:W-:Y:S01]  /*0f60*/  DMUL R8, R8, R6 ;  /* 0x0000000608087228 */ /* 0x000fe20000000000 */
[----:B------:R-:W-:-:S04]  /*0f70*/  IMAD.MOV.U32 R6, RZ, RZ, 0x1 ;  /* 0x00000001ff067424 */ /* 0x000fc800078e00ff */
[----:B------:R-:W-:Y:S01]  /*0f80*/  FSEL R0, R2, -8.0664643545776696419e-20, P1 ;  /* 0x9fbe76c902007808 */ /* 0x000fe20000800000 */
[----:B------:R-:W0:Y:S01]  /*0f90*/  MUFU.RCP64H R7, R9 ;  /* 0x0000000900077308 */ /* 0x000e220000001800 */
[----:B------:R-:W-:Y:S01]  /*0fa0*/  FSEL R2, R3, 6.0078248977661132812, P1 ;  /* 0x40c0401a03027808 */ /* 0x000fe20000800000 */
[----:B0-----:R-:W-:-:S08]  /*0fb0*/  DFMA R14, -R8, R6, 1 ;  /* 0x3ff00000080e742b */ /* 0x001fd00000000106 */
[----:B------:R-:W-:-:S08]  /*0fc0*/  DFMA R14, R14, R14, R14 ;  /* 0x0000000e0e0e722b */ /* 0x000fd0000000000e */
[----:B------:R-:W-:-:S08]  /*0fd0*/  DFMA R14, R6, R14, R6 ;  /* 0x0000000e060e722b */ /* 0x000fd00000000006 */
[----:B------:R-:W-:-:S08]  /*0fe0*/  DFMA R6, -R8, R14, 1 ;  /* 0x3ff000000806742b */ /* 0x000fd0000000010e */
[----:B------:R-:W-:Y:S01]  /*0ff0*/  DFMA R6, R14, R6, R14 ;  /* 0x000000060e06722b */ /* 0x000fe2000000000e */
[----:B------:R-:W-:Y:S02]  /*1000*/  FSEL R14, R0, -8.0664643545776696419e-20, P0 ;  /* 0x9fbe76c9000e7808 */ /* 0x000fe40000000000 */
[----:B------:R-:W-:-:S04]  /*1010*/  FSEL R15, R2, 6.0078248977661132812, P0 ;  /* 0x40c0401a020f7808 */ /* 0x000fc80000000000 */
[----:B------:R-:W-:Y:S02]  /*1020*/  FSETP.GEU.AND P1, PT, |R15|, 6.5827683646048100446e-37, PT ;  /* 0x036000000f00780b */ /* 0x000fe40003f2e200 */
        /* <DEDUP_REMOVED lines=9> */
[----:B------:R-:W-:Y:S05]  /*10c0*/  CALL.REL.NOINC `($__internal_11_$__cuda_sm20_div_rn_f64_full) ;  /* 0x0000000400847944 */ /* 0x000fea0003c00000 */
[----:B------:R-:W-:Y:S02]  /*10d0*/  IMAD.MOV.U32 R2, RZ, RZ, R4 ;  /* 0x000000ffff027224 */ /* 0x000fe400078e0004 */
[----:B------:R-:W-:-:S07]  /*10e0*/  IMAD.MOV.U32 R3, RZ, RZ, R5 ;  /* 0x000000ffff037224 */ /* 0x000fce00078e0005 */
.L_x_177:
[----:B------:R-:W-:Y:S05]  /*10f0*/  BSYNC.RECONVERGENT B0 ;  /* 0x0000000000007941 */ /* 0x000fea0003800200 */
.L_x_176:
[----:B------:R-:W2:Y:S01]  /*1100*/  LDG.E.64 R4, desc[UR4][R10.64+0x8] ;  /* 0x000008040a047981 */ /* 0x000ea2000c1e1b00 */
[----:B------:R-:W-:Y:S01]  /*1110*/  DADD R2, R2, -1 ;  /* 0xbff0000002027429 */ /* 0x000fe20000000000 */
[----:B------:R-:W-:Y:S01]  /*1120*/  UMOV UR6, 0x9999999a ;  /* 0x9999999a00067882 */ /* 0x000fe20000000000 */
[----:B------:R-:W-:Y:S01]  /*1130*/  UMOV UR7, 0x3fa99999 ;  /* 0x3fa9999900077882 */ /* 0x000fe20000000000 */
[----:B------:R-:W-:Y:S01]  /*1140*/  BSSY.RECONVERGENT B0, `(.L_x_178) ;  /* 0x0000011000007945 */ /* 0x000fe20003800200 */
[----:B------:R-:W-:-:S04]  /*1150*/  DSETP.GEU.AND P2, PT, R12, 6, PT ;  /* 0x401800000c00742a */ /* 0x000fc80003f4e000 */
[----:B------:R-:W-:Y:S01]  /*1160*/  DMUL R2, R2, UR6 ;  /* 0x0000000602027c28 */ /* 0x000fe20008000000 */
[----:B------:R-:W-:-:S07]  /*1170*/  UMOV UR7, 0x3fc99999 ;  /* 0x3fc9999900077882 */ /* 0x000fce0000000000 */
[----:B------:R-:W-:-:S06]  /*1180*/  DSETP.GEU.AND P0, PT, R2, RZ, PT ;  /* 0x000000ff0200722a */ /* 0x000fcc0003f0e000 */
[----:B------:R-:W-:Y:S02]  /*1190*/  FSEL R2, R2, RZ, P0 ;  /* 0x000000ff02027208 */ /* 0x000fe40000000000 */
[----:B------:R-:W-:Y:S01]  /*11a0*/  FSEL R3, R3, RZ, P0 ;  /* 0x000000ff03037208 */ /* 0x000fe20000000000 */
[----:B--2---:R-:W-:-:S14]  /*11b0*/  DSETP.GEU.AND P1, PT, R4, UR6, PT ;  /* 0x0000000604007e2a */ /* 0x004fdc000bf2e000 */
[----:B------:R-:W-:Y:S05]  /*11c0*/  @P1 BRA `(.L_x_179) ;  /* 0x0000000000201947 */ /* 0x000fea0003800000 */
[----:B------:R-:W0:Y:S01]  /*11d0*/  LDCU.64 UR8, c[0x0][0x3b0] ;  /* 0x00007600ff0877ac */ /* 0x000e220008000a00 */
[----:B------:R-:W-:Y:S01]  /*11e0*/  UMOV UR6, 0x9999999a ;  /* 0x9999999a00067882 */ /* 0x000fe20000000000 */
[----:B------:R-:W-:Y:S02]  /*11f0*/  UMOV UR7, 0x3fb99999 ;  /* 0x3fb9999900077882 */ /* 0x000fe40000000000 */
[----:B------:R-:W-:-:S06]  /*1200*/  DSETP.GT.AND P0, PT, R2, UR6, PT ;  /* 0x0000000602007e2a */ /* 0x000fcc000bf04000 */
[----:B------:R-:W-:Y:S02]  /*1210*/  FSEL R2, R2, -1.5881868392106855534e-23, !P0 ;  /* 0x9999999a02027808 */ /* 0x000fe40004000000 */
[----:B------:R-:W-:-:S06]  /*1220*/  FSEL R3, R3, 1.4499999284744262695, !P0 ;  /* 0x3fb9999903037808 */ /* 0x000fcc0004000000 */
[----:B0-----:R-:W-:-:S07]  /*1230*/  DFMA R4, R2, UR8, R4 ;  /* 0x0000000802047c2b */ /* 0x001fce0008000004 */
[----:B------:R0:W-:Y:S04]  /*1240*/  STG.E.64 desc[UR4][R10.64+0x8], R4 ;  /* 0x000008040a007986 */ /* 0x0001e8000c101b04 */
.L_x_179:
[----:B------:R-:W-:Y:S05]  /*1250*/  BSYNC.RECONVERGENT B0 ;  /* 0x0000000000007941 */ /* 0x000fea0003800200 */
.L_x_178:
[----:B------:R-:W-:Y:S05]  /*1260*/  @P2 EXIT ;  /* 0x000000000000294d */ /* 0x000fea0003800000 */
[----:B------:R-:W1:Y:S01]  /*1270*/  LDC.64 R6, c[0x0][0x3a0] ;  /* 0x0000e800ff067b82 */ /* 0x000e620000000a00 */
[----:B------:R-:W2:Y:S04]  /*1280*/  LDG.E.64 R2, desc[UR4][R10.64] ;  /* 0x000000040a027981 */ /* 0x000ea8000c1e1b00 */
[----:B-1----:R-:W2:Y:S02]  /*1290*/  LDG.E.64 R8, desc[UR4][R6.64] ;  /* 0x0000000406087981 */ /* 0x002ea4000c1e1b00 */
[----:B--2---:R-:W-:-:S14]  /*12a0*/  DSETP.GEU.AND P0, PT, |R2|, |R8|, PT ;  /* 0x400000080200722a */ /* 0x004fdc0003f0e200 */
[----:B------:R-:W1:Y:S01]  /*12b0*/  @!P0 LDC.64 R14, c[0x0][0x3b0] ;  /* 0x0000ec00ff0e8b82 */ /* 0x000e620000000a00 */
[----:B------:R-:W-:Y:S02]  /*12c0*/  @!P0 IMAD.MOV.U32 R12, RZ, RZ, 0x47ae147b ;  /* 0x47ae147bff0c8424 */ /* 0x000fe400078e00ff */
[----:B------:R-:W-:-:S06]  /*12d0*/  @!P0 IMAD.MOV.U32 R13, RZ, RZ, 0x3f947ae1 ;  /* 0x3f947ae1ff0d8424 */ /* 0x000fcc00078e00ff */
[----:B------:R-:W-:-:S08]  /*12e0*/  @!P0 DMUL R8, R8, R12 ;  /* 0x0000000c08088228 */ /* 0x000fd00000000000 */
[----:B-1----:R-:W-:-:S07]  /*12f0*/  @!P0 DFMA R8, R8, R14, R2 ;  /* 0x0000000e0808822b */ /* 0x002fce0000000002 */
[----:B------:R1:W-:Y:S04]  /*1300*/  @!P0 STG.E.64 desc[UR4][R10.64], R8 ;  /* 0x000000080a008986 */ /* 0x0003e8000c101b04 */
[----:B------:R-:W2:Y:S02]  /*1310*/  LDG.E.64 R2, desc[UR4][R6.64+0x8] ;  /* 0x0000080406027981 */ /* 0x000ea4000c1e1b00 */
[----:B--2---:R-:W-:-:S14]  /*1320*/  DSETP.GEU.AND P0, PT, |R4|, |R2|, PT ;  /* 0x400000020400722a */ /* 0x004fdc0003f0e200 */
[----:B------:R-:W2:Y:S01]  /*1330*/  @!P0 LDC.64 R14, c[0x0][0x3b0] ;  /* 0x0000ec00ff0e8b82 */ /* 0x000ea20000000a00 */
[----:B------:R-:W-:Y:S02]  /*1340*/  @!P0 IMAD.MOV.U32 R12, RZ, RZ, 0x47ae147b ;  /* 0x47ae147bff0c8424 */ /* 0x000fe400078e00ff */
[----:B------:R-:W-:-:S06]  /*1350*/  @!P0 IMAD.MOV.U32 R13, RZ, RZ, 0x3f947ae1 ;  /* 0x3f947ae1ff0d8424 */ /* 0x000fcc00078e00ff */
[----:B------:R-:W-:-:S08]  /*1360*/  @!P0 DMUL R2, R2, R12 ;  /* 0x0000000c02028228 */ /* 0x000fd00000000000 */
[----:B--2---:R-:W-:Y:S01]  /*1370*/  @!P0 DFMA R2, R2, R14, R4 ;  /* 0x0000000e0202822b */ /* 0x004fe20000000004 */
[----:B0-----:R-:W2:Y:S06]  /*1380*/  LDG.E.64 R4, desc[UR4][R10.64+0x10] ;  /* 0x000010040a047981 */ /* 0x001eac000c1e1b00 */
[----:B------:R1:W-:Y:S04]  /*1390*/  @!P0 STG.E.64 desc[UR4][R10.64+0x8], R2 ;  /* 0x000008020a008986 */ /* 0x0003e8000c101b04 */
[----:B------:R-:W2:Y:S02]  /*13a0*/  LDG.E.64 R12, desc[UR4][R6.64+0x10] ;  /* 0x00001004060c7981 */ /* 0x000ea4000c1e1b00 */
[----:B--2---:R-:W-:-:S14]  /*13b0*/  DSETP.GEU.AND P0, PT, |R4|, |R12|, PT ;  /* 0x4000000c0400722a */ /* 0x004fdc0003f0e200 */
[----:B-1----:R-:W-:Y:S05]  /*13c0*/  @P0 EXIT ;  /* 0x000000000000094d */ /* 0x002fea0003800000 */
[----:B------:R-:W0:Y:S01]  /*13d0*/  LDCU.64 UR8, c[0x0][0x3b0] ;  /* 0x00007600ff0877ac */ /* 0x000e220008000a00 */
[----:B------:R-:W-:Y:S01]  /*13e0*/  UMOV UR6, 0x47ae147b ;  /* 0x47ae147b00067882 */ /* 0x000fe20000000000 */
[----:B------:R-:W-:Y:S02]  /*13f0*/  UMOV UR7, 0x3f947ae1 ;  /* 0x3f947ae100077882 */ /* 0x000fe40000000000 */
[----:B------:R-:W-:-:S08]  /*1400*/  DMUL R12, R12, UR6 ;  /* 0x000000060c0c7c28 */ /* 0x000fd00008000000 */
[----:B0-----:R-:W-:-:S07]  /*1410*/  DFMA R12, R12, UR8, R4 ;  /* 0x000000080c0c7c2b */ /* 0x001fce0008000004 */
[----:B------:R-:W-:Y:S01]  /*1420*/  STG.E.64 desc[UR4][R10.64+0x10], R12 ;  /* 0x0000100c0a007986 */ /* 0x000fe2000c101b04 */
[----:B------:R-:W-:Y:S05]  /*1430*/  EXIT ;  /* 0x000000000000794d */ /* 0x000fea0003800000 */
        .weak           $__internal_10_$__cuda_sm20_dblrcp_rn_slowpath_v3
        .type           $__internal_10_$__cuda_sm20_dblrcp_rn_slowpath_v3,@function
        .size           $__internal_10_$__cuda_sm20_dblrcp_rn_slowpath_v3,($__internal_11_$__cuda_sm20_div_rn_f64_full - $__internal_10_$__cuda_sm20_dblrcp_rn_slowpath_v3)
$__internal_10_$__cuda_sm20_dblrcp_rn_slowpath_v3:
[----:B------:R-:W-:Y:S01]  /*1440*/  IMAD.MOV.U32 R2, RZ, RZ, R32 ;  /* 0x000000ffff027224 */ /* 0x000fe200078e0020 */
[----:B------:R-:W-:Y:S01]  /*1450*/  BSSY.RECONVERGENT B1, `(.L_x_180) ;  /* 0x0000025000017945 */ /* 0x000fe20003800200 */
[----:B------:R-:W-:-:S06]  /*1460*/  IMAD.MOV.U32 R3, RZ, RZ, R33 ;  /* 0x000000ffff037224 */ /* 0x000fcc00078e0021 */
[----:B------:R-:W-:-:S14]  /*1470*/  DSETP.GTU.AND P0, PT, |R2|, +INF , PT ;  /* 0x7ff000000200742a */ /* 0x000fdc0003f0c200 */
[----:B------:R-:W-:Y:S05]  /*1480*/  @P0 BRA `(.L_x_181) ;  /* 0x00000000007c0947 */ /* 0x000fea0003800000 */
[----:B------:R-:W-:-:S05]  /*1490*/  LOP3.LUT R32, R33, 0x7fffffff, RZ, 0xc0, !PT ;  /* 0x7fffffff21207812 */ /* 0x000fca00078ec0ff */
[----:B------:R-:W-:-:S05]  /*14a0*/  VIADD R14, R32, 0xffffffff ;  /* 0xffffffff200e7836 */ /* 0x000fca0000000000 */
[----:B------:R-:W-:-:S13]  /*14b0*/  ISETP.GE.U32.AND P0, PT, R14, 0x7fefffff, PT ;  /* 0x7fefffff0e00780c */ /* 0x000fda0003f06070 */
[----:B------:R-:W-:Y:S01]  /*14c0*/  @P0 LOP3.LUT R15, R3, 0x7ff00000, RZ, 0x3c, !PT ;  /* 0x7ff00000030f0812 */ /* 0x000fe200078e3cff */
[----:B------:R-:W-:Y:S01]  /*14d0*/  @P0 IMAD.MOV.U32 R14, RZ, RZ, RZ ;  /* 0x000000ffff0e0224 */ /* 0x000fe200078e00ff */
[----:B------:R-:W-:Y:S06]  /*14e0*/  @P0 BRA `(.L_x_182) ;  /* 0x00000000006c0947 */ /* 0x000fec0003800000 */
[----:B------:R-:W-:-:S13]  /*14f0*/  ISETP.GE.U32.AND P0, PT, R32, 0x1000001, PT ;  /* 0x010000012000780c */ /* 0x000fda0003f06070 */
[----:B------:R-:W-:Y:S05]  /*1500*/  @!P0 BRA `(.L_x_183) ;  /* 0x0000000000348947 */ /* 0x000fea0003800000 */
[----:B------:R-:W-:Y:S02]  /*1510*/  VIADD R15, R3, 0xc0200000 ;  /* 0xc0200000030f7836 */ /* 0x000fe40000000000 */
[----:B------:R-:W-:Y:S02]  /*1520*/  IMAD.MOV.U32 R14, RZ, RZ, R2 ;  /* 0x000000ffff0e7224 */ /* 0x000fe400078e0002 */
[----:B------:R-:W0:Y:S04]  /*1530*/  MUFU.RCP64H R17, R15 ;  /* 0x0000000f00117308 */ /* 0x000e280000001800 */
[----:B0-----:R-:W-:-:S08]  /*1540*/  DFMA R18, -R14, R16, 1 ;  /* 0x3ff000000e12742b */ /* 0x001fd00000000110 */
[----:B------:R-:W-:-:S08]  /*1550*/  DFMA R18, R18, R18, R18 ;  /* 0x000000121212722b */ /* 0x000fd00000000012 */
[----:B------:R-:W-:-:S08]  /*1560*/  DFMA R18, R16, R18, R16 ;  /* 0x000000121012722b */ /* 0x000fd00000000010 */
[----:B------:R-:W-:-:S08]  /*1570*/  DFMA R16, -R14, R18, 1 ;  /* 0x3ff000000e10742b */ /* 0x000fd00000000112 */
[----:B------:R-:W-:-:S08]  /*1580*/  DFMA R16, R18, R16, R18 ;  /* 0x000000101210722b */ /* 0x000fd00000000012 */
[----:B------:R-:W-:-:S08]  /*1590*/  DMUL R16, R16, 2.2250738585072013831e-308 ;  /* 0x0010000010107828 */ /* 0x000fd00000000000 */
[----:B------:R-:W-:-:S08]  /*15a0*/  DFMA R2, -R2, R16, 1 ;  /* 0x3ff000000202742b */ /* 0x000fd00000000110 */
[----:B------:R-:W-:-:S08]  /*15b0*/  DFMA R2, R2, R2, R2 ;  /* 0x000000020202722b */ /* 0x000fd00000000002 */
[----:B------:R-:W-:Y:S01]  /*15c0*/  DFMA R14, R16, R2, R16 ;  /* 0x00000002100e722b */ /* 0x000fe20000000010 */
[----:B------:R-:W-:Y:S10]  /*15d0*/  BRA `(.L_x_182) ;  /* 0x0000000000307947 */ /* 0x000ff40003800000 */
.L_x_183:
[----:B------:R-:W-:Y:S01]  /*15e0*/  DMUL R2, R2, 8.11296384146066816958e+31 ;  /* 0x4690000002027828 */ /* 0x000fe20000000000 */
[----:B------:R-:W-:-:S05]  /*15f0*/  IMAD.MOV.U32 R14, RZ, RZ, R16 ;  /* 0x000000ffff0e7224 */ /* 0x000fca00078e0010 */
[----:B------:R-:W0:Y:S02]  /*1600*/  MUFU.RCP64H R15, R3 ;  /* 0x00000003000f7308 */ /* 0x000e240000001800 */
[----:B0-----:R-:W-:-:S08]  /*1610*/  DFMA R16, -R2, R14, 1 ;  /* 0x3ff000000210742b */ /* 0x001fd0000000010e */
[----:B------:R-:W-:-:S08]  /*1620*/  DFMA R16, R16, R16, R16 ;  /* 0x000000101010722b */ /* 0x000fd00000000010 */
[----:B------:R-:W-:-:S08]  /*1630*/  DFMA R16, R14, R16, R14 ;  /* 0x000000100e10722b */ /* 0x000fd0000000000e */
[----:B------:R-:W-:-:S08]  /*1640*/  DFMA R14, -R2, R16, 1 ;  /* 0x3ff00000020e742b */ /* 0x000fd00000000110 */
[----:B------:R-:W-:-:S08]  /*1650*/  DFMA R14, R16, R14, R16 ;  /* 0x0000000e100e722b */ /* 0x000fd00000000010 */
[----:B------:R-:W-:Y:S01]  /*1660*/  DMUL R14, R14, 8.11296384146066816958e+31 ;  /* 0x469000000e0e7828 */ /* 0x000fe20000000000 */
[----:B------:R-:W-:Y:S10]  /*1670*/  BRA `(.L_x_182) ;  /* 0x0000000000087947 */ /* 0x000ff40003800000 */
.L_x_181:
[----:B------:R-:W-:Y:S01]  /*1680*/  LOP3.LUT R15, R3, 0x80000, RZ, 0xfc, !PT ;  /* 0x00080000030f7812 */ /* 0x000fe200078efcff */
[----:B------:R-:W-:-:S07]  /*1690*/  IMAD.MOV.U32 R14, RZ, RZ, R2 ;  /* 0x000000ffff0e7224 */ /* 0x000fce00078e0002 */
.L_x_182:
[----:B------:R-:W-:Y:S05]  /*16a0*/  BSYNC.RECONVERGENT B1 ;  /* 0x0000000000017941 */ /* 0x000fea0003800200 */
.L_x_180:
[----:B------:R-:W-:Y:S02]  /*16b0*/  IMAD.MOV.U32 R2, RZ, RZ, R0 ;  /* 0x000000ffff027224 */ /* 0x000fe400078e0000 */
[----:B------:R-:W-:-:S04]  /*16c0*/  IMAD.MOV.U32 R3, RZ, RZ, 0x0 ;  /* 0x00000000ff037424 */ /* 0x000fc800078e00ff */
[----:B------:R-:W-:Y:S05]  /*16d0*/  RET.REL.NODEC R2 `(_Z14buoyancyKernelPdS_S_S_S_id) ;  /* 0xffffffe802487950 */ /* 0x000fea0003c3ffff */
        .weak           $__internal_11_$__cuda_sm20_div_rn_f64_full
        .type           $__internal_11_$__cuda_sm20_div_rn_f64_full,@function
        .size           $__internal_11_$__cuda_sm20_div_rn_f64_full,($_Z14buoyancyKernelPdS_S_S_S_id$__internal_accurate_pow - $__internal_11_$__cuda_sm20_div_rn_f64_full)
$__internal_11_$__cuda_sm20_div_rn_f64_full:
        /* <DEDUP_REMOVED lines=10> */
[----:B------:R-:W-:-:S03]  /*1780*/  ISETP.GE.U32.AND P1, PT, R18, R21, PT ;  /* 0x000000151200720c */ /* 0x000fc60003f26070 */
[----:B------:R-:W-:Y:S01]  /*1790*/  @!P2 LOP3.LUT R19, R5, 0x7ff00000, RZ, 0xc0, !PT ;  /* 0x7ff000000513a812 */ /* 0x000fe200078ec0ff */
[----:B------:R-:W-:Y:S01]  /*17a0*/  @!P2 IMAD.MOV.U32 R24, RZ, RZ, RZ ;  /* 0x000000ffff18a224 */ /* 0x000fe200078e00ff */
[----:B------:R-:W0:Y:S02]  /*17b0*/  MUFU.RCP64H R23, R3 ;  /* 0x0000000300177308 */ /* 0x000e240000001800 */
[----:B------:R-:W-:Y:S01]  /*17c0*/  @!P2 ISETP.GE.U32.AND P3, PT, R18, R19, PT ;  /* 0x000000131200a20c */ /* 0x000fe20003f66070 */
[----:B------:R-:W-:-:S05]  /*17d0*/  IMAD.MOV.U32 R19, RZ, RZ, 0x1ca00000 ;  /* 0x1ca00000ff137424 */ /* 0x000fca00078e00ff */
        /* <DEDUP_REMOVED lines=51> */
.L_x_185:
        /* <DEDUP_REMOVED lines=16> */
.L_x_188:
[----:B------:R-:W-:Y:S01]  /*1c10*/  LOP3.LUT R19, R5, 0x80000, RZ, 0xfc, !PT ;  /* 0x0008000005137812 */ /* 0x000fe200078efcff */
[----:B------:R-:W-:Y:S01]  /*1c20*/  IMAD.MOV.U32 R18, RZ, RZ, R4 ;  /* 0x000000ffff127224 */ /* 0x000fe200078e0004 */
[----:B------:R-:W-:Y:S06]  /*1c30*/  BRA `(.L_x_186) ;  /* 0x0000000000087947 */ /* 0x000fec0003800000 */
.L_x_187:
[----:B------:R-:W-:Y:S01]  /*1c40*/  LOP3.LUT R19, R15, 0x80000, RZ, 0xfc, !PT ;  /* 0x000800000f137812 */ /* 0x000fe200078efcff */
[----:B------:R-:W-:-:S07]  /*1c50*/  IMAD.MOV.U32 R18, RZ, RZ, R14 ;  /* 0x000000ffff127224 */ /* 0x000fce00078e000e */
.L_x_186:
[----:B------:R-:W-:Y:S05]  /*1c60*/  BSYNC.RECONVERGENT B1 ;  /* 0x0000000000017941 */ /* 0x000fea0003800200 */
.L_x_184:
[----:B------:R-:W-:Y:S02]  /*1c70*/  IMAD.MOV.U32 R2, RZ, RZ, R0 ;  /* 0x000000ffff027224 */ /* 0x000fe400078e0000 */
[----:B------:R-:W-:Y:S02]  /*1c80*/  IMAD.MOV.U32 R3, RZ, RZ, 0x0 ;  /* 0x00000000ff037424 */ /* 0x000fe400078e00ff */
[----:B------:R-:W-:Y:S02]  /*1c90*/  IMAD.MOV.U32 R4, RZ, RZ, R18 ;  /* 0x000000ffff047224 */ /* 0x000fe400078e0012 */
[----:B------:R-:W-:Y:S01]  /*1ca0*/  IMAD.MOV.U32 R5, RZ, RZ, R19 ;  /* 0x000000ffff057224 */ /* 0x000fe200078e0013 */
[----:B------:R-:W-:Y:S06]  /*1cb0*/  RET.REL.NODEC R2 `(_Z14buoyancyKernelPdS_S_S_S_id) ;  /* 0xffffffe002d07950 */ /* 0x000fec0003c3ffff */
        .type           $_Z14buoyancyKernelPdS_S_S_S_id$__internal_accurate_pow,@function
        .size           $_Z14buoyancyKernelPdS_S_S_S_id$__internal_accurate_pow,(.L_x_204 - $_Z14buoyancyKernelPdS_S_S_S_id$__internal_accurate_pow)
$_Z14buoyancyKernelPdS_S_S_S_id$__internal_accurate_pow:
[----:B------:R-:W-:Y:S01]  /*1cc0*/  ISETP.GT.U32.AND P2, PT, R3, 0xfffff, PT ;  /* 0x000fffff0300780c */ /* 0x000fe20003f44070 */
[----:B------:R-:W-:Y:S01]  /*1cd0*/  IMAD.MOV.U32 R14, RZ, RZ, R18 ;  /* 0x000000ffff0e7224 */ /* 0x000fe200078e0012 */
[----:B------:R-:W-:Y:S01]  /*1ce0*/  UMOV UR6, 0x7d2cafe2 ;  /* 0x7d2cafe200067882 */ /* 0x000fe20000000000 */
[--C-:B------:R-:W-:Y:S01]  /*1cf0*/  IMAD.MOV.U32 R15, RZ, RZ, R3.reuse ;  /* 0x000000ffff0f7224 */ /* 0x100fe200078e0003 */
[----:B------:R-:W-:Y:S01]  /*1d00*/  UMOV UR7, 0x3eb0f5ff ;  /* 0x3eb0f5ff00077882 */ /* 0x000fe20000000000 */
[--C-:B------:R-:W-:Y:S01]  /*1d10*/  IMAD.MOV.U32 R16, RZ, RZ, R3.reuse ;  /* 0x000000ffff107224 */ /* 0x100fe200078e0003 */
[----:B------:R-:W-:Y:S01]  /*1d20*/  SHF.R.U32.HI R3, RZ, 0x14, R3 ;  /* 0x00000014ff037819 */ /* 0x000fe20000011603 */
[----:B------:R-:W-:Y:S01]  /*1d30*/  IMAD.MOV.U32 R22, RZ, RZ, RZ ;  /* 0x000000ffff167224 */ /* 0x000fe200078e00ff */
[----:B------:R-:W-:Y:S01]  /*1d40*/  UMOV UR8, 0x3b39803f ;  /* 0x3b39803f00087882 */ /* 0x000fe20000000000 */
[----:B------:R-:W-:Y:S01]  /*1d50*/  IMAD.MOV.U32 R24, RZ, RZ, 0x41ad3b5a ;  /* 0x41ad3b5aff187424 */ /* 0x000fe200078e00ff */
[----:B------:R-:W-:Y:S01]  /*1d60*/  UMOV UR9, 0x3c7abc9e ;  /* 0x3c7abc9e00097882 */ /* 0x000fe20000000000 */
[----:B------:R-:W-:-:S02]  /*1d70*/  IMAD.MOV.U32 R25, RZ, RZ, 0x3ed0f5d2 ;  /* 0x3ed0f5d2ff197424 */ /* 0x000fc400078e00ff */
[----:B------:R-:W-:-:S10]  /*1d80*/  @!P2 DMUL R14, R14, 1.80143985094819840000e+16 ;  /* 0x435000000e0ea828 */ /* 0x000fd40000000000 */
[----:B------:R-:W-:Y:S01]  /*1d90*/  @!P2 IMAD.MOV.U32 R16, RZ, RZ, R15 ;  /* 0x000000ffff10a224 */ /* 0x000fe200078e000f */
[----:B------:R-:W-:Y:S01]  /*1da0*/  @!P2 LEA.HI R3, R15, 0xffffffca, RZ, 0xc ;  /* 0xffffffca0f03a811 */ /* 0x000fe200078f60ff */
[----:B------:R-:W-:-:S03]  /*1db0*/  @!P2 IMAD.MOV.U32 R18, RZ, RZ, R14 ;  /* 0x000000ffff12a224 */ /* 0x000fc600078e000e */
[----:B------:R-:W-:Y:S01]  /*1dc0*/  LOP3.LUT R16, R16, 0x800fffff, RZ, 0xc0, !PT ;  /* 0x800fffff10107812 */ /* 0x000fe200078ec0ff */
[----:B------:R-:W-:-:S03]  /*1dd0*/  VIADD R14, R3, 0xfffffc01 ;  /* 0xfffffc01030e7836 */ /* 0x000fc60000000000 */
[----:B------:R-:W-:-:S04]  /*1de0*/  LOP3.LUT R19, R16, 0x3ff00000, RZ, 0xfc, !PT ;  /* 0x3ff0000010137812 */ /* 0x000fc800078efcff */
[----:B------:R-:W-:-:S13]  /*1df0*/  ISETP.GE.U32.AND P3, PT, R19, 0x3ff6a09f, PT ;  /* 0x3ff6a09f1300780c */ /* 0x000fda0003f66070 */
[----:B------:R-:W-:Y:S02]  /*1e00*/  @P3 VIADD R17, R19, 0xfff00000 ;  /* 0xfff0000013113836 */ /* 0x000fe40000000000 */
[----:B------:R-:W-:Y:S02]  /*1e10*/  @P3 VIADD R14, R3, 0xfffffc02 ;  /* 0xfffffc02030e3836 */ /* 0x000fe40000000000 */
[----:B------:R-:W-:Y:S02]  /*1e20*/  @P3 IMAD.MOV.U32 R19, RZ, RZ, R17 ;  /* 0x000000ffff133224 */ /* 0x000fe400078e0011 */
[----:B------:R-:W-:-:S04]  /*1e30*/  IMAD.MOV.U32 R3, RZ, RZ, R35 ;  /* 0x000000ffff037224 */ /* 0x000fc800078e0023 */
[C---:B------:R-:W-:Y:S02]  /*1e40*/  DADD R20, R18.reuse, 1 ;  /* 0x3ff0000012147429 */ /* 0x040fe40000000000 */
[----:B------:R-:W-:-:S04]  /*1e50*/  DADD R18, R18, -1 ;  /* 0xbff0000012127429 */ /* 0x000fc80000000000 */
[----:B------:R-:W0:Y:S02]  /*1e60*/  MUFU.RCP64H R23, R21 ;  /* 0x0000001500177308 */ /* 0x000e240000001800 */
[----:B0-----:R-:W-:-:S08]  /*1e70*/  DFMA R16, -R20, R22, 1 ;  /* 0x3ff000001410742b */ /* 0x001fd00000000116 */
[----:B------:R-:W-:-:S08]  /*1e80*/  DFMA R16, R16, R16, R16 ;  /* 0x000000101010722b */ /* 0x000fd00000000010 */
[----:B------:R-:W-:-:S08]  /*1e90*/  DFMA R22, R22, R16, R22 ;  /* 0x000000101616722b */ /* 0x000fd00000000016 */
[----:B------:R-:W-:-:S08]  /*1ea0*/  DMUL R16, R18, R22 ;  /* 0x0000001612107228 */ /* 0x000fd00000000000 */
[----:B------:R-:W-:-:S08]  /*1eb0*/  DFMA R16, R18, R22, R16 ;  /* 0x000000161210722b */ /* 0x000fd00000000010 */
[----:B------:R-:W-:-:S08]  /*1ec0*/  DMUL R26, R16, R16 ;  /* 0x00000010101a7228 */ /* 0x000fd00000000000 */
        /* <DEDUP_REMOVED lines=11> */
[----:B------:R-:W-:Y:S01]  /*1f80*/  UMOV UR7, 0x3f624924 ;  /* 0x3f62492400077882 */ /* 0x000fe20000000000 */
[----:B------:R-:W-:-:S05]  /*1f90*/  DADD R20, R18, -R16 ;  /* 0x0000000012147229 */ /* 0x000fca0000000810 */
[----:B------:R-:W-:Y:S01]  /*1fa0*/  DFMA R24, R26, R24, UR6 ;  /* 0x000000061a187e2b */ /* 0x000fe20008000018 */
[----:B------:R-:W-:Y:S01]  /*1fb0*/  UMOV UR6, 0x99999dfb ;  /* 0x99999dfb00067882 */ /* 0x000fe20000000000 */
[----:B------:R-:W-:Y:S01]  /*1fc0*/  UMOV UR7, 0x3f899999 ;  /* 0x3f89999900077882 */ /* 0x000fe20000000000 */
[----:B------:R-:W-:-:S05]  /*1fd0*/  DADD R20, R20, R20 ;  /* 0x0000000014147229 */ /* 0x000fca0000000014 */
[----:B------:R-:W-:Y:S01]  /*1fe0*/  DFMA R24, R26, R24, UR6 ;  /* 0x000000061a187e2b */ /* 0x000fe20008000018 */
[----:B------:R-:W-:Y:S01]  /*1ff0*/  UMOV UR6, 0x55555555 ;  /* 0x5555555500067882 */ /* 0x000fe20000000000 */
[----:B------:R-:W-:Y:S01]  /*2000*/  UMOV UR7, 0x3fb55555 ;  /* 0x3fb5555500077882 */ /* 0x000fe20000000000 */
[----:B------:R-:W-:-:S05]  /*2010*/  DFMA R20, R18, -R16, R20 ;  /* 0x800000101214722b */ /* 0x000fca0000000014 */
[----:B------:R-:W-:-:S03]  /*2020*/  DFMA R18, R26, R24, UR6 ;  /* 0x000000061a127e2b */ /* 0x000fc60008000018 */
[----:B------:R-:W-:Y:S02]  /*2030*/  DMUL R20, R22, R20 ;  /* 0x0000001416147228 */ /* 0x000fe40000000000 */
[----:B------:R-:W-:-:S03]  /*2040*/  DMUL R22, R16, R16 ;  /* 0x0000001010167228 */ /* 0x000fc60000000000 */
[----:B------:R-:W-:Y:S01]  /*2050*/  DADD R28, -R18, UR6 ;  /* 0x00000006121c7e29 */ /* 0x000fe20008000100 */
[----:B------:R-:W-:Y:S01]  /*2060*/  UMOV UR6, 0xb9e7b0 ;  /* 0x00b9e7b000067882 */ /* 0x000fe20000000000 */
[----:B------:R-:W-:-:S06]  /*2070*/  UMOV UR7, 0x3c46a4cb ;  /* 0x3c46a4cb00077882 */ /* 0x000fcc0000000000 */
[----:B------:R-:W-:Y:S02]  /*2080*/  DFMA R28, R26, R24, R28 ;  /* 0x000000181a1c722b */ /* 0x000fe4000000001c */
[----:B------:R-:W-:Y:S01]  /*2090*/  DFMA R26, R16, R16, -R22 ;  /* 0x00000010101a722b */ /* 0x000fe20000000816 */
[----:B------:R-:W-:Y:S02]  /*20a0*/  VIADD R25, R21, 0x100000 ;  /* 0x0010000015197836 */ /* 0x000fe40000000000 */
[----:B------:R-:W-:-:S03]  /*20b0*/  IMAD.MOV.U32 R24, RZ, RZ, R20 ;  /* 0x000000ffff187224 */ /* 0x000fc600078e0014 */
[----:B------:R-:W-:Y:S01]  /*20c0*/  DADD R28, R28, -UR6 ;  /* 0x800000061c1c7e29 */ /* 0x000fe20008000000 */
[----:B------:R-:W-:Y:S01]  /*20d0*/  UMOV UR6, 0x80000000 ;  /* 0x8000000000067882 */ /* 0x000fe20000000000 */
[----:B------:R-:W-:Y:S01]  /*20e0*/  UMOV UR7, 0x43300000 ;  /* 0x4330000000077882 */ /* 0x000fe20000000000 */
[C---:B------:R-:W-:Y:S02]  /*20f0*/  DFMA R24, R16.reuse, R24, R26 ;  /* 0x000000181018722b */ /* 0x040fe4000000001a */
[----:B------:R-:W-:-:S08]  /*2100*/  DMUL R26, R16, R22 ;  /* 0x00000016101a7228 */ /* 0x000fd00000000000 */
[----:B------:R-:W-:-:S08]  /*2110*/  DFMA R30, R16, R22, -R26 ;  /* 0x00000016101e722b */ /* 0x000fd0000000081a */
[----:B------:R-:W-:Y:S02]  /*2120*/  DFMA R30, R20, R22, R30 ;  /* 0x00000016141e722b */ /* 0x000fe4000000001e */
[----:B------:R-:W-:-:S06]  /*2130*/  DADD R22, R18, R28 ;  /* 0x0000000012167229 */ /* 0x000fcc000000001c */
[----:B------:R-:W-:Y:S02]  /*2140*/  DFMA R24, R16, R24, R30 ;  /* 0x000000181018722b */ /* 0x000fe4000000001e */
[----:B------:R-:W-:Y:S02]  /*2150*/  DADD R30, R18, -R22 ;  /* 0x00000000121e7229 */ /* 0x000fe40000000816 */
[----:B------:R-:W-:-:S06]  /*2160*/  DMUL R18, R22, R26 ;  /* 0x0000001a16127228 */ /* 0x000fcc0000000000 */
[----:B------:R-:W-:Y:S02]  /*2170*/  DADD R30, R28, R30 ;  /* 0x000000001c1e7229 */ /* 0x000fe4000000001e */
        /* <DEDUP_REMOVED lines=20> */
[----:B------:R-:W-:Y:S01]  /*22c0*/  DFMA R22, R16, -UR6, R14 ;  /* 0x8000000610167c2b */ /* 0x000fe2000800000e */
[----:B------:R-:W-:Y:S01]  /*22d0*/  LOP3.LUT R21, R3, 0xff0fffff, RZ, 0xc0, !PT ;  /* 0xff0fffff03157812 */ /* 0x000fe200078ec0ff */
[----:B------:R-:W-:-:S06]  /*22e0*/  IMAD.MOV.U32 R20, RZ, RZ, R2 ;  /* 0x000000ffff147224 */ /* 0x000fcc00078e0002 */
[----:B------:R-:W-:Y:S01]  /*22f0*/  DADD R22, -R18, R22 ;  /* 0x0000000012167229 */ /* 0x000fe20000000116 */
[----:B------:R-:W-:-:S05]  /*2300*/  IMAD.SHL.U32 R18, R3, 0x2, RZ ;  /* 0x0000000203127824 */ /* 0x000fca00078e00ff */
[----:B------:R-:W-:Y:S02]  /*2310*/  ISETP.GT.U32.AND P2, PT, R18, -0x2000001, PT ;  /* 0xfdffffff1200780c */ /* 0x000fe40003f44070 */
[----:B------:R-:W-:Y:S02]  /*2320*/  DADD R22, R24, -R22 ;  /* 0x0000000018167229 */ /* 0x000fe40000000816 */
[----:B------:R-:W-:-:S06]  /*2330*/  SEL R21, R21, R3, P2 ;  /* 0x0000000315157207 */ /* 0x000fcc0001000000 */
[----:B------:R-:W-:-:S08]  /*2340*/  DFMA R16, R16, UR8, R22 ;  /* 0x0000000810107c2b */ /* 0x000fd00008000016 */
[----:B------:R-:W-:-:S08]  /*2350*/  DADD R18, R14, R16 ;  /* 0x000000000e127229 */ /* 0x000fd00000000010 */
[----:B------:R-:W-:Y:S02]  /*2360*/  DADD R14, R14, -R18 ;  /* 0x000000000e0e7229 */ /* 0x000fe40000000812 */
[----:B------:R-:W-:-:S06]  /*2370*/  DMUL R2, R18, R20 ;  /* 0x0000001412027228 */ /* 0x000fcc0000000000 */
[----:B------:R-:W-:Y:S02]  /*2380*/  DADD R14, R16, R14 ;  /* 0x00000000100e7229 */ /* 0x000fe4000000000e */
[----:B------:R-:W-:Y:S01]  /*2390*/  DFMA R18, R18, R20, -R2 ;  /* 0x000000141212722b */ /* 0x000fe20000000802 */
[----:B------:R-:W-:Y:S02]  /*23a0*/  IMAD.MOV.U32 R16, RZ, RZ, 0x652b82fe ;  /* 0x652b82feff107424 */ /* 0x000fe400078e00ff */
[----:B------:R-:W-:-:S05]  /*23b0*/  IMAD.MOV.U32 R17, RZ, RZ, 0x3ff71547 ;  /* 0x3ff71547ff117424 */ /* 0x000fca00078e00ff */
[----:B------:R-:W-:-:S08]  /*23c0*/  DFMA R18, R14, R20, R18 ;  /* 0x000000140e12722b */ /* 0x000fd00000000012 */
        /* <DEDUP_REMOVED lines=48> */
[----:B------:R-:W-:-:S04]  /*26d0*/  @!P3 LEA.HI R2, R16, R16, RZ, 0x1 ;  /* 0x000000101002b211 */ /* 0x000fc800078f08ff */
[----:B------:R-:W-:Y:S02]  /*26e0*/  @!P3 SHF.R.S32.HI R15, RZ, 0x1, R2 ;  /* 0x00000001ff0fb819 */ /* 0x000fe40000011402 */
[----:B------:R-:W-:-:S03]  /*26f0*/  FSEL R2, R22, RZ, P2 ;  /* 0x000000ff16027208 */ /* 0x000fc60001000000 */
[----:B------:R-:W-:Y:S02]  /*2700*/  @!P3 IMAD.IADD R14, R16, 0x1, -R15 ;  /* 0x00000001100eb824 */ /* 0x000fe400078e0a0f */
[----:B------:R-:W-:-:S03]  /*2710*/  @!P3 IMAD R21, R15, 0x100000, R21 ;  /* 0x001000000f15b824 */ /* 0x000fc600078e0215 */
[----:B------:R-:W-:Y:S01]  /*2720*/  @!P3 LEA R15, R14, 0x3ff00000, 0x14 ;  /* 0x3ff000000e0fb811 */ /* 0x000fe200078ea0ff */
[----:B------:R-:W-:-:S06]  /*2730*/  @!P3 IMAD.MOV.U32 R14, RZ, RZ, RZ ;  /* 0x000000ffff0eb224 */ /* 0x000fcc00078e00ff */
[----:B------:R-:W-:-:S11]  /*2740*/  @!P3 DMUL R2, R20, R14 ;  /* 0x0000000e1402b228 */ /* 0x000fd60000000000 */
.L_x_189:
[----:B------:R-:W-:Y:S02]  /*2750*/  DFMA R18, R18, R2, R2 ;  /* 0x000000021212722b */ /* 0x000fe40000000002 */
[----:B------:R-:W-:-:S08]  /*2760*/  DSETP.NEU.AND P2, PT, |R2|, +INF , PT ;  /* 0x7ff000000200742a */ /* 0x000fd00003f4d200 */
[----:B------:R-:W-:Y:S01]  /*2770*/  FSEL R17, R2, R18, !P2 ;  /* 0x0000001202117208 */ /* 0x000fe20005000000 */
[----:B------:R-:W-:Y:S01]  /*2780*/  IMAD.MOV.U32 R2, RZ, RZ, R0 ;  /* 0x000000ffff027224 */ /* 0x000fe200078e0000 */
[----:B------:R-:W-:Y:S01]  /*2790*/  FSEL R18, R3, R19, !P2 ;  /* 0x0000001303127208 */ /* 0x000fe20005000000 */
[----:B------:R-:W-:-:S04]  /*27a0*/  IMAD.MOV.U32 R3, RZ, RZ, 0x0 ;  /* 0x00000000ff037424 */ /* 0x000fc800078e00ff */
[----:B------:R-:W-:Y:S05]  /*27b0*/  RET.REL.NODEC R2 `(_Z14buoyancyKernelPdS_S_S_S_id) ;  /* 0xffffffd802107950 */ /* 0x000fea0003c3ffff */
.L_x_190:
        /* <DEDUP_REMOVED lines=12> */
.L_x_204:


//--------------------- .nv.shared.reserved.0     --------------------------
	.section	.nv.shared.reserved.0,"aw",@nobits
	.weak		__nv_reservedSMEM_offset_0_alias
	.size		__nv_reservedSMEM_offset_0_alias, 0, 64
	.other		__nv_reservedSMEM_offset_0_alias,@"STO_CUDA_RESERVED_SHARED STV_DEFAULT"
__nv_reservedSMEM_offset_0_alias:
	.zero		0
	.zero		64


//--------------------- .nv.constant0._Z11waterKernelPdPiS_S_S_S_S_S_S_S_S_idd --------------------------
	.section	.nv.constant0._Z11waterKernelPdPiS_S_S_S_S_S_S_S_S_idd,"a",@progbits
	.sectionflags	@""
	.align	4
.nv.constant0._Z11waterKernelPdPiS_S_S_S_S_S_S_S_S_idd:
	.zero		1008


//--------------------- .nv.constant0._Z14pressureKernelPdPiS_S_didd --------------------------
	.section	.nv.constant0._Z14pressureKernelPdPiS_S_didd,"a",@progbits
	.sectionflags	@""
	.align	4
.nv.constant0._Z14pressureKernelPdPiS_S_didd:
	.zero		960


//--------------------- .nv.constant0._Z6jacobiPdS_S_S_Piiii --------------------------
	.section	.nv.constant0._Z6jacobiPdS_S_S_Piiii,"a",@progbits
	.sectionflags	@""
	.align	4
.nv.constant0._Z6jacobiPdS_S_S_Piiii:
	.zero		948


//--------------------- .nv.constant0._Z16pre_JacobiKernelPdPididS_S_ --------------------------
	.section	.nv.constant0._Z16pre_JacobiKernelPdPididS_S_,"a",@progbits
	.sectionflags	@""
	.align	4
.nv.constant0._Z16pre_JacobiKernelPdPididS_S_:
	.zero		952


//--------------------- .nv.constant0._Z15vorticityKernelPdPiS_S_S_idd --------------------------
	.section	.nv.constant0._Z15vorticityKernelPdPiS_S_S_idd,"a",@progbits
	.sectionflags	@""
	.align	4
.nv.constant0._Z15vorticityKernelPdPiS_S_S_idd:
	.zero		960


//--------------------- .nv.constant0._Z19pre_vorticityKernelPdPiS_S_idd --------------------------
	.section	.nv.constant0._Z19pre_vorticityKernelPdPiS_S_idd,"a",@progbits
	.sectionflags	@""
	.align	4
.nv.constant0._Z19pre_vorticityKernelPdPiS_S_idd:
	.zero		952


//--------------------- .nv.constant0._Z15viscosityKernelPdPiS_didd --------------------------
	.section	.nv.constant0._Z15viscosityKernelPdPiS_didd,"a",@progbits
	.sectionflags	@""
	.align	4
.nv.constant0._Z15viscosityKernelPdPiS_didd:
	.zero		952


//--------------------- .nv.constant0._Z12advectKernelPdPiS_idd --------------------------
	.section	.nv.constant0._Z12advectKernelPdPiS_idd,"a",@progbits
	.sectionflags	@""
	.align	4
.nv.constant0._Z12advectKernelPdPiS_idd:
	.zero		944


//--------------------- .nv.constant0._Z14buoyancyKernelPdS_S_S_S_id --------------------------
	.section	.nv.constant0._Z14buoyancyKernelPdS_S_S_S_id,"a",@progbits
	.sectionflags	@""
	.align	4
.nv.constant0._Z14buoyancyKernelPdS_S_S_S_id:
	.zero		952


//--------------------- SYMBOLS --------------------------

	.type		.nv.reservedSmem.offset0,@object
	.size		.nv.reservedSmem.offset0,0x4
